//
// Generated by NVIDIA NVVM Compiler
//
// Compiler Build ID: CL-36424714
// Cuda compilation tools, release 13.0, V13.0.88
// Based on NVVM 20.0.0
//

.version 9.0
.target sm_100
.address_size 64

	// .globl	_Z6kernelPdS_S_S_S_S_S_
.extern .func  (.param .b32 func_retval0) vprintf
(
	.param .b64 vprintf_param_0,
	.param .b64 vprintf_param_1
)
;
.func  (.param .b64 func_retval0) __internal_accurate_pow
(
	.param .b64 __internal_accurate_pow_param_0
)
;
.global .align 4 .u32 nx = 41;
.global .align 4 .u32 ny = 41;
.global .align 4 .u32 nt = 500;
.global .align 4 .u32 nit = 50;
.global .align 8 .f64 c = 0d3FF0000000000000;
.global .align 8 .f64 dx = 0d3FA999999999999A;
.global .align 8 .f64 dy = 0d3FA999999999999A;
.global .align 8 .f64 rho = 0d3FF0000000000000;
.global .align 8 .f64 nu = 0d3FB999999999999A;
.global .align 8 .f64 dt = 0d3F50624DD2F1A9FC;
.global .align 1 .b8 $str[18] = {111, 118, 101, 114, 32, 105, 110, 100, 101, 120, 58, 37, 100, 44, 37, 100, 10};
.global .align 1 .b8 $str$1[8] = {101, 110, 100, 58, 37, 100, 10};

.visible .entry _Z6kernelPdS_S_S_S_S_S_(
	.param .u64 .ptr .align 1 _Z6kernelPdS_S_S_S_S_S__param_0,
	.param .u64 .ptr .align 1 _Z6kernelPdS_S_S_S_S_S__param_1,
	.param .u64 .ptr .align 1 _Z6kernelPdS_S_S_S_S_S__param_2,
	.param .u64 .ptr .align 1 _Z6kernelPdS_S_S_S_S_S__param_3,
	.param .u64 .ptr .align 1 _Z6kernelPdS_S_S_S_S_S__param_4,
	.param .u64 .ptr .align 1 _Z6kernelPdS_S_S_S_S_S__param_5,
	.param .u64 .ptr .align 1 _Z6kernelPdS_S_S_S_S_S__param_6
)
{
	.local .align 8 .b8 	__local_depot0[16];
	.reg .b64 	%SP;
	.reg .b64 	%SPL;
	.reg .pred 	%p<448>;
	.reg .b32 	%r<2511>;
	.reg .b64 	%rd<1224>;
	.reg .b64 	%fd<294>;

	mov.u64 	%SPL, __local_depot0;
	cvta.local.u64 	%SP, %SPL;
	ld.param.u64 	%rd45, [_Z6kernelPdS_S_S_S_S_S__param_0];
	ld.param.u64 	%rd46, [_Z6kernelPdS_S_S_S_S_S__param_1];
	ld.param.u64 	%rd47, [_Z6kernelPdS_S_S_S_S_S__param_2];
	ld.param.u64 	%rd41, [_Z6kernelPdS_S_S_S_S_S__param_3];
	cvta.to.global.u64 	%rd1, %rd47;
	cvta.to.global.u64 	%rd2, %rd46;
	cvta.to.global.u64 	%rd3, %rd45;
	add.u64 	%rd4, %SPL, 0;
	add.u64 	%rd5, %SPL, 0;
	add.u64 	%rd6, %SPL, 0;
	add.u64 	%rd7, %SPL, 0;
	add.u64 	%rd8, %SPL, 0;
	add.u64 	%rd9, %SPL, 0;
	add.u64 	%rd10, %SPL, 0;
	add.u64 	%rd11, %SPL, 0;
	add.u64 	%rd12, %SPL, 0;
	add.u64 	%rd13, %SPL, 0;
	add.u64 	%rd14, %SPL, 0;
	add.u64 	%rd15, %SPL, 0;
	add.u64 	%rd16, %SPL, 0;
	add.u64 	%rd17, %SPL, 0;
	add.u64 	%rd18, %SPL, 0;
	mov.u32 	%r1, %ctaid.x;
	mov.u32 	%r975, %ntid.x;
	mov.u32 	%r2, %tid.x;
	mad.lo.s32 	%r3, %r1, %r975, %r2;
	ld.global.u32 	%r4, [nx];
	ld.global.u32 	%r5, [ny];
	mul.lo.s32 	%r976, %r5, %r4;
	setp.ge.s32 	%p2, %r3, %r976;
	@%p2 bra 	$L__BB0_650;
	// begin inline asm
	mov.u32 %r977, %envreg2;
	// end inline asm
	cvt.u64.u32 	%rd63, %r977;
	// begin inline asm
	mov.u32 %r978, %envreg1;
	// end inline asm
	cvt.u64.u32 	%rd64, %r978;
	shl.b64 	%rd65, %rd64, 32;
	or.b64  	%rd19, %rd65, %rd63;
	ld.global.u32 	%r979, [nt];
	setp.lt.s32 	%p3, %r979, 1;
	@%p3 bra 	$L__BB0_649;
	ld.param.u64 	%rd1218, [_Z6kernelPdS_S_S_S_S_S__param_5];
	ld.param.u64 	%rd1216, [_Z6kernelPdS_S_S_S_S_S__param_4];
	cvta.to.global.u64 	%rd66, %rd1218;
	cvta.to.global.u64 	%rd67, %rd1216;
	mul.wide.s32 	%rd68, %r3, 8;
	add.s64 	%rd20, %rd67, %rd68;
	add.s64 	%rd21, %rd66, %rd68;
	add.s64 	%rd22, %rd1, %rd68;
	add.s64 	%rd23, %rd19, 4;
	mov.u32 	%r981, %tid.y;
	add.s32 	%r982, %r2, %r981;
	mov.u32 	%r983, %tid.z;
	or.b32  	%r6, %r982, %r983;
	mov.u32 	%r984, %nctaid.x;
	mov.u32 	%r985, %nctaid.y;
	mul.lo.s32 	%r986, %r984, %r985;
	mov.u32 	%r987, %nctaid.z;
	mul.lo.s32 	%r988, %r986, %r987;
	mov.u32 	%r989, %ctaid.y;
	add.s32 	%r990, %r1, %r989;
	mov.u32 	%r991, %ctaid.z;
	neg.s32 	%r992, %r991;
	setp.eq.s32 	%p4, %r990, %r992;
	sub.s32 	%r993, -2147483647, %r988;
	selp.b32 	%r7, %r993, 1, %p4;
	add.s32 	%r8, %r5, -1;
	add.s32 	%r9, %r4, -1;
	mov.f64 	%fd107, 0d4000000000000000;
	{
	.reg .b32 %temp; 
	mov.b64 	{%temp, %r10}, %fd107;
	}
	and.b32  	%r11, %r10, 2146435072;
	setp.eq.s32 	%p5, %r11, 1062207488;
	setp.lt.s32 	%p6, %r10, 0;
	selp.b32 	%r12, 0, 2146435072, %p6;
	and.b32  	%r994, %r10, 2147483647;
	setp.ne.s32 	%p7, %r994, 1071644672;
	and.pred  	%p1, %p5, %p7;
	or.b32  	%r13, %r12, -2147483648;
	cvta.to.global.u64 	%rd69, %rd41;
	add.s64 	%rd24, %rd69, %rd68;
	mov.b32 	%r2127, 0;
$L__BB0_3:
	ld.param.u64 	%rd1220, [_Z6kernelPdS_S_S_S_S_S__param_6];
	setp.ne.s64 	%p8, %rd19, 0;
	mul.wide.s32 	%rd70, %r3, 8;
	add.s64 	%rd71, %rd3, %rd70;
	ld.global.f64 	%fd108, [%rd71];
	st.global.f64 	[%rd20], %fd108;
	add.s64 	%rd72, %rd2, %rd70;
	ld.global.f64 	%fd109, [%rd72];
	st.global.f64 	[%rd21], %fd109;
	ld.global.f64 	%fd110, [%rd22];
	cvta.to.global.u64 	%rd73, %rd1220;
	add.s64 	%rd74, %rd73, %rd70;
	st.global.f64 	[%rd74], %fd110;
	@%p8 bra 	$L__BB0_5;
	// begin inline asm
	trap;
	// end inline asm
$L__BB0_5:
	setp.ne.s32 	%p9, %r6, 0;
	barrier.sync 	0;
	@%p9 bra 	$L__BB0_8;
	// begin inline asm
	atom.add.release.gpu.u32 %r995,[%rd23],%r7;
	// end inline asm
$L__BB0_7:
	// begin inline asm
	ld.acquire.gpu.u32 %r997,[%rd23];
	// end inline asm
	xor.b32  	%r998, %r997, %r995;
	setp.gt.s32 	%p10, %r998, -1;
	@%p10 bra 	$L__BB0_7;
$L__BB0_8:
	barrier.sync 	0;
	div.s32 	%r999, %r3, %r4;
	setp.eq.s32 	%p11, %r999, 0;
	setp.eq.s32 	%p12, %r999, %r8;
	or.pred  	%p13, %p11, %p12;
	@%p13 bra 	$L__BB0_648;
	rem.s32 	%r1000, %r3, %r4;
	setp.eq.s32 	%p14, %r1000, 0;
	setp.eq.s32 	%p15, %r1000, %r9;
	or.pred  	%p16, %p14, %p15;
	@%p16 bra 	$L__BB0_648;
	setp.lt.s32 	%p17, %r10, 0;
	setp.eq.s32 	%p18, %r11, 1062207488;
	ld.global.u32 	%r1001, [nx];
	ld.global.f64 	%fd1, [rho];
	ld.global.f64 	%fd111, [dt];
	rcp.rn.f64 	%fd2, %fd111;
	mul.wide.s32 	%rd77, %r3, 8;
	add.s64 	%rd78, %rd3, %rd77;
	ld.global.f64 	%fd112, [%rd78+8];
	ld.global.f64 	%fd113, [%rd78+-8];
	sub.f64 	%fd114, %fd112, %fd113;
	ld.global.f64 	%fd115, [dx];
	add.f64 	%fd3, %fd115, %fd115;
	div.rn.f64 	%fd4, %fd114, %fd3;
	mul.wide.s32 	%rd25, %r1001, 8;
	add.s64 	%rd79, %rd2, %rd77;
	add.s64 	%rd80, %rd79, %rd25;
	ld.global.f64 	%fd116, [%rd80];
	sub.s32 	%r16, %r3, %r1001;
	mul.wide.s32 	%rd81, %r16, 8;
	add.s64 	%rd82, %rd2, %rd81;
	ld.global.f64 	%fd117, [%rd82];
	sub.f64 	%fd118, %fd116, %fd117;
	ld.global.f64 	%fd119, [dy];
	add.f64 	%fd5, %fd119, %fd119;
	div.rn.f64 	%fd6, %fd118, %fd5;
	{
	.reg .b32 %temp; 
	mov.b64 	{%temp, %r17}, %fd4;
	}
	abs.f64 	%fd7, %fd4;
	{ // callseq 0, 0
	.param .b64 param0;
	st.param.f64 	[param0], %fd7;
	.param .b64 retval0;
	call.uni (retval0), 
	__internal_accurate_pow, 
	(
	param0
	);
	ld.param.f64 	%fd120, [retval0];
	} // callseq 0
	setp.lt.s32 	%p20, %r17, 0;
	neg.f64 	%fd122, %fd120;
	selp.f64 	%fd123, %fd122, %fd120, %p18;
	selp.f64 	%fd124, %fd123, %fd120, %p20;
	setp.eq.f64 	%p21, %fd4, 0d0000000000000000;
	selp.b32 	%r1002, %r17, 0, %p18;
	or.b32  	%r1003, %r1002, 2146435072;
	selp.b32 	%r1004, %r1003, %r1002, %p17;
	mov.b32 	%r1005, 0;
	mov.b64 	%fd125, {%r1005, %r1004};
	selp.f64 	%fd283, %fd125, %fd124, %p21;
	add.f64 	%fd126, %fd4, 0d4000000000000000;
	{
	.reg .b32 %temp; 
	mov.b64 	{%temp, %r1006}, %fd126;
	}
	and.b32  	%r1007, %r1006, 2146435072;
	setp.ne.s32 	%p22, %r1007, 2146435072;
	@%p22 bra 	$L__BB0_15;
	setp.num.f64 	%p23, %fd4, %fd4;
	@%p23 bra 	$L__BB0_13;
	mov.f64 	%fd127, 0d4000000000000000;
	add.rn.f64 	%fd283, %fd4, %fd127;
	bra.uni 	$L__BB0_15;
$L__BB0_13:
	setp.neu.f64 	%p24, %fd7, 0d7FF0000000000000;
	@%p24 bra 	$L__BB0_15;
	selp.b32 	%r1008, %r13, %r12, %p1;
	selp.b32 	%r1009, %r1008, %r12, %p20;
	mov.b32 	%r1010, 0;
	mov.b64 	%fd283, {%r1010, %r1009};
$L__BB0_15:
	setp.eq.f64 	%p29, %fd4, 0d3FF0000000000000;
	selp.f64 	%fd128, 0d3FF0000000000000, %fd283, %p29;
	add.f64 	%fd129, %fd4, %fd6;
	mul.f64 	%fd130, %fd2, %fd129;
	sub.f64 	%fd131, %fd130, %fd128;
	mul.wide.s32 	%rd83, %r3, 8;
	add.s64 	%rd84, %rd3, %rd83;
	add.s64 	%rd85, %rd84, %rd25;
	ld.global.f64 	%fd132, [%rd85];
	mul.wide.s32 	%rd86, %r16, 8;
	add.s64 	%rd87, %rd3, %rd86;
	ld.global.f64 	%fd133, [%rd87];
	sub.f64 	%fd134, %fd132, %fd133;
	div.rn.f64 	%fd135, %fd134, %fd5;
	add.s64 	%rd88, %rd2, %rd83;
	ld.global.f64 	%fd136, [%rd88+8];
	ld.global.f64 	%fd137, [%rd88+-8];
	sub.f64 	%fd138, %fd136, %fd137;
	mul.f64 	%fd139, %fd135, %fd138;
	div.rn.f64 	%fd140, %fd139, %fd3;
	add.f64 	%fd141, %fd140, %fd140;
	sub.f64 	%fd12, %fd131, %fd141;
	{
	.reg .b32 %temp; 
	mov.b64 	{%temp, %r18}, %fd6;
	}
	abs.f64 	%fd13, %fd6;
	{ // callseq 1, 0
	.param .b64 param0;
	st.param.f64 	[param0], %fd13;
	.param .b64 retval0;
	call.uni (retval0), 
	__internal_accurate_pow, 
	(
	param0
	);
	ld.param.f64 	%fd142, [retval0];
	} // callseq 1
	setp.lt.s32 	%p30, %r18, 0;
	neg.f64 	%fd144, %fd142;
	selp.f64 	%fd145, %fd144, %fd142, %p18;
	selp.f64 	%fd146, %fd145, %fd142, %p30;
	setp.eq.f64 	%p31, %fd6, 0d0000000000000000;
	selp.b32 	%r1011, %r18, 0, %p18;
	or.b32  	%r1012, %r1011, 2146435072;
	selp.b32 	%r1013, %r1012, %r1011, %p17;
	mov.b32 	%r1014, 0;
	mov.b64 	%fd147, {%r1014, %r1013};
	selp.f64 	%fd284, %fd147, %fd146, %p31;
	add.f64 	%fd148, %fd6, 0d4000000000000000;
	{
	.reg .b32 %temp; 
	mov.b64 	{%temp, %r1015}, %fd148;
	}
	and.b32  	%r1016, %r1015, 2146435072;
	setp.ne.s32 	%p32, %r1016, 2146435072;
	@%p32 bra 	$L__BB0_20;
	setp.num.f64 	%p33, %fd6, %fd6;
	@%p33 bra 	$L__BB0_18;
	mov.f64 	%fd149, 0d4000000000000000;
	add.rn.f64 	%fd284, %fd6, %fd149;
	bra.uni 	$L__BB0_20;
$L__BB0_18:
	setp.neu.f64 	%p34, %fd13, 0d7FF0000000000000;
	@%p34 bra 	$L__BB0_20;
	selp.b32 	%r1017, %r13, %r12, %p1;
	selp.b32 	%r1018, %r1017, %r12, %p30;
	mov.b32 	%r1019, 0;
	mov.b64 	%fd284, {%r1019, %r1018};
$L__BB0_20:
	setp.ne.s64 	%p36, %rd19, 0;
	setp.eq.f64 	%p37, %fd6, 0d3FF0000000000000;
	selp.f64 	%fd150, 0d3FF0000000000000, %fd284, %p37;
	sub.f64 	%fd151, %fd12, %fd150;
	mul.f64 	%fd152, %fd1, %fd151;
	st.global.f64 	[%rd24], %fd152;
	@%p36 bra 	$L__BB0_22;
	// begin inline asm
	trap;
	// end inline asm
$L__BB0_22:
	setp.ne.s32 	%p38, %r6, 0;
	barrier.sync 	0;
	@%p38 bra 	$L__BB0_25;
	// begin inline asm
	atom.add.release.gpu.u32 %r1020,[%rd23],%r7;
	// end inline asm
$L__BB0_24:
	// begin inline asm
	ld.acquire.gpu.u32 %r1022,[%rd23];
	// end inline asm
	xor.b32  	%r1023, %r1022, %r1020;
	setp.gt.s32 	%p39, %r1023, -1;
	@%p39 bra 	$L__BB0_24;
$L__BB0_25:
	barrier.sync 	0;
	ld.global.u32 	%r1024, [nit];
	setp.lt.s32 	%p40, %r1024, 1;
	@%p40 bra 	$L__BB0_236;
	ld.global.u32 	%r20, [nx];
	ld.global.u32 	%r21, [ny];
	cvt.s64.s32 	%rd26, %r20;
	add.s32 	%r22, %r20, -2;
	add.s32 	%r23, %r20, -1;
	add.s32 	%r24, %r21, -1;
	and.b32  	%r25, %r21, 3;
	and.b32  	%r26, %r20, 3;
	and.b32  	%r27, %r21, 2147483644;
	mov.b32 	%r2128, 0;
$L__BB0_27:
	ld.param.u64 	%rd1221, [_Z6kernelPdS_S_S_S_S_S__param_6];
	setp.ne.s64 	%p41, %rd19, 0;
	ld.global.f64 	%fd153, [%rd22];
	cvta.to.global.u64 	%rd91, %rd1221;
	mul.wide.s32 	%rd92, %r3, 8;
	add.s64 	%rd93, %rd91, %rd92;
	st.global.f64 	[%rd93], %fd153;
	@%p41 bra 	$L__BB0_29;
	// begin inline asm
	trap;
	// end inline asm
$L__BB0_29:
	setp.ne.s32 	%p42, %r6, 0;
	barrier.sync 	0;
	@%p42 bra 	$L__BB0_32;
	// begin inline asm
	atom.add.release.gpu.u32 %r1026,[%rd23],%r7;
	// end inline asm
$L__BB0_31:
	// begin inline asm
	ld.acquire.gpu.u32 %r1028,[%rd23];
	// end inline asm
	xor.b32  	%r1029, %r1028, %r1026;
	setp.gt.s32 	%p43, %r1029, -1;
	@%p43 bra 	$L__BB0_31;
$L__BB0_32:
	ld.param.u64 	%rd1222, [_Z6kernelPdS_S_S_S_S_S__param_6];
	setp.lt.s32 	%p44, %r10, 0;
	setp.eq.s32 	%p45, %r11, 1062207488;
	barrier.sync 	0;
	cvta.to.global.u64 	%rd96, %rd1222;
	mul.wide.s32 	%rd97, %r3, 8;
	add.s64 	%rd98, %rd96, %rd97;
	ld.global.f64 	%fd154, [%rd98+8];
	ld.global.f64 	%fd155, [%rd98+-8];
	add.f64 	%fd18, %fd154, %fd155;
	ld.global.f64 	%fd19, [dy];
	{
	.reg .b32 %temp; 
	mov.b64 	{%temp, %r30}, %fd19;
	}
	abs.f64 	%fd20, %fd19;
	{ // callseq 2, 0
	.param .b64 param0;
	st.param.f64 	[param0], %fd20;
	.param .b64 retval0;
	call.uni (retval0), 
	__internal_accurate_pow, 
	(
	param0
	);
	ld.param.f64 	%fd156, [retval0];
	} // callseq 2
	setp.lt.s32 	%p47, %r30, 0;
	neg.f64 	%fd158, %fd156;
	selp.f64 	%fd159, %fd158, %fd156, %p45;
	selp.f64 	%fd160, %fd159, %fd156, %p47;
	setp.eq.f64 	%p48, %fd19, 0d0000000000000000;
	selp.b32 	%r1030, %r30, 0, %p45;
	or.b32  	%r1031, %r1030, 2146435072;
	selp.b32 	%r1032, %r1031, %r1030, %p44;
	mov.b32 	%r1033, 0;
	mov.b64 	%fd161, {%r1033, %r1032};
	selp.f64 	%fd289, %fd161, %fd160, %p48;
	add.f64 	%fd162, %fd19, 0d4000000000000000;
	{
	.reg .b32 %temp; 
	mov.b64 	{%temp, %r1034}, %fd162;
	}
	and.b32  	%r31, %r1034, 2146435072;
	setp.ne.s32 	%p49, %r31, 2146435072;
	mov.f64 	%fd285, %fd289;
	@%p49 bra 	$L__BB0_37;
	setp.num.f64 	%p50, %fd19, %fd19;
	@%p50 bra 	$L__BB0_35;
	mov.f64 	%fd163, 0d4000000000000000;
	add.rn.f64 	%fd285, %fd19, %fd163;
	bra.uni 	$L__BB0_37;
$L__BB0_35:
	setp.neu.f64 	%p51, %fd20, 0d7FF0000000000000;
	mov.f64 	%fd285, %fd289;
	@%p51 bra 	$L__BB0_37;
	selp.b32 	%r1035, %r13, %r12, %p1;
	selp.b32 	%r1036, %r1035, %r12, %p47;
	mov.b32 	%r1037, 0;
	mov.b64 	%fd285, {%r1037, %r1036};
$L__BB0_37:
	ld.param.u64 	%rd1223, [_Z6kernelPdS_S_S_S_S_S__param_6];
	setp.eq.f64 	%p56, %fd19, 0d3FF0000000000000;
	selp.f64 	%fd164, 0d3FF0000000000000, %fd285, %p56;
	mul.f64 	%fd25, %fd18, %fd164;
	shl.b64 	%rd99, %rd26, 3;
	cvta.to.global.u64 	%rd100, %rd1223;
	mul.wide.s32 	%rd101, %r3, 8;
	add.s64 	%rd102, %rd100, %rd101;
	add.s64 	%rd103, %rd102, %rd99;
	ld.global.f64 	%fd165, [%rd103];
	sub.s32 	%r1038, %r3, %r20;
	mul.wide.s32 	%rd104, %r1038, 8;
	add.s64 	%rd105, %rd100, %rd104;
	ld.global.f64 	%fd166, [%rd105];
	add.f64 	%fd26, %fd165, %fd166;
	ld.global.f64 	%fd27, [dx];
	{
	.reg .b32 %temp; 
	mov.b64 	{%temp, %r32}, %fd27;
	}
	abs.f64 	%fd28, %fd27;
	{ // callseq 3, 0
	.param .b64 param0;
	st.param.f64 	[param0], %fd28;
	.param .b64 retval0;
	call.uni (retval0), 
	__internal_accurate_pow, 
	(
	param0
	);
	ld.param.f64 	%fd167, [retval0];
	} // callseq 3
	setp.lt.s32 	%p57, %r32, 0;
	neg.f64 	%fd169, %fd167;
	selp.f64 	%fd170, %fd169, %fd167, %p45;
	selp.f64 	%fd171, %fd170, %fd167, %p57;
	setp.eq.f64 	%p58, %fd27, 0d0000000000000000;
	selp.b32 	%r1039, %r32, 0, %p45;
	or.b32  	%r1040, %r1039, 2146435072;
	selp.b32 	%r1041, %r1040, %r1039, %p44;
	mov.b32 	%r1042, 0;
	mov.b64 	%fd172, {%r1042, %r1041};
	selp.f64 	%fd288, %fd172, %fd171, %p58;
	add.f64 	%fd173, %fd27, 0d4000000000000000;
	{
	.reg .b32 %temp; 
	mov.b64 	{%temp, %r1043}, %fd173;
	}
	and.b32  	%r33, %r1043, 2146435072;
	setp.ne.s32 	%p59, %r33, 2146435072;
	mov.f64 	%fd286, %fd288;
	@%p59 bra 	$L__BB0_42;
	setp.num.f64 	%p60, %fd27, %fd27;
	@%p60 bra 	$L__BB0_40;
	mov.f64 	%fd174, 0d4000000000000000;
	add.rn.f64 	%fd286, %fd27, %fd174;
	bra.uni 	$L__BB0_42;
$L__BB0_40:
	setp.neu.f64 	%p61, %fd28, 0d7FF0000000000000;
	mov.f64 	%fd286, %fd288;
	@%p61 bra 	$L__BB0_42;
	selp.b32 	%r1044, %r13, %r12, %p1;
	selp.b32 	%r1045, %r1044, %r12, %p57;
	mov.b32 	%r1046, 0;
	mov.b64 	%fd286, {%r1046, %r1045};
$L__BB0_42:
	setp.eq.f64 	%p64, %fd27, 0d3FF0000000000000;
	selp.f64 	%fd33, 0d3FF0000000000000, %fd286, %p64;
	fma.rn.f64 	%fd34, %fd26, %fd33, %fd25;
	mov.f64 	%fd287, %fd289;
	@%p49 bra 	$L__BB0_47;
	setp.num.f64 	%p65, %fd19, %fd19;
	@%p65 bra 	$L__BB0_45;
	mov.f64 	%fd175, 0d4000000000000000;
	add.rn.f64 	%fd287, %fd19, %fd175;
	bra.uni 	$L__BB0_47;
$L__BB0_45:
	setp.neu.f64 	%p66, %fd20, 0d7FF0000000000000;
	mov.f64 	%fd287, %fd289;
	@%p66 bra 	$L__BB0_47;
	setp.lt.s32 	%p67, %r30, 0;
	selp.b32 	%r1047, %r13, %r12, %p1;
	selp.b32 	%r1048, %r1047, %r12, %p67;
	mov.b32 	%r1049, 0;
	mov.b64 	%fd287, {%r1049, %r1048};
$L__BB0_47:
	selp.f64 	%fd176, 0d3FF0000000000000, %fd287, %p56;
	add.f64 	%fd177, %fd33, %fd176;
	add.f64 	%fd178, %fd177, %fd177;
	div.rn.f64 	%fd38, %fd34, %fd178;
	@%p59 bra 	$L__BB0_52;
	setp.num.f64 	%p70, %fd27, %fd27;
	@%p70 bra 	$L__BB0_50;
	mov.f64 	%fd179, 0d4000000000000000;
	add.rn.f64 	%fd288, %fd27, %fd179;
	bra.uni 	$L__BB0_52;
$L__BB0_50:
	setp.neu.f64 	%p71, %fd28, 0d7FF0000000000000;
	@%p71 bra 	$L__BB0_52;
	selp.b32 	%r1050, %r13, %r12, %p1;
	selp.b32 	%r1051, %r1050, %r12, %p57;
	mov.b32 	%r1052, 0;
	mov.b64 	%fd288, {%r1052, %r1051};
$L__BB0_52:
	setp.ne.s32 	%p74, %r31, 2146435072;
	selp.f64 	%fd42, 0d3FF0000000000000, %fd288, %p64;
	@%p74 bra 	$L__BB0_57;
	setp.num.f64 	%p75, %fd19, %fd19;
	@%p75 bra 	$L__BB0_55;
	mov.f64 	%fd180, 0d4000000000000000;
	add.rn.f64 	%fd289, %fd19, %fd180;
	bra.uni 	$L__BB0_57;
$L__BB0_55:
	setp.neu.f64 	%p76, %fd20, 0d7FF0000000000000;
	@%p76 bra 	$L__BB0_57;
	setp.lt.s32 	%p77, %r30, 0;
	selp.b32 	%r1053, %r13, %r12, %p1;
	selp.b32 	%r1054, %r1053, %r12, %p77;
	mov.b32 	%r1055, 0;
	mov.b64 	%fd289, {%r1055, %r1054};
$L__BB0_57:
	setp.ne.s64 	%p79, %rd19, 0;
	selp.f64 	%fd181, 0d3FF0000000000000, %fd289, %p56;
	mul.f64 	%fd182, %fd42, %fd181;
	add.f64 	%fd183, %fd42, %fd181;
	add.f64 	%fd184, %fd183, %fd183;
	div.rn.f64 	%fd185, %fd182, %fd184;
	ld.global.f64 	%fd186, [%rd24];
	mul.f64 	%fd187, %fd186, %fd185;
	sub.f64 	%fd188, %fd38, %fd187;
	st.global.f64 	[%rd22], %fd188;
	@%p79 bra 	$L__BB0_59;
	// begin inline asm
	trap;
	// end inline asm
$L__BB0_59:
	setp.ne.s32 	%p80, %r6, 0;
	barrier.sync 	0;
	@%p80 bra 	$L__BB0_62;
	// begin inline asm
	atom.add.release.gpu.u32 %r1056,[%rd23],%r7;
	// end inline asm
$L__BB0_61:
	// begin inline asm
	ld.acquire.gpu.u32 %r1058,[%rd23];
	// end inline asm
	xor.b32  	%r1059, %r1058, %r1056;
	setp.gt.s32 	%p81, %r1059, -1;
	@%p81 bra 	$L__BB0_61;
$L__BB0_62:
	setp.lt.s32 	%p82, %r21, 1;
	barrier.sync 	0;
	@%p82 bra 	$L__BB0_99;
	setp.lt.u32 	%p83, %r21, 4;
	mov.b32 	%r2156, 0;
	@%p83 bra 	$L__BB0_82;
	ld.global.u32 	%r2132, [nx];
	mov.b32 	%r2131, 0;
	ld.global.u32 	%r2133, [ny];
$L__BB0_65:
	.pragma "nounroll";
	mad.lo.s32 	%r1062, %r2132, %r2131, %r22;
	mul.lo.s32 	%r1063, %r2133, %r2132;
	setp.lt.s32 	%p84, %r1062, %r1063;
	@%p84 bra 	$L__BB0_67;
	st.local.v2.u32 	[%rd18], {%r2131, %r22};
	mov.u64 	%rd108, $str;
	cvta.global.u64 	%rd109, %rd108;
	add.u64 	%rd110, %SP, 0;
	{ // callseq 4, 0
	.param .b64 param0;
	st.param.b64 	[param0], %rd109;
	.param .b64 param1;
	st.param.b64 	[param1], %rd110;
	.param .b32 retval0;
	call.uni (retval0), 
	vprintf, 
	(
	param0, 
	param1
	);
	ld.param.b32 	%r1064, [retval0];
	} // callseq 4
	ld.global.u32 	%r2132, [nx];
	ld.global.u32 	%r2133, [ny];
$L__BB0_67:
	mul.lo.s32 	%r1066, %r2132, %r2131;
	cvt.s64.s32 	%rd111, %r1066;
	add.s64 	%rd112, %rd111, %rd26;
	shl.b64 	%rd113, %rd112, 3;
	add.s64 	%rd114, %rd1, %rd113;
	ld.global.f64 	%fd46, [%rd114+-16];
	add.s32 	%r1067, %r1066, %r23;
	mul.lo.s32 	%r1068, %r2133, %r2132;
	setp.lt.s32 	%p85, %r1067, %r1068;
	@%p85 bra 	$L__BB0_69;
	st.local.v2.u32 	[%rd17], {%r2131, %r23};
	mov.u64 	%rd115, $str;
	cvta.global.u64 	%rd116, %rd115;
	add.u64 	%rd117, %SP, 0;
	{ // callseq 5, 0
	.param .b64 param0;
	st.param.b64 	[param0], %rd116;
	.param .b64 param1;
	st.param.b64 	[param1], %rd117;
	.param .b32 retval0;
	call.uni (retval0), 
	vprintf, 
	(
	param0, 
	param1
	);
	ld.param.b32 	%r1069, [retval0];
	} // callseq 5
	ld.global.u32 	%r2132, [nx];
	ld.global.u32 	%r2133, [ny];
$L__BB0_69:
	mul.lo.s32 	%r1071, %r2132, %r2131;
	cvt.s64.s32 	%rd118, %r1071;
	add.s64 	%rd119, %rd118, %rd26;
	shl.b64 	%rd120, %rd119, 3;
	add.s64 	%rd121, %rd1, %rd120;
	st.global.f64 	[%rd121+-8], %fd46;
	add.s32 	%r48, %r2131, 1;
	add.s32 	%r1072, %r1071, %r2132;
	add.s32 	%r1073, %r1072, %r22;
	mul.lo.s32 	%r1074, %r2133, %r2132;
	setp.lt.s32 	%p86, %r1073, %r1074;
	@%p86 bra 	$L__BB0_71;
	st.local.v2.u32 	[%rd18], {%r48, %r22};
	mov.u64 	%rd122, $str;
	cvta.global.u64 	%rd123, %rd122;
	add.u64 	%rd124, %SP, 0;
	{ // callseq 6, 0
	.param .b64 param0;
	st.param.b64 	[param0], %rd123;
	.param .b64 param1;
	st.param.b64 	[param1], %rd124;
	.param .b32 retval0;
	call.uni (retval0), 
	vprintf, 
	(
	param0, 
	param1
	);
	ld.param.b32 	%r1075, [retval0];
	} // callseq 6
	ld.global.u32 	%r2132, [nx];
	ld.global.u32 	%r2133, [ny];
$L__BB0_71:
	mul.lo.s32 	%r1077, %r2132, %r48;
	cvt.s64.s32 	%rd125, %r1077;
	add.s64 	%rd126, %rd125, %rd26;
	shl.b64 	%rd127, %rd126, 3;
	add.s64 	%rd128, %rd1, %rd127;
	ld.global.f64 	%fd47, [%rd128+-16];
	add.s32 	%r1078, %r1077, %r23;
	mul.lo.s32 	%r1079, %r2133, %r2132;
	setp.lt.s32 	%p87, %r1078, %r1079;
	@%p87 bra 	$L__BB0_73;
	st.local.v2.u32 	[%rd17], {%r48, %r23};
	mov.u64 	%rd129, $str;
	cvta.global.u64 	%rd130, %rd129;
	add.u64 	%rd131, %SP, 0;
	{ // callseq 7, 0
	.param .b64 param0;
	st.param.b64 	[param0], %rd130;
	.param .b64 param1;
	st.param.b64 	[param1], %rd131;
	.param .b32 retval0;
	call.uni (retval0), 
	vprintf, 
	(
	param0, 
	param1
	);
	ld.param.b32 	%r1080, [retval0];
	} // callseq 7
	ld.global.u32 	%r2132, [nx];
	ld.global.u32 	%r2133, [ny];
$L__BB0_73:
	mul.lo.s32 	%r1082, %r2132, %r48;
	cvt.s64.s32 	%rd132, %r1082;
	add.s64 	%rd133, %rd132, %rd26;
	shl.b64 	%rd134, %rd133, 3;
	add.s64 	%rd135, %rd1, %rd134;
	st.global.f64 	[%rd135+-8], %fd47;
	add.s32 	%r57, %r2131, 2;
	add.s32 	%r1083, %r1082, %r2132;
	add.s32 	%r1084, %r1083, %r22;
	mul.lo.s32 	%r1085, %r2133, %r2132;
	setp.lt.s32 	%p88, %r1084, %r1085;
	@%p88 bra 	$L__BB0_75;
	st.local.v2.u32 	[%rd18], {%r57, %r22};
	mov.u64 	%rd136, $str;
	cvta.global.u64 	%rd137, %rd136;
	add.u64 	%rd138, %SP, 0;
	{ // callseq 8, 0
	.param .b64 param0;
	st.param.b64 	[param0], %rd137;
	.param .b64 param1;
	st.param.b64 	[param1], %rd138;
	.param .b32 retval0;
	call.uni (retval0), 
	vprintf, 
	(
	param0, 
	param1
	);
	ld.param.b32 	%r1086, [retval0];
	} // callseq 8
	ld.global.u32 	%r2132, [nx];
	ld.global.u32 	%r2133, [ny];
$L__BB0_75:
	mul.lo.s32 	%r1088, %r2132, %r57;
	cvt.s64.s32 	%rd139, %r1088;
	add.s64 	%rd140, %rd139, %rd26;
	shl.b64 	%rd141, %rd140, 3;
	add.s64 	%rd142, %rd1, %rd141;
	ld.global.f64 	%fd48, [%rd142+-16];
	add.s32 	%r1089, %r1088, %r23;
	mul.lo.s32 	%r1090, %r2133, %r2132;
	setp.lt.s32 	%p89, %r1089, %r1090;
	@%p89 bra 	$L__BB0_77;
	st.local.v2.u32 	[%rd17], {%r57, %r23};
	mov.u64 	%rd143, $str;
	cvta.global.u64 	%rd144, %rd143;
	add.u64 	%rd145, %SP, 0;
	{ // callseq 9, 0
	.param .b64 param0;
	st.param.b64 	[param0], %rd144;
	.param .b64 param1;
	st.param.b64 	[param1], %rd145;
	.param .b32 retval0;
	call.uni (retval0), 
	vprintf, 
	(
	param0, 
	param1
	);
	ld.param.b32 	%r1091, [retval0];
	} // callseq 9
	ld.global.u32 	%r2132, [nx];
	ld.global.u32 	%r2133, [ny];
$L__BB0_77:
	mul.lo.s32 	%r1093, %r2132, %r57;
	cvt.s64.s32 	%rd146, %r1093;
	add.s64 	%rd147, %rd146, %rd26;
	shl.b64 	%rd148, %rd147, 3;
	add.s64 	%rd149, %rd1, %rd148;
	st.global.f64 	[%rd149+-8], %fd48;
	add.s32 	%r66, %r2131, 3;
	add.s32 	%r1094, %r1093, %r2132;
	add.s32 	%r1095, %r1094, %r22;
	mul.lo.s32 	%r1096, %r2133, %r2132;
	setp.lt.s32 	%p90, %r1095, %r1096;
	@%p90 bra 	$L__BB0_79;
	st.local.v2.u32 	[%rd18], {%r66, %r22};
	mov.u64 	%rd150, $str;
	cvta.global.u64 	%rd151, %rd150;
	add.u64 	%rd152, %SP, 0;
	{ // callseq 10, 0
	.param .b64 param0;
	st.param.b64 	[param0], %rd151;
	.param .b64 param1;
	st.param.b64 	[param1], %rd152;
	.param .b32 retval0;
	call.uni (retval0), 
	vprintf, 
	(
	param0, 
	param1
	);
	ld.param.b32 	%r1097, [retval0];
	} // callseq 10
	ld.global.u32 	%r2132, [nx];
	ld.global.u32 	%r2133, [ny];
$L__BB0_79:
	mul.lo.s32 	%r1099, %r2132, %r66;
	cvt.s64.s32 	%rd153, %r1099;
	add.s64 	%rd154, %rd153, %rd26;
	shl.b64 	%rd155, %rd154, 3;
	add.s64 	%rd156, %rd1, %rd155;
	ld.global.f64 	%fd49, [%rd156+-16];
	add.s32 	%r1100, %r1099, %r23;
	mul.lo.s32 	%r1101, %r2133, %r2132;
	setp.lt.s32 	%p91, %r1100, %r1101;
	@%p91 bra 	$L__BB0_81;
	st.local.v2.u32 	[%rd17], {%r66, %r23};
	mov.u64 	%rd157, $str;
	cvta.global.u64 	%rd158, %rd157;
	add.u64 	%rd159, %SP, 0;
	{ // callseq 11, 0
	.param .b64 param0;
	st.param.b64 	[param0], %rd158;
	.param .b64 param1;
	st.param.b64 	[param1], %rd159;
	.param .b32 retval0;
	call.uni (retval0), 
	vprintf, 
	(
	param0, 
	param1
	);
	ld.param.b32 	%r1102, [retval0];
	} // callseq 11
	ld.global.u32 	%r2133, [ny];
	ld.global.u32 	%r2132, [nx];
$L__BB0_81:
	mul.lo.s32 	%r1104, %r2132, %r66;
	cvt.s64.s32 	%rd160, %r1104;
	add.s64 	%rd161, %rd160, %rd26;
	shl.b64 	%rd162, %rd161, 3;
	add.s64 	%rd163, %rd1, %rd162;
	st.global.f64 	[%rd163+-8], %fd49;
	add.s32 	%r2131, %r2131, 4;
	setp.ne.s32 	%p92, %r2131, %r27;
	mov.u32 	%r2156, %r27;
	@%p92 bra 	$L__BB0_65;
$L__BB0_82:
	setp.eq.s32 	%p93, %r25, 0;
	@%p93 bra 	$L__BB0_99;
	setp.eq.s32 	%p94, %r25, 1;
	@%p94 bra 	$L__BB0_93;
	ld.global.u32 	%r2152, [nx];
	mad.lo.s32 	%r1105, %r2152, %r2156, %r22;
	ld.global.u32 	%r2151, [ny];
	mul.lo.s32 	%r1106, %r2151, %r2152;
	setp.lt.s32 	%p95, %r1105, %r1106;
	@%p95 bra 	$L__BB0_86;
	st.local.v2.u32 	[%rd18], {%r2156, %r22};
	mov.u64 	%rd164, $str;
	cvta.global.u64 	%rd165, %rd164;
	add.u64 	%rd166, %SP, 0;
	{ // callseq 12, 0
	.param .b64 param0;
	st.param.b64 	[param0], %rd165;
	.param .b64 param1;
	st.param.b64 	[param1], %rd166;
	.param .b32 retval0;
	call.uni (retval0), 
	vprintf, 
	(
	param0, 
	param1
	);
	ld.param.b32 	%r1107, [retval0];
	} // callseq 12
	ld.global.u32 	%r2152, [nx];
	ld.global.u32 	%r2151, [ny];
$L__BB0_86:
	mul.lo.s32 	%r1109, %r2152, %r2156;
	cvt.s64.s32 	%rd167, %r1109;
	add.s64 	%rd168, %rd167, %rd26;
	shl.b64 	%rd169, %rd168, 3;
	add.s64 	%rd170, %rd1, %rd169;
	ld.global.f64 	%fd50, [%rd170+-16];
	add.s32 	%r1110, %r1109, %r23;
	mul.lo.s32 	%r1111, %r2151, %r2152;
	setp.lt.s32 	%p96, %r1110, %r1111;
	@%p96 bra 	$L__BB0_88;
	st.local.v2.u32 	[%rd17], {%r2156, %r23};
	mov.u64 	%rd171, $str;
	cvta.global.u64 	%rd172, %rd171;
	add.u64 	%rd173, %SP, 0;
	{ // callseq 13, 0
	.param .b64 param0;
	st.param.b64 	[param0], %rd172;
	.param .b64 param1;
	st.param.b64 	[param1], %rd173;
	.param .b32 retval0;
	call.uni (retval0), 
	vprintf, 
	(
	param0, 
	param1
	);
	ld.param.b32 	%r1112, [retval0];
	} // callseq 13
	ld.global.u32 	%r2152, [nx];
	ld.global.u32 	%r2151, [ny];
$L__BB0_88:
	mul.lo.s32 	%r1114, %r2152, %r2156;
	cvt.s64.s32 	%rd174, %r1114;
	add.s64 	%rd175, %rd174, %rd26;
	shl.b64 	%rd176, %rd175, 3;
	add.s64 	%rd177, %rd1, %rd176;
	st.global.f64 	[%rd177+-8], %fd50;
	add.s32 	%r87, %r2156, 1;
	add.s32 	%r1115, %r1114, %r2152;
	add.s32 	%r1116, %r1115, %r22;
	mul.lo.s32 	%r1117, %r2151, %r2152;
	setp.lt.s32 	%p97, %r1116, %r1117;
	@%p97 bra 	$L__BB0_90;
	st.local.v2.u32 	[%rd18], {%r87, %r22};
	mov.u64 	%rd178, $str;
	cvta.global.u64 	%rd179, %rd178;
	add.u64 	%rd180, %SP, 0;
	{ // callseq 14, 0
	.param .b64 param0;
	st.param.b64 	[param0], %rd179;
	.param .b64 param1;
	st.param.b64 	[param1], %rd180;
	.param .b32 retval0;
	call.uni (retval0), 
	vprintf, 
	(
	param0, 
	param1
	);
	ld.param.b32 	%r1118, [retval0];
	} // callseq 14
	ld.global.u32 	%r2152, [nx];
	ld.global.u32 	%r2151, [ny];
$L__BB0_90:
	mul.lo.s32 	%r1120, %r2152, %r87;
	cvt.s64.s32 	%rd181, %r1120;
	add.s64 	%rd182, %rd181, %rd26;
	shl.b64 	%rd183, %rd182, 3;
	add.s64 	%rd184, %rd1, %rd183;
	ld.global.f64 	%fd51, [%rd184+-16];
	add.s32 	%r1121, %r1120, %r23;
	mul.lo.s32 	%r1122, %r2151, %r2152;
	setp.lt.s32 	%p98, %r1121, %r1122;
	@%p98 bra 	$L__BB0_92;
	st.local.v2.u32 	[%rd17], {%r87, %r23};
	mov.u64 	%rd185, $str;
	cvta.global.u64 	%rd186, %rd185;
	add.u64 	%rd187, %SP, 0;
	{ // callseq 15, 0
	.param .b64 param0;
	st.param.b64 	[param0], %rd186;
	.param .b64 param1;
	st.param.b64 	[param1], %rd187;
	.param .b32 retval0;
	call.uni (retval0), 
	vprintf, 
	(
	param0, 
	param1
	);
	ld.param.b32 	%r1123, [retval0];
	} // callseq 15
	ld.global.u32 	%r2152, [nx];
$L__BB0_92:
	mul.lo.s32 	%r1125, %r2152, %r87;
	cvt.s64.s32 	%rd188, %r1125;
	add.s64 	%rd189, %rd188, %rd26;
	shl.b64 	%rd190, %rd189, 3;
	add.s64 	%rd191, %rd1, %rd190;
	st.global.f64 	[%rd191+-8], %fd51;
	add.s32 	%r2156, %r2156, 2;
$L__BB0_93:
	and.b32  	%r1126, %r21, 1;
	setp.eq.b32 	%p99, %r1126, 1;
	not.pred 	%p100, %p99;
	@%p100 bra 	$L__BB0_99;
	ld.global.u32 	%r2159, [nx];
	mad.lo.s32 	%r1127, %r2159, %r2156, %r22;
	ld.global.u32 	%r2157, [ny];
	mul.lo.s32 	%r1128, %r2157, %r2159;
	setp.lt.s32 	%p101, %r1127, %r1128;
	@%p101 bra 	$L__BB0_96;
	st.local.v2.u32 	[%rd18], {%r2156, %r22};
	mov.u64 	%rd192, $str;
	cvta.global.u64 	%rd193, %rd192;
	add.u64 	%rd194, %SP, 0;
	{ // callseq 16, 0
	.param .b64 param0;
	st.param.b64 	[param0], %rd193;
	.param .b64 param1;
	st.param.b64 	[param1], %rd194;
	.param .b32 retval0;
	call.uni (retval0), 
	vprintf, 
	(
	param0, 
	param1
	);
	ld.param.b32 	%r1129, [retval0];
	} // callseq 16
	ld.global.u32 	%r2159, [nx];
	ld.global.u32 	%r2157, [ny];
$L__BB0_96:
	mul.lo.s32 	%r1131, %r2159, %r2156;
	cvt.s64.s32 	%rd195, %r1131;
	add.s64 	%rd196, %rd195, %rd26;
	shl.b64 	%rd197, %rd196, 3;
	add.s64 	%rd198, %rd1, %rd197;
	ld.global.f64 	%fd52, [%rd198+-16];
	add.s32 	%r1132, %r1131, %r23;
	mul.lo.s32 	%r1133, %r2157, %r2159;
	setp.lt.s32 	%p102, %r1132, %r1133;
	@%p102 bra 	$L__BB0_98;
	st.local.v2.u32 	[%rd17], {%r2156, %r23};
	mov.u64 	%rd199, $str;
	cvta.global.u64 	%rd200, %rd199;
	add.u64 	%rd201, %SP, 0;
	{ // callseq 17, 0
	.param .b64 param0;
	st.param.b64 	[param0], %rd200;
	.param .b64 param1;
	st.param.b64 	[param1], %rd201;
	.param .b32 retval0;
	call.uni (retval0), 
	vprintf, 
	(
	param0, 
	param1
	);
	ld.param.b32 	%r1134, [retval0];
	} // callseq 17
	ld.global.u32 	%r2159, [nx];
$L__BB0_98:
	mul.lo.s32 	%r1136, %r2159, %r2156;
	cvt.s64.s32 	%rd202, %r1136;
	add.s64 	%rd203, %rd202, %rd26;
	shl.b64 	%rd204, %rd203, 3;
	add.s64 	%rd205, %rd1, %rd204;
	st.global.f64 	[%rd205+-8], %fd52;
$L__BB0_99:
	@%p79 bra 	$L__BB0_101;
	// begin inline asm
	trap;
	// end inline asm
$L__BB0_101:
	barrier.sync 	0;
	@%p80 bra 	$L__BB0_104;
	// begin inline asm
	atom.add.release.gpu.u32 %r1137,[%rd23],%r7;
	// end inline asm
$L__BB0_103:
	// begin inline asm
	ld.acquire.gpu.u32 %r1139,[%rd23];
	// end inline asm
	xor.b32  	%r1140, %r1139, %r1137;
	setp.gt.s32 	%p105, %r1140, -1;
	@%p105 bra 	$L__BB0_103;
$L__BB0_104:
	cvt.u32.u64 	%r1141, %rd26;
	setp.lt.s32 	%p106, %r1141, 1;
	barrier.sync 	0;
	@%p106 bra 	$L__BB0_141;
	setp.lt.u32 	%p107, %r1141, 4;
	mov.b32 	%r2186, 0;
	@%p107 bra 	$L__BB0_124;
	ld.global.u32 	%r2164, [nx];
	mov.b32 	%r2162, 0;
	ld.global.u32 	%r2163, [ny];
$L__BB0_107:
	.pragma "nounroll";
	add.s32 	%r1145, %r2164, %r2162;
	mul.lo.s32 	%r1146, %r2163, %r2164;
	setp.lt.s32 	%p108, %r1145, %r1146;
	@%p108 bra 	$L__BB0_109;
	mov.b32 	%r1147, 1;
	st.local.v2.u32 	[%rd16], {%r1147, %r2162};
	mov.u64 	%rd208, $str;
	cvta.global.u64 	%rd209, %rd208;
	add.u64 	%rd210, %SP, 0;
	{ // callseq 18, 0
	.param .b64 param0;
	st.param.b64 	[param0], %rd209;
	.param .b64 param1;
	st.param.b64 	[param1], %rd210;
	.param .b32 retval0;
	call.uni (retval0), 
	vprintf, 
	(
	param0, 
	param1
	);
	ld.param.b32 	%r1148, [retval0];
	} // callseq 18
	ld.global.u32 	%r2164, [nx];
	ld.global.u32 	%r2163, [ny];
$L__BB0_109:
	add.s32 	%r1150, %r2164, %r2162;
	mul.wide.s32 	%rd211, %r1150, 8;
	add.s64 	%rd212, %rd1, %rd211;
	ld.global.f64 	%fd53, [%rd212];
	mul.lo.s32 	%r1151, %r2163, %r2164;
	setp.lt.s32 	%p109, %r2162, %r1151;
	@%p109 bra 	$L__BB0_111;
	mov.b32 	%r1152, 0;
	st.local.v2.u32 	[%rd15], {%r1152, %r2162};
	mov.u64 	%rd213, $str;
	cvta.global.u64 	%rd214, %rd213;
	add.u64 	%rd215, %SP, 0;
	{ // callseq 19, 0
	.param .b64 param0;
	st.param.b64 	[param0], %rd214;
	.param .b64 param1;
	st.param.b64 	[param1], %rd215;
	.param .b32 retval0;
	call.uni (retval0), 
	vprintf, 
	(
	param0, 
	param1
	);
	ld.param.b32 	%r1153, [retval0];
	} // callseq 19
	ld.global.u32 	%r2164, [nx];
	ld.global.u32 	%r2163, [ny];
$L__BB0_111:
	mul.wide.u32 	%rd216, %r2162, 8;
	add.s64 	%rd27, %rd1, %rd216;
	st.global.f64 	[%rd27], %fd53;
	add.s32 	%r118, %r2162, 1;
	add.s32 	%r1155, %r2164, %r118;
	mul.lo.s32 	%r1156, %r2163, %r2164;
	setp.lt.s32 	%p110, %r1155, %r1156;
	@%p110 bra 	$L__BB0_113;
	mov.b32 	%r1157, 1;
	st.local.v2.u32 	[%rd16], {%r1157, %r118};
	mov.u64 	%rd217, $str;
	cvta.global.u64 	%rd218, %rd217;
	add.u64 	%rd219, %SP, 0;
	{ // callseq 20, 0
	.param .b64 param0;
	st.param.b64 	[param0], %rd218;
	.param .b64 param1;
	st.param.b64 	[param1], %rd219;
	.param .b32 retval0;
	call.uni (retval0), 
	vprintf, 
	(
	param0, 
	param1
	);
	ld.param.b32 	%r1158, [retval0];
	} // callseq 20
	ld.global.u32 	%r2164, [nx];
	ld.global.u32 	%r2163, [ny];
$L__BB0_113:
	mul.wide.s32 	%rd220, %r2164, 8;
	add.s64 	%rd221, %rd27, %rd220;
	ld.global.f64 	%fd54, [%rd221+8];
	mul.lo.s32 	%r1160, %r2163, %r2164;
	setp.lt.s32 	%p111, %r118, %r1160;
	@%p111 bra 	$L__BB0_115;
	mov.b32 	%r1161, 0;
	st.local.v2.u32 	[%rd15], {%r1161, %r118};
	mov.u64 	%rd222, $str;
	cvta.global.u64 	%rd223, %rd222;
	add.u64 	%rd224, %SP, 0;
	{ // callseq 21, 0
	.param .b64 param0;
	st.param.b64 	[param0], %rd223;
	.param .b64 param1;
	st.param.b64 	[param1], %rd224;
	.param .b32 retval0;
	call.uni (retval0), 
	vprintf, 
	(
	param0, 
	param1
	);
	ld.param.b32 	%r1162, [retval0];
	} // callseq 21
	ld.global.u32 	%r2164, [nx];
	ld.global.u32 	%r2163, [ny];
$L__BB0_115:
	st.global.f64 	[%rd27+8], %fd54;
	add.s32 	%r127, %r2162, 2;
	add.s32 	%r1164, %r2164, %r127;
	mul.lo.s32 	%r1165, %r2163, %r2164;
	setp.lt.s32 	%p112, %r1164, %r1165;
	@%p112 bra 	$L__BB0_117;
	mov.b32 	%r1166, 1;
	st.local.v2.u32 	[%rd16], {%r1166, %r127};
	mov.u64 	%rd225, $str;
	cvta.global.u64 	%rd226, %rd225;
	add.u64 	%rd227, %SP, 0;
	{ // callseq 22, 0
	.param .b64 param0;
	st.param.b64 	[param0], %rd226;
	.param .b64 param1;
	st.param.b64 	[param1], %rd227;
	.param .b32 retval0;
	call.uni (retval0), 
	vprintf, 
	(
	param0, 
	param1
	);
	ld.param.b32 	%r1167, [retval0];
	} // callseq 22
	ld.global.u32 	%r2164, [nx];
	ld.global.u32 	%r2163, [ny];
$L__BB0_117:
	mul.wide.s32 	%rd228, %r2164, 8;
	add.s64 	%rd229, %rd27, %rd228;
	ld.global.f64 	%fd55, [%rd229+16];
	mul.lo.s32 	%r1169, %r2163, %r2164;
	setp.lt.s32 	%p113, %r127, %r1169;
	@%p113 bra 	$L__BB0_119;
	mov.b32 	%r1170, 0;
	st.local.v2.u32 	[%rd15], {%r1170, %r127};
	mov.u64 	%rd230, $str;
	cvta.global.u64 	%rd231, %rd230;
	add.u64 	%rd232, %SP, 0;
	{ // callseq 23, 0
	.param .b64 param0;
	st.param.b64 	[param0], %rd231;
	.param .b64 param1;
	st.param.b64 	[param1], %rd232;
	.param .b32 retval0;
	call.uni (retval0), 
	vprintf, 
	(
	param0, 
	param1
	);
	ld.param.b32 	%r1171, [retval0];
	} // callseq 23
	ld.global.u32 	%r2164, [nx];
	ld.global.u32 	%r2163, [ny];
$L__BB0_119:
	st.global.f64 	[%rd27+16], %fd55;
	add.s32 	%r136, %r2162, 3;
	add.s32 	%r1173, %r2164, %r136;
	mul.lo.s32 	%r1174, %r2163, %r2164;
	setp.lt.s32 	%p114, %r1173, %r1174;
	@%p114 bra 	$L__BB0_121;
	mov.b32 	%r1175, 1;
	st.local.v2.u32 	[%rd16], {%r1175, %r136};
	mov.u64 	%rd233, $str;
	cvta.global.u64 	%rd234, %rd233;
	add.u64 	%rd235, %SP, 0;
	{ // callseq 24, 0
	.param .b64 param0;
	st.param.b64 	[param0], %rd234;
	.param .b64 param1;
	st.param.b64 	[param1], %rd235;
	.param .b32 retval0;
	call.uni (retval0), 
	vprintf, 
	(
	param0, 
	param1
	);
	ld.param.b32 	%r1176, [retval0];
	} // callseq 24
	ld.global.u32 	%r2164, [nx];
	ld.global.u32 	%r2163, [ny];
$L__BB0_121:
	mul.wide.s32 	%rd236, %r2164, 8;
	add.s64 	%rd237, %rd27, %rd236;
	ld.global.f64 	%fd56, [%rd237+24];
	mul.lo.s32 	%r1178, %r2163, %r2164;
	setp.lt.s32 	%p115, %r136, %r1178;
	@%p115 bra 	$L__BB0_123;
	mov.b32 	%r1179, 0;
	st.local.v2.u32 	[%rd15], {%r1179, %r136};
	mov.u64 	%rd238, $str;
	cvta.global.u64 	%rd239, %rd238;
	add.u64 	%rd240, %SP, 0;
	{ // callseq 25, 0
	.param .b64 param0;
	st.param.b64 	[param0], %rd239;
	.param .b64 param1;
	st.param.b64 	[param1], %rd240;
	.param .b32 retval0;
	call.uni (retval0), 
	vprintf, 
	(
	param0, 
	param1
	);
	ld.param.b32 	%r1180, [retval0];
	} // callseq 25
	ld.global.u32 	%r2164, [nx];
	ld.global.u32 	%r2163, [ny];
$L__BB0_123:
	st.global.f64 	[%rd27+24], %fd56;
	add.s32 	%r2162, %r2162, 4;
	and.b32  	%r2186, %r20, 2147483644;
	setp.ne.s32 	%p116, %r2162, %r2186;
	@%p116 bra 	$L__BB0_107;
$L__BB0_124:
	setp.eq.s32 	%p117, %r26, 0;
	@%p117 bra 	$L__BB0_141;
	setp.eq.s32 	%p118, %r26, 1;
	@%p118 bra 	$L__BB0_135;
	ld.global.u32 	%r2183, [nx];
	add.s32 	%r1182, %r2183, %r2186;
	ld.global.u32 	%r2182, [ny];
	mul.lo.s32 	%r1183, %r2182, %r2183;
	setp.lt.s32 	%p119, %r1182, %r1183;
	@%p119 bra 	$L__BB0_128;
	mov.b32 	%r1184, 1;
	st.local.v2.u32 	[%rd16], {%r1184, %r2186};
	mov.u64 	%rd241, $str;
	cvta.global.u64 	%rd242, %rd241;
	add.u64 	%rd243, %SP, 0;
	{ // callseq 26, 0
	.param .b64 param0;
	st.param.b64 	[param0], %rd242;
	.param .b64 param1;
	st.param.b64 	[param1], %rd243;
	.param .b32 retval0;
	call.uni (retval0), 
	vprintf, 
	(
	param0, 
	param1
	);
	ld.param.b32 	%r1185, [retval0];
	} // callseq 26
	ld.global.u32 	%r2183, [nx];
	ld.global.u32 	%r2182, [ny];
$L__BB0_128:
	add.s32 	%r1187, %r2183, %r2186;
	mul.wide.s32 	%rd244, %r1187, 8;
	add.s64 	%rd245, %rd1, %rd244;
	ld.global.f64 	%fd57, [%rd245];
	mul.lo.s32 	%r1188, %r2182, %r2183;
	setp.lt.s32 	%p120, %r2186, %r1188;
	@%p120 bra 	$L__BB0_130;
	mov.b32 	%r1189, 0;
	st.local.v2.u32 	[%rd15], {%r1189, %r2186};
	mov.u64 	%rd246, $str;
	cvta.global.u64 	%rd247, %rd246;
	add.u64 	%rd248, %SP, 0;
	{ // callseq 27, 0
	.param .b64 param0;
	st.param.b64 	[param0], %rd247;
	.param .b64 param1;
	st.param.b64 	[param1], %rd248;
	.param .b32 retval0;
	call.uni (retval0), 
	vprintf, 
	(
	param0, 
	param1
	);
	ld.param.b32 	%r1190, [retval0];
	} // callseq 27
	ld.global.u32 	%r2183, [nx];
	ld.global.u32 	%r2182, [ny];
$L__BB0_130:
	mul.wide.u32 	%rd249, %r2186, 8;
	add.s64 	%rd28, %rd1, %rd249;
	st.global.f64 	[%rd28], %fd57;
	add.s32 	%r158, %r2186, 1;
	add.s32 	%r1192, %r2183, %r158;
	mul.lo.s32 	%r1193, %r2182, %r2183;
	setp.lt.s32 	%p121, %r1192, %r1193;
	@%p121 bra 	$L__BB0_132;
	mov.b32 	%r1194, 1;
	st.local.v2.u32 	[%rd16], {%r1194, %r158};
	mov.u64 	%rd250, $str;
	cvta.global.u64 	%rd251, %rd250;
	add.u64 	%rd252, %SP, 0;
	{ // callseq 28, 0
	.param .b64 param0;
	st.param.b64 	[param0], %rd251;
	.param .b64 param1;
	st.param.b64 	[param1], %rd252;
	.param .b32 retval0;
	call.uni (retval0), 
	vprintf, 
	(
	param0, 
	param1
	);
	ld.param.b32 	%r1195, [retval0];
	} // callseq 28
	ld.global.u32 	%r2183, [nx];
	ld.global.u32 	%r2182, [ny];
$L__BB0_132:
	mul.wide.s32 	%rd253, %r2183, 8;
	add.s64 	%rd254, %rd28, %rd253;
	ld.global.f64 	%fd58, [%rd254+8];
	mul.lo.s32 	%r1197, %r2182, %r2183;
	setp.lt.s32 	%p122, %r158, %r1197;
	@%p122 bra 	$L__BB0_134;
	mov.b32 	%r1198, 0;
	st.local.v2.u32 	[%rd15], {%r1198, %r158};
	mov.u64 	%rd255, $str;
	cvta.global.u64 	%rd256, %rd255;
	add.u64 	%rd257, %SP, 0;
	{ // callseq 29, 0
	.param .b64 param0;
	st.param.b64 	[param0], %rd256;
	.param .b64 param1;
	st.param.b64 	[param1], %rd257;
	.param .b32 retval0;
	call.uni (retval0), 
	vprintf, 
	(
	param0, 
	param1
	);
	ld.param.b32 	%r1199, [retval0];
	} // callseq 29
$L__BB0_134:
	st.global.f64 	[%rd28+8], %fd58;
	add.s32 	%r2186, %r2186, 2;
$L__BB0_135:
	and.b32  	%r1201, %r20, 1;
	setp.eq.b32 	%p123, %r1201, 1;
	not.pred 	%p124, %p123;
	@%p124 bra 	$L__BB0_141;
	ld.global.u32 	%r2188, [nx];
	add.s32 	%r1202, %r2188, %r2186;
	ld.global.u32 	%r2187, [ny];
	mul.lo.s32 	%r1203, %r2187, %r2188;
	setp.lt.s32 	%p125, %r1202, %r1203;
	@%p125 bra 	$L__BB0_138;
	mov.b32 	%r1204, 1;
	st.local.v2.u32 	[%rd16], {%r1204, %r2186};
	mov.u64 	%rd258, $str;
	cvta.global.u64 	%rd259, %rd258;
	add.u64 	%rd260, %SP, 0;
	{ // callseq 30, 0
	.param .b64 param0;
	st.param.b64 	[param0], %rd259;
	.param .b64 param1;
	st.param.b64 	[param1], %rd260;
	.param .b32 retval0;
	call.uni (retval0), 
	vprintf, 
	(
	param0, 
	param1
	);
	ld.param.b32 	%r1205, [retval0];
	} // callseq 30
	ld.global.u32 	%r2188, [nx];
	ld.global.u32 	%r2187, [ny];
$L__BB0_138:
	add.s32 	%r1207, %r2188, %r2186;
	mul.wide.s32 	%rd261, %r1207, 8;
	add.s64 	%rd262, %rd1, %rd261;
	ld.global.f64 	%fd59, [%rd262];
	mul.lo.s32 	%r1208, %r2187, %r2188;
	setp.lt.s32 	%p126, %r2186, %r1208;
	@%p126 bra 	$L__BB0_140;
	mov.b32 	%r1209, 0;
	st.local.v2.u32 	[%rd15], {%r1209, %r2186};
	mov.u64 	%rd263, $str;
	cvta.global.u64 	%rd264, %rd263;
	add.u64 	%rd265, %SP, 0;
	{ // callseq 31, 0
	.param .b64 param0;
	st.param.b64 	[param0], %rd264;
	.param .b64 param1;
	st.param.b64 	[param1], %rd265;
	.param .b32 retval0;
	call.uni (retval0), 
	vprintf, 
	(
	param0, 
	param1
	);
	ld.param.b32 	%r1210, [retval0];
	} // callseq 31
$L__BB0_140:
	mul.wide.u32 	%rd266, %r2186, 8;
	add.s64 	%rd267, %rd1, %rd266;
	st.global.f64 	[%rd267], %fd59;
$L__BB0_141:
	@%p79 bra 	$L__BB0_143;
	// begin inline asm
	trap;
	// end inline asm
$L__BB0_143:
	barrier.sync 	0;
	@%p80 bra 	$L__BB0_146;
	// begin inline asm
	atom.add.release.gpu.u32 %r1212,[%rd23],%r7;
	// end inline asm
$L__BB0_145:
	// begin inline asm
	ld.acquire.gpu.u32 %r1214,[%rd23];
	// end inline asm
	xor.b32  	%r1215, %r1214, %r1212;
	setp.gt.s32 	%p129, %r1215, -1;
	@%p129 bra 	$L__BB0_145;
$L__BB0_146:
	barrier.sync 	0;
	@%p82 bra 	$L__BB0_183;
	setp.lt.u32 	%p131, %r21, 4;
	mov.b32 	%r2216, 0;
	@%p131 bra 	$L__BB0_166;
	ld.global.u32 	%r2192, [nx];
	mov.b32 	%r2191, 0;
	ld.global.u32 	%r2193, [ny];
$L__BB0_149:
	.pragma "nounroll";
	mad.lo.s32 	%r1218, %r2192, %r2191, 1;
	mul.lo.s32 	%r1219, %r2193, %r2192;
	setp.lt.s32 	%p132, %r1218, %r1219;
	@%p132 bra 	$L__BB0_151;
	mov.b32 	%r1220, 1;
	st.local.v2.u32 	[%rd14], {%r2191, %r1220};
	mov.u64 	%rd270, $str;
	cvta.global.u64 	%rd271, %rd270;
	add.u64 	%rd272, %SP, 0;
	{ // callseq 32, 0
	.param .b64 param0;
	st.param.b64 	[param0], %rd271;
	.param .b64 param1;
	st.param.b64 	[param1], %rd272;
	.param .b32 retval0;
	call.uni (retval0), 
	vprintf, 
	(
	param0, 
	param1
	);
	ld.param.b32 	%r1221, [retval0];
	} // callseq 32
	ld.global.u32 	%r2192, [nx];
	ld.global.u32 	%r2193, [ny];
$L__BB0_151:
	mul.lo.s32 	%r1223, %r2192, %r2191;
	mul.wide.s32 	%rd273, %r1223, 8;
	add.s64 	%rd274, %rd1, %rd273;
	ld.global.f64 	%fd60, [%rd274+8];
	mul.lo.s32 	%r1224, %r2193, %r2192;
	setp.lt.s32 	%p133, %r1223, %r1224;
	@%p133 bra 	$L__BB0_153;
	mov.b32 	%r1225, 0;
	st.local.v2.u32 	[%rd13], {%r2191, %r1225};
	mov.u64 	%rd275, $str;
	cvta.global.u64 	%rd276, %rd275;
	add.u64 	%rd277, %SP, 0;
	{ // callseq 33, 0
	.param .b64 param0;
	st.param.b64 	[param0], %rd276;
	.param .b64 param1;
	st.param.b64 	[param1], %rd277;
	.param .b32 retval0;
	call.uni (retval0), 
	vprintf, 
	(
	param0, 
	param1
	);
	ld.param.b32 	%r1226, [retval0];
	} // callseq 33
	ld.global.u32 	%r2192, [nx];
	ld.global.u32 	%r2193, [ny];
$L__BB0_153:
	mul.lo.s32 	%r1228, %r2192, %r2191;
	mul.wide.s32 	%rd278, %r1228, 8;
	add.s64 	%rd279, %rd1, %rd278;
	st.global.f64 	[%rd279], %fd60;
	add.s32 	%r185, %r2191, 1;
	add.s32 	%r1229, %r1228, %r2192;
	add.s32 	%r1230, %r1229, 1;
	mul.lo.s32 	%r1231, %r2193, %r2192;
	setp.lt.s32 	%p134, %r1230, %r1231;
	@%p134 bra 	$L__BB0_155;
	mov.b32 	%r1232, 1;
	st.local.v2.u32 	[%rd14], {%r185, %r1232};
	mov.u64 	%rd280, $str;
	cvta.global.u64 	%rd281, %rd280;
	add.u64 	%rd282, %SP, 0;
	{ // callseq 34, 0
	.param .b64 param0;
	st.param.b64 	[param0], %rd281;
	.param .b64 param1;
	st.param.b64 	[param1], %rd282;
	.param .b32 retval0;
	call.uni (retval0), 
	vprintf, 
	(
	param0, 
	param1
	);
	ld.param.b32 	%r1233, [retval0];
	} // callseq 34
	ld.global.u32 	%r2192, [nx];
	ld.global.u32 	%r2193, [ny];
$L__BB0_155:
	mul.lo.s32 	%r1235, %r2192, %r185;
	mul.wide.s32 	%rd283, %r1235, 8;
	add.s64 	%rd284, %rd1, %rd283;
	ld.global.f64 	%fd61, [%rd284+8];
	mul.lo.s32 	%r1236, %r2193, %r2192;
	setp.lt.s32 	%p135, %r1235, %r1236;
	@%p135 bra 	$L__BB0_157;
	mov.b32 	%r1237, 0;
	st.local.v2.u32 	[%rd13], {%r185, %r1237};
	mov.u64 	%rd285, $str;
	cvta.global.u64 	%rd286, %rd285;
	add.u64 	%rd287, %SP, 0;
	{ // callseq 35, 0
	.param .b64 param0;
	st.param.b64 	[param0], %rd286;
	.param .b64 param1;
	st.param.b64 	[param1], %rd287;
	.param .b32 retval0;
	call.uni (retval0), 
	vprintf, 
	(
	param0, 
	param1
	);
	ld.param.b32 	%r1238, [retval0];
	} // callseq 35
	ld.global.u32 	%r2192, [nx];
	ld.global.u32 	%r2193, [ny];
$L__BB0_157:
	mul.lo.s32 	%r1240, %r2192, %r185;
	mul.wide.s32 	%rd288, %r1240, 8;
	add.s64 	%rd289, %rd1, %rd288;
	st.global.f64 	[%rd289], %fd61;
	add.s32 	%r194, %r2191, 2;
	add.s32 	%r1241, %r1240, %r2192;
	add.s32 	%r1242, %r1241, 1;
	mul.lo.s32 	%r1243, %r2193, %r2192;
	setp.lt.s32 	%p136, %r1242, %r1243;
	@%p136 bra 	$L__BB0_159;
	mov.b32 	%r1244, 1;
	st.local.v2.u32 	[%rd14], {%r194, %r1244};
	mov.u64 	%rd290, $str;
	cvta.global.u64 	%rd291, %rd290;
	add.u64 	%rd292, %SP, 0;
	{ // callseq 36, 0
	.param .b64 param0;
	st.param.b64 	[param0], %rd291;
	.param .b64 param1;
	st.param.b64 	[param1], %rd292;
	.param .b32 retval0;
	call.uni (retval0), 
	vprintf, 
	(
	param0, 
	param1
	);
	ld.param.b32 	%r1245, [retval0];
	} // callseq 36
	ld.global.u32 	%r2192, [nx];
	ld.global.u32 	%r2193, [ny];
$L__BB0_159:
	mul.lo.s32 	%r1247, %r2192, %r194;
	mul.wide.s32 	%rd293, %r1247, 8;
	add.s64 	%rd294, %rd1, %rd293;
	ld.global.f64 	%fd62, [%rd294+8];
	mul.lo.s32 	%r1248, %r2193, %r2192;
	setp.lt.s32 	%p137, %r1247, %r1248;
	@%p137 bra 	$L__BB0_161;
	mov.b32 	%r1249, 0;
	st.local.v2.u32 	[%rd13], {%r194, %r1249};
	mov.u64 	%rd295, $str;
	cvta.global.u64 	%rd296, %rd295;
	add.u64 	%rd297, %SP, 0;
	{ // callseq 37, 0
	.param .b64 param0;
	st.param.b64 	[param0], %rd296;
	.param .b64 param1;
	st.param.b64 	[param1], %rd297;
	.param .b32 retval0;
	call.uni (retval0), 
	vprintf, 
	(
	param0, 
	param1
	);
	ld.param.b32 	%r1250, [retval0];
	} // callseq 37
	ld.global.u32 	%r2192, [nx];
	ld.global.u32 	%r2193, [ny];
$L__BB0_161:
	mul.lo.s32 	%r1252, %r2192, %r194;
	mul.wide.s32 	%rd298, %r1252, 8;
	add.s64 	%rd299, %rd1, %rd298;
	st.global.f64 	[%rd299], %fd62;
	add.s32 	%r203, %r2191, 3;
	add.s32 	%r1253, %r1252, %r2192;
	add.s32 	%r1254, %r1253, 1;
	mul.lo.s32 	%r1255, %r2193, %r2192;
	setp.lt.s32 	%p138, %r1254, %r1255;
	@%p138 bra 	$L__BB0_163;
	mov.b32 	%r1256, 1;
	st.local.v2.u32 	[%rd14], {%r203, %r1256};
	mov.u64 	%rd300, $str;
	cvta.global.u64 	%rd301, %rd300;
	add.u64 	%rd302, %SP, 0;
	{ // callseq 38, 0
	.param .b64 param0;
	st.param.b64 	[param0], %rd301;
	.param .b64 param1;
	st.param.b64 	[param1], %rd302;
	.param .b32 retval0;
	call.uni (retval0), 
	vprintf, 
	(
	param0, 
	param1
	);
	ld.param.b32 	%r1257, [retval0];
	} // callseq 38
	ld.global.u32 	%r2192, [nx];
	ld.global.u32 	%r2193, [ny];
$L__BB0_163:
	mul.lo.s32 	%r1259, %r2192, %r203;
	mul.wide.s32 	%rd303, %r1259, 8;
	add.s64 	%rd304, %rd1, %rd303;
	ld.global.f64 	%fd63, [%rd304+8];
	mul.lo.s32 	%r1260, %r2193, %r2192;
	setp.lt.s32 	%p139, %r1259, %r1260;
	@%p139 bra 	$L__BB0_165;
	mov.b32 	%r1261, 0;
	st.local.v2.u32 	[%rd13], {%r203, %r1261};
	mov.u64 	%rd305, $str;
	cvta.global.u64 	%rd306, %rd305;
	add.u64 	%rd307, %SP, 0;
	{ // callseq 39, 0
	.param .b64 param0;
	st.param.b64 	[param0], %rd306;
	.param .b64 param1;
	st.param.b64 	[param1], %rd307;
	.param .b32 retval0;
	call.uni (retval0), 
	vprintf, 
	(
	param0, 
	param1
	);
	ld.param.b32 	%r1262, [retval0];
	} // callseq 39
	ld.global.u32 	%r2193, [ny];
	ld.global.u32 	%r2192, [nx];
$L__BB0_165:
	mul.lo.s32 	%r1264, %r2192, %r203;
	mul.wide.s32 	%rd308, %r1264, 8;
	add.s64 	%rd309, %rd1, %rd308;
	st.global.f64 	[%rd309], %fd63;
	add.s32 	%r2191, %r2191, 4;
	setp.ne.s32 	%p140, %r2191, %r27;
	mov.u32 	%r2216, %r27;
	@%p140 bra 	$L__BB0_149;
$L__BB0_166:
	setp.eq.s32 	%p141, %r25, 0;
	@%p141 bra 	$L__BB0_183;
	setp.eq.s32 	%p142, %r25, 1;
	@%p142 bra 	$L__BB0_177;
	ld.global.u32 	%r2212, [nx];
	mad.lo.s32 	%r1265, %r2212, %r2216, 1;
	ld.global.u32 	%r2211, [ny];
	mul.lo.s32 	%r1266, %r2211, %r2212;
	setp.lt.s32 	%p143, %r1265, %r1266;
	@%p143 bra 	$L__BB0_170;
	mov.b32 	%r1267, 1;
	st.local.v2.u32 	[%rd14], {%r2216, %r1267};
	mov.u64 	%rd310, $str;
	cvta.global.u64 	%rd311, %rd310;
	add.u64 	%rd312, %SP, 0;
	{ // callseq 40, 0
	.param .b64 param0;
	st.param.b64 	[param0], %rd311;
	.param .b64 param1;
	st.param.b64 	[param1], %rd312;
	.param .b32 retval0;
	call.uni (retval0), 
	vprintf, 
	(
	param0, 
	param1
	);
	ld.param.b32 	%r1268, [retval0];
	} // callseq 40
	ld.global.u32 	%r2212, [nx];
	ld.global.u32 	%r2211, [ny];
$L__BB0_170:
	mul.lo.s32 	%r1270, %r2212, %r2216;
	mul.wide.s32 	%rd313, %r1270, 8;
	add.s64 	%rd314, %rd1, %rd313;
	ld.global.f64 	%fd64, [%rd314+8];
	mul.lo.s32 	%r1271, %r2211, %r2212;
	setp.lt.s32 	%p144, %r1270, %r1271;
	@%p144 bra 	$L__BB0_172;
	mov.b32 	%r1272, 0;
	st.local.v2.u32 	[%rd13], {%r2216, %r1272};
	mov.u64 	%rd315, $str;
	cvta.global.u64 	%rd316, %rd315;
	add.u64 	%rd317, %SP, 0;
	{ // callseq 41, 0
	.param .b64 param0;
	st.param.b64 	[param0], %rd316;
	.param .b64 param1;
	st.param.b64 	[param1], %rd317;
	.param .b32 retval0;
	call.uni (retval0), 
	vprintf, 
	(
	param0, 
	param1
	);
	ld.param.b32 	%r1273, [retval0];
	} // callseq 41
	ld.global.u32 	%r2212, [nx];
	ld.global.u32 	%r2211, [ny];
$L__BB0_172:
	mul.lo.s32 	%r1275, %r2212, %r2216;
	mul.wide.s32 	%rd318, %r1275, 8;
	add.s64 	%rd319, %rd1, %rd318;
	st.global.f64 	[%rd319], %fd64;
	add.s32 	%r224, %r2216, 1;
	add.s32 	%r1276, %r1275, %r2212;
	add.s32 	%r1277, %r1276, 1;
	mul.lo.s32 	%r1278, %r2211, %r2212;
	setp.lt.s32 	%p145, %r1277, %r1278;
	@%p145 bra 	$L__BB0_174;
	mov.b32 	%r1279, 1;
	st.local.v2.u32 	[%rd14], {%r224, %r1279};
	mov.u64 	%rd320, $str;
	cvta.global.u64 	%rd321, %rd320;
	add.u64 	%rd322, %SP, 0;
	{ // callseq 42, 0
	.param .b64 param0;
	st.param.b64 	[param0], %rd321;
	.param .b64 param1;
	st.param.b64 	[param1], %rd322;
	.param .b32 retval0;
	call.uni (retval0), 
	vprintf, 
	(
	param0, 
	param1
	);
	ld.param.b32 	%r1280, [retval0];
	} // callseq 42
	ld.global.u32 	%r2212, [nx];
	ld.global.u32 	%r2211, [ny];
$L__BB0_174:
	mul.lo.s32 	%r1282, %r2212, %r224;
	mul.wide.s32 	%rd323, %r1282, 8;
	add.s64 	%rd324, %rd1, %rd323;
	ld.global.f64 	%fd65, [%rd324+8];
	mul.lo.s32 	%r1283, %r2211, %r2212;
	setp.lt.s32 	%p146, %r1282, %r1283;
	@%p146 bra 	$L__BB0_176;
	mov.b32 	%r1284, 0;
	st.local.v2.u32 	[%rd13], {%r224, %r1284};
	mov.u64 	%rd325, $str;
	cvta.global.u64 	%rd326, %rd325;
	add.u64 	%rd327, %SP, 0;
	{ // callseq 43, 0
	.param .b64 param0;
	st.param.b64 	[param0], %rd326;
	.param .b64 param1;
	st.param.b64 	[param1], %rd327;
	.param .b32 retval0;
	call.uni (retval0), 
	vprintf, 
	(
	param0, 
	param1
	);
	ld.param.b32 	%r1285, [retval0];
	} // callseq 43
	ld.global.u32 	%r2212, [nx];
$L__BB0_176:
	mul.lo.s32 	%r1287, %r2212, %r224;
	mul.wide.s32 	%rd328, %r1287, 8;
	add.s64 	%rd329, %rd1, %rd328;
	st.global.f64 	[%rd329], %fd65;
	add.s32 	%r2216, %r2216, 2;
$L__BB0_177:
	and.b32  	%r1288, %r21, 1;
	setp.eq.b32 	%p147, %r1288, 1;
	not.pred 	%p148, %p147;
	@%p148 bra 	$L__BB0_183;
	ld.global.u32 	%r2219, [nx];
	mad.lo.s32 	%r1289, %r2219, %r2216, 1;
	ld.global.u32 	%r2217, [ny];
	mul.lo.s32 	%r1290, %r2217, %r2219;
	setp.lt.s32 	%p149, %r1289, %r1290;
	@%p149 bra 	$L__BB0_180;
	mov.b32 	%r1291, 1;
	st.local.v2.u32 	[%rd14], {%r2216, %r1291};
	mov.u64 	%rd330, $str;
	cvta.global.u64 	%rd331, %rd330;
	add.u64 	%rd332, %SP, 0;
	{ // callseq 44, 0
	.param .b64 param0;
	st.param.b64 	[param0], %rd331;
	.param .b64 param1;
	st.param.b64 	[param1], %rd332;
	.param .b32 retval0;
	call.uni (retval0), 
	vprintf, 
	(
	param0, 
	param1
	);
	ld.param.b32 	%r1292, [retval0];
	} // callseq 44
	ld.global.u32 	%r2219, [nx];
	ld.global.u32 	%r2217, [ny];
$L__BB0_180:
	mul.lo.s32 	%r1294, %r2219, %r2216;
	mul.wide.s32 	%rd333, %r1294, 8;
	add.s64 	%rd334, %rd1, %rd333;
	ld.global.f64 	%fd66, [%rd334+8];
	mul.lo.s32 	%r1295, %r2217, %r2219;
	setp.lt.s32 	%p150, %r1294, %r1295;
	@%p150 bra 	$L__BB0_182;
	mov.b32 	%r1296, 0;
	st.local.v2.u32 	[%rd13], {%r2216, %r1296};
	mov.u64 	%rd335, $str;
	cvta.global.u64 	%rd336, %rd335;
	add.u64 	%rd337, %SP, 0;
	{ // callseq 45, 0
	.param .b64 param0;
	st.param.b64 	[param0], %rd336;
	.param .b64 param1;
	st.param.b64 	[param1], %rd337;
	.param .b32 retval0;
	call.uni (retval0), 
	vprintf, 
	(
	param0, 
	param1
	);
	ld.param.b32 	%r1297, [retval0];
	} // callseq 45
	ld.global.u32 	%r2219, [nx];
$L__BB0_182:
	mul.lo.s32 	%r1299, %r2219, %r2216;
	mul.wide.s32 	%rd338, %r1299, 8;
	add.s64 	%rd339, %rd1, %rd338;
	st.global.f64 	[%rd339], %fd66;
$L__BB0_183:
	@%p79 bra 	$L__BB0_185;
	// begin inline asm
	trap;
	// end inline asm
$L__BB0_185:
	barrier.sync 	0;
	@%p80 bra 	$L__BB0_188;
	// begin inline asm
	atom.add.release.gpu.u32 %r1300,[%rd23],%r7;
	// end inline asm
$L__BB0_187:
	// begin inline asm
	ld.acquire.gpu.u32 %r1302,[%rd23];
	// end inline asm
	xor.b32  	%r1303, %r1302, %r1300;
	setp.gt.s32 	%p153, %r1303, -1;
	@%p153 bra 	$L__BB0_187;
$L__BB0_188:
	cvt.u32.u64 	%r1304, %rd26;
	setp.lt.s32 	%p154, %r1304, 1;
	barrier.sync 	0;
	@%p154 bra 	$L__BB0_230;
	setp.lt.u32 	%p155, %r1304, 8;
	mov.b32 	%r2247, 0;
	@%p155 bra 	$L__BB0_208;
	ld.global.u32 	%r2223, [nx];
	mov.b32 	%r2222, 0;
	ld.global.u32 	%r2224, [ny];
$L__BB0_191:
	.pragma "nounroll";
	mad.lo.s32 	%r1308, %r2223, %r24, %r2222;
	mul.lo.s32 	%r1309, %r2224, %r2223;
	setp.lt.s32 	%p156, %r1308, %r1309;
	@%p156 bra 	$L__BB0_193;
	st.local.v2.u32 	[%rd12], {%r24, %r2222};
	mov.u64 	%rd342, $str;
	cvta.global.u64 	%rd343, %rd342;
	add.u64 	%rd344, %SP, 0;
	{ // callseq 46, 0
	.param .b64 param0;
	st.param.b64 	[param0], %rd343;
	.param .b64 param1;
	st.param.b64 	[param1], %rd344;
	.param .b32 retval0;
	call.uni (retval0), 
	vprintf, 
	(
	param0, 
	param1
	);
	ld.param.b32 	%r1310, [retval0];
	} // callseq 46
	ld.global.u32 	%r2223, [nx];
	ld.global.u32 	%r2224, [ny];
$L__BB0_193:
	mad.lo.s32 	%r1312, %r2223, %r24, %r2222;
	mul.wide.s32 	%rd345, %r1312, 8;
	add.s64 	%rd346, %rd1, %rd345;
	mov.b64 	%rd347, 0;
	st.global.u64 	[%rd346], %rd347;
	add.s32 	%r1313, %r1312, 1;
	mul.lo.s32 	%r1314, %r2224, %r2223;
	setp.lt.s32 	%p157, %r1313, %r1314;
	@%p157 bra 	$L__BB0_195;
	add.s32 	%r1315, %r2222, 1;
	st.local.v2.u32 	[%rd12], {%r24, %r1315};
	mov.u64 	%rd348, $str;
	cvta.global.u64 	%rd349, %rd348;
	add.u64 	%rd350, %SP, 0;
	{ // callseq 47, 0
	.param .b64 param0;
	st.param.b64 	[param0], %rd349;
	.param .b64 param1;
	st.param.b64 	[param1], %rd350;
	.param .b32 retval0;
	call.uni (retval0), 
	vprintf, 
	(
	param0, 
	param1
	);
	ld.param.b32 	%r1316, [retval0];
	} // callseq 47
	ld.global.u32 	%r2223, [nx];
	ld.global.u32 	%r2224, [ny];
$L__BB0_195:
	mul.lo.s32 	%r1318, %r2223, %r24;
	cvt.s64.s32 	%rd351, %r1318;
	cvt.s64.s32 	%rd29, %r2222;
	add.s64 	%rd352, %rd351, %rd29;
	shl.b64 	%rd353, %rd352, 3;
	add.s64 	%rd354, %rd1, %rd353;
	mov.b64 	%rd355, 0;
	st.global.u64 	[%rd354+8], %rd355;
	add.s32 	%r255, %r2222, 2;
	add.s32 	%r1319, %r1318, %r255;
	mul.lo.s32 	%r1320, %r2224, %r2223;
	setp.lt.s32 	%p158, %r1319, %r1320;
	@%p158 bra 	$L__BB0_197;
	st.local.v2.u32 	[%rd12], {%r24, %r255};
	mov.u64 	%rd356, $str;
	cvta.global.u64 	%rd357, %rd356;
	add.u64 	%rd358, %SP, 0;
	{ // callseq 48, 0
	.param .b64 param0;
	st.param.b64 	[param0], %rd357;
	.param .b64 param1;
	st.param.b64 	[param1], %rd358;
	.param .b32 retval0;
	call.uni (retval0), 
	vprintf, 
	(
	param0, 
	param1
	);
	ld.param.b32 	%r1321, [retval0];
	} // callseq 48
	ld.global.u32 	%r2223, [nx];
	ld.global.u32 	%r2224, [ny];
$L__BB0_197:
	mul.lo.s32 	%r1323, %r2223, %r24;
	cvt.s64.s32 	%rd359, %r1323;
	add.s64 	%rd360, %rd359, %rd29;
	shl.b64 	%rd361, %rd360, 3;
	add.s64 	%rd362, %rd1, %rd361;
	mov.b64 	%rd363, 0;
	st.global.u64 	[%rd362+16], %rd363;
	add.s32 	%r260, %r2222, 3;
	add.s32 	%r1324, %r1323, %r260;
	mul.lo.s32 	%r1325, %r2224, %r2223;
	setp.lt.s32 	%p159, %r1324, %r1325;
	@%p159 bra 	$L__BB0_199;
	st.local.v2.u32 	[%rd12], {%r24, %r260};
	mov.u64 	%rd364, $str;
	cvta.global.u64 	%rd365, %rd364;
	add.u64 	%rd366, %SP, 0;
	{ // callseq 49, 0
	.param .b64 param0;
	st.param.b64 	[param0], %rd365;
	.param .b64 param1;
	st.param.b64 	[param1], %rd366;
	.param .b32 retval0;
	call.uni (retval0), 
	vprintf, 
	(
	param0, 
	param1
	);
	ld.param.b32 	%r1326, [retval0];
	} // callseq 49
	ld.global.u32 	%r2223, [nx];
	ld.global.u32 	%r2224, [ny];
$L__BB0_199:
	mul.lo.s32 	%r1328, %r2223, %r24;
	cvt.s64.s32 	%rd367, %r1328;
	add.s64 	%rd368, %rd367, %rd29;
	shl.b64 	%rd369, %rd368, 3;
	add.s64 	%rd370, %rd1, %rd369;
	mov.b64 	%rd371, 0;
	st.global.u64 	[%rd370+24], %rd371;
	add.s32 	%r265, %r2222, 4;
	add.s32 	%r1329, %r1328, %r265;
	mul.lo.s32 	%r1330, %r2224, %r2223;
	setp.lt.s32 	%p160, %r1329, %r1330;
	@%p160 bra 	$L__BB0_201;
	st.local.v2.u32 	[%rd12], {%r24, %r265};
	mov.u64 	%rd372, $str;
	cvta.global.u64 	%rd373, %rd372;
	add.u64 	%rd374, %SP, 0;
	{ // callseq 50, 0
	.param .b64 param0;
	st.param.b64 	[param0], %rd373;
	.param .b64 param1;
	st.param.b64 	[param1], %rd374;
	.param .b32 retval0;
	call.uni (retval0), 
	vprintf, 
	(
	param0, 
	param1
	);
	ld.param.b32 	%r1331, [retval0];
	} // callseq 50
	ld.global.u32 	%r2223, [nx];
	ld.global.u32 	%r2224, [ny];
$L__BB0_201:
	mul.lo.s32 	%r1333, %r2223, %r24;
	cvt.s64.s32 	%rd375, %r1333;
	add.s64 	%rd376, %rd375, %rd29;
	shl.b64 	%rd377, %rd376, 3;
	add.s64 	%rd378, %rd1, %rd377;
	mov.b64 	%rd379, 0;
	st.global.u64 	[%rd378+32], %rd379;
	add.s32 	%r270, %r2222, 5;
	add.s32 	%r1334, %r1333, %r270;
	mul.lo.s32 	%r1335, %r2224, %r2223;
	setp.lt.s32 	%p161, %r1334, %r1335;
	@%p161 bra 	$L__BB0_203;
	st.local.v2.u32 	[%rd12], {%r24, %r270};
	mov.u64 	%rd380, $str;
	cvta.global.u64 	%rd381, %rd380;
	add.u64 	%rd382, %SP, 0;
	{ // callseq 51, 0
	.param .b64 param0;
	st.param.b64 	[param0], %rd381;
	.param .b64 param1;
	st.param.b64 	[param1], %rd382;
	.param .b32 retval0;
	call.uni (retval0), 
	vprintf, 
	(
	param0, 
	param1
	);
	ld.param.b32 	%r1336, [retval0];
	} // callseq 51
	ld.global.u32 	%r2223, [nx];
	ld.global.u32 	%r2224, [ny];
$L__BB0_203:
	mul.lo.s32 	%r1338, %r2223, %r24;
	cvt.s64.s32 	%rd383, %r1338;
	add.s64 	%rd384, %rd383, %rd29;
	shl.b64 	%rd385, %rd384, 3;
	add.s64 	%rd386, %rd1, %rd385;
	mov.b64 	%rd387, 0;
	st.global.u64 	[%rd386+40], %rd387;
	add.s32 	%r275, %r2222, 6;
	add.s32 	%r1339, %r1338, %r275;
	mul.lo.s32 	%r1340, %r2224, %r2223;
	setp.lt.s32 	%p162, %r1339, %r1340;
	@%p162 bra 	$L__BB0_205;
	st.local.v2.u32 	[%rd12], {%r24, %r275};
	mov.u64 	%rd388, $str;
	cvta.global.u64 	%rd389, %rd388;
	add.u64 	%rd390, %SP, 0;
	{ // callseq 52, 0
	.param .b64 param0;
	st.param.b64 	[param0], %rd389;
	.param .b64 param1;
	st.param.b64 	[param1], %rd390;
	.param .b32 retval0;
	call.uni (retval0), 
	vprintf, 
	(
	param0, 
	param1
	);
	ld.param.b32 	%r1341, [retval0];
	} // callseq 52
	ld.global.u32 	%r2223, [nx];
	ld.global.u32 	%r2224, [ny];
$L__BB0_205:
	mul.lo.s32 	%r1343, %r2223, %r24;
	cvt.s64.s32 	%rd391, %r1343;
	add.s64 	%rd392, %rd391, %rd29;
	shl.b64 	%rd393, %rd392, 3;
	add.s64 	%rd394, %rd1, %rd393;
	mov.b64 	%rd395, 0;
	st.global.u64 	[%rd394+48], %rd395;
	add.s32 	%r280, %r2222, 7;
	add.s32 	%r1344, %r1343, %r280;
	mul.lo.s32 	%r1345, %r2224, %r2223;
	setp.lt.s32 	%p163, %r1344, %r1345;
	@%p163 bra 	$L__BB0_207;
	st.local.v2.u32 	[%rd12], {%r24, %r280};
	mov.u64 	%rd396, $str;
	cvta.global.u64 	%rd397, %rd396;
	add.u64 	%rd398, %SP, 0;
	{ // callseq 53, 0
	.param .b64 param0;
	st.param.b64 	[param0], %rd397;
	.param .b64 param1;
	st.param.b64 	[param1], %rd398;
	.param .b32 retval0;
	call.uni (retval0), 
	vprintf, 
	(
	param0, 
	param1
	);
	ld.param.b32 	%r1346, [retval0];
	} // callseq 53
	ld.global.u32 	%r2224, [ny];
	ld.global.u32 	%r2223, [nx];
$L__BB0_207:
	mul.lo.s32 	%r1348, %r2223, %r24;
	cvt.s64.s32 	%rd399, %r1348;
	add.s64 	%rd400, %rd399, %rd29;
	shl.b64 	%rd401, %rd400, 3;
	add.s64 	%rd402, %rd1, %rd401;
	mov.b64 	%rd403, 0;
	st.global.u64 	[%rd402+56], %rd403;
	add.s32 	%r2222, %r2222, 8;
	and.b32  	%r2247, %r20, 2147483640;
	setp.ne.s32 	%p164, %r2222, %r2247;
	@%p164 bra 	$L__BB0_191;
$L__BB0_208:
	and.b32  	%r288, %r20, 7;
	setp.eq.s32 	%p165, %r288, 0;
	@%p165 bra 	$L__BB0_230;
	add.s32 	%r1349, %r288, -1;
	setp.lt.u32 	%p166, %r1349, 3;
	@%p166 bra 	$L__BB0_219;
	ld.global.u32 	%r2243, [nx];
	mad.lo.s32 	%r1350, %r2243, %r24, %r2247;
	ld.global.u32 	%r2242, [ny];
	mul.lo.s32 	%r1351, %r2242, %r2243;
	setp.lt.s32 	%p167, %r1350, %r1351;
	@%p167 bra 	$L__BB0_212;
	st.local.v2.u32 	[%rd12], {%r24, %r2247};
	mov.u64 	%rd404, $str;
	cvta.global.u64 	%rd405, %rd404;
	add.u64 	%rd406, %SP, 0;
	{ // callseq 54, 0
	.param .b64 param0;
	st.param.b64 	[param0], %rd405;
	.param .b64 param1;
	st.param.b64 	[param1], %rd406;
	.param .b32 retval0;
	call.uni (retval0), 
	vprintf, 
	(
	param0, 
	param1
	);
	ld.param.b32 	%r1352, [retval0];
	} // callseq 54
	ld.global.u32 	%r2243, [nx];
	ld.global.u32 	%r2242, [ny];
$L__BB0_212:
	mad.lo.s32 	%r1354, %r2243, %r24, %r2247;
	mul.wide.s32 	%rd407, %r1354, 8;
	add.s64 	%rd408, %rd1, %rd407;
	mov.b64 	%rd409, 0;
	st.global.u64 	[%rd408], %rd409;
	add.s32 	%r1355, %r1354, 1;
	mul.lo.s32 	%r1356, %r2242, %r2243;
	setp.lt.s32 	%p168, %r1355, %r1356;
	@%p168 bra 	$L__BB0_214;
	add.s32 	%r1357, %r2247, 1;
	st.local.v2.u32 	[%rd12], {%r24, %r1357};
	mov.u64 	%rd410, $str;
	cvta.global.u64 	%rd411, %rd410;
	add.u64 	%rd412, %SP, 0;
	{ // callseq 55, 0
	.param .b64 param0;
	st.param.b64 	[param0], %rd411;
	.param .b64 param1;
	st.param.b64 	[param1], %rd412;
	.param .b32 retval0;
	call.uni (retval0), 
	vprintf, 
	(
	param0, 
	param1
	);
	ld.param.b32 	%r1358, [retval0];
	} // callseq 55
	ld.global.u32 	%r2243, [nx];
	ld.global.u32 	%r2242, [ny];
$L__BB0_214:
	mul.lo.s32 	%r1360, %r2243, %r24;
	cvt.s64.s32 	%rd413, %r1360;
	cvt.u64.u32 	%rd30, %r2247;
	add.s64 	%rd414, %rd413, %rd30;
	shl.b64 	%rd415, %rd414, 3;
	add.s64 	%rd416, %rd1, %rd415;
	mov.b64 	%rd417, 0;
	st.global.u64 	[%rd416+8], %rd417;
	add.s32 	%r299, %r2247, 2;
	add.s32 	%r1361, %r1360, %r299;
	mul.lo.s32 	%r1362, %r2242, %r2243;
	setp.lt.s32 	%p169, %r1361, %r1362;
	@%p169 bra 	$L__BB0_216;
	st.local.v2.u32 	[%rd12], {%r24, %r299};
	mov.u64 	%rd418, $str;
	cvta.global.u64 	%rd419, %rd418;
	add.u64 	%rd420, %SP, 0;
	{ // callseq 56, 0
	.param .b64 param0;
	st.param.b64 	[param0], %rd419;
	.param .b64 param1;
	st.param.b64 	[param1], %rd420;
	.param .b32 retval0;
	call.uni (retval0), 
	vprintf, 
	(
	param0, 
	param1
	);
	ld.param.b32 	%r1363, [retval0];
	} // callseq 56
	ld.global.u32 	%r2243, [nx];
	ld.global.u32 	%r2242, [ny];
$L__BB0_216:
	mul.lo.s32 	%r1365, %r2243, %r24;
	cvt.s64.s32 	%rd421, %r1365;
	add.s64 	%rd422, %rd421, %rd30;
	shl.b64 	%rd423, %rd422, 3;
	add.s64 	%rd424, %rd1, %rd423;
	mov.b64 	%rd425, 0;
	st.global.u64 	[%rd424+16], %rd425;
	add.s32 	%r304, %r2247, 3;
	add.s32 	%r1366, %r1365, %r304;
	mul.lo.s32 	%r1367, %r2242, %r2243;
	setp.lt.s32 	%p170, %r1366, %r1367;
	@%p170 bra 	$L__BB0_218;
	st.local.v2.u32 	[%rd12], {%r24, %r304};
	mov.u64 	%rd426, $str;
	cvta.global.u64 	%rd427, %rd426;
	add.u64 	%rd428, %SP, 0;
	{ // callseq 57, 0
	.param .b64 param0;
	st.param.b64 	[param0], %rd427;
	.param .b64 param1;
	st.param.b64 	[param1], %rd428;
	.param .b32 retval0;
	call.uni (retval0), 
	vprintf, 
	(
	param0, 
	param1
	);
	ld.param.b32 	%r1368, [retval0];
	} // callseq 57
	ld.global.u32 	%r2243, [nx];
$L__BB0_218:
	mul.lo.s32 	%r1370, %r2243, %r24;
	cvt.s64.s32 	%rd429, %r1370;
	add.s64 	%rd430, %rd429, %rd30;
	shl.b64 	%rd431, %rd430, 3;
	add.s64 	%rd432, %rd1, %rd431;
	mov.b64 	%rd433, 0;
	st.global.u64 	[%rd432+24], %rd433;
	add.s32 	%r2247, %r2247, 4;
$L__BB0_219:
	setp.eq.s32 	%p171, %r26, 0;
	@%p171 bra 	$L__BB0_230;
	setp.eq.s32 	%p172, %r26, 1;
	@%p172 bra 	$L__BB0_226;
	ld.global.u32 	%r2250, [nx];
	mad.lo.s32 	%r1371, %r2250, %r24, %r2247;
	ld.global.u32 	%r2248, [ny];
	mul.lo.s32 	%r1372, %r2248, %r2250;
	setp.lt.s32 	%p173, %r1371, %r1372;
	@%p173 bra 	$L__BB0_223;
	st.local.v2.u32 	[%rd12], {%r24, %r2247};
	mov.u64 	%rd434, $str;
	cvta.global.u64 	%rd435, %rd434;
	add.u64 	%rd436, %SP, 0;
	{ // callseq 58, 0
	.param .b64 param0;
	st.param.b64 	[param0], %rd435;
	.param .b64 param1;
	st.param.b64 	[param1], %rd436;
	.param .b32 retval0;
	call.uni (retval0), 
	vprintf, 
	(
	param0, 
	param1
	);
	ld.param.b32 	%r1373, [retval0];
	} // callseq 58
	ld.global.u32 	%r2250, [nx];
	ld.global.u32 	%r2248, [ny];
$L__BB0_223:
	mad.lo.s32 	%r1375, %r2250, %r24, %r2247;
	mul.wide.s32 	%rd437, %r1375, 8;
	add.s64 	%rd438, %rd1, %rd437;
	mov.b64 	%rd439, 0;
	st.global.u64 	[%rd438], %rd439;
	add.s32 	%r1376, %r1375, 1;
	mul.lo.s32 	%r1377, %r2248, %r2250;
	setp.lt.s32 	%p174, %r1376, %r1377;
	@%p174 bra 	$L__BB0_225;
	add.s32 	%r1378, %r2247, 1;
	st.local.v2.u32 	[%rd12], {%r24, %r1378};
	mov.u64 	%rd440, $str;
	cvta.global.u64 	%rd441, %rd440;
	add.u64 	%rd442, %SP, 0;
	{ // callseq 59, 0
	.param .b64 param0;
	st.param.b64 	[param0], %rd441;
	.param .b64 param1;
	st.param.b64 	[param1], %rd442;
	.param .b32 retval0;
	call.uni (retval0), 
	vprintf, 
	(
	param0, 
	param1
	);
	ld.param.b32 	%r1379, [retval0];
	} // callseq 59
	ld.global.u32 	%r2250, [nx];
$L__BB0_225:
	mul.lo.s32 	%r1381, %r2250, %r24;
	cvt.s64.s32 	%rd443, %r1381;
	cvt.s64.s32 	%rd444, %r2247;
	add.s64 	%rd445, %rd443, %rd444;
	shl.b64 	%rd446, %rd445, 3;
	add.s64 	%rd447, %rd1, %rd446;
	mov.b64 	%rd448, 0;
	st.global.u64 	[%rd447+8], %rd448;
	add.s32 	%r2247, %r2247, 2;
$L__BB0_226:
	and.b32  	%r1382, %r20, 1;
	setp.eq.b32 	%p175, %r1382, 1;
	not.pred 	%p176, %p175;
	@%p176 bra 	$L__BB0_230;
	ld.global.u32 	%r2252, [nx];
	mad.lo.s32 	%r1383, %r2252, %r24, %r2247;
	ld.global.u32 	%r1384, [ny];
	mul.lo.s32 	%r1385, %r1384, %r2252;
	setp.lt.s32 	%p177, %r1383, %r1385;
	@%p177 bra 	$L__BB0_229;
	st.local.v2.u32 	[%rd12], {%r24, %r2247};
	mov.u64 	%rd449, $str;
	cvta.global.u64 	%rd450, %rd449;
	add.u64 	%rd451, %SP, 0;
	{ // callseq 60, 0
	.param .b64 param0;
	st.param.b64 	[param0], %rd450;
	.param .b64 param1;
	st.param.b64 	[param1], %rd451;
	.param .b32 retval0;
	call.uni (retval0), 
	vprintf, 
	(
	param0, 
	param1
	);
	ld.param.b32 	%r1386, [retval0];
	} // callseq 60
	ld.global.u32 	%r2252, [nx];
$L__BB0_229:
	mad.lo.s32 	%r1388, %r2252, %r24, %r2247;
	mul.wide.s32 	%rd452, %r1388, 8;
	add.s64 	%rd453, %rd1, %rd452;
	mov.b64 	%rd454, 0;
	st.global.u64 	[%rd453], %rd454;
$L__BB0_230:
	@%p79 bra 	$L__BB0_232;
	// begin inline asm
	trap;
	// end inline asm
$L__BB0_232:
	barrier.sync 	0;
	@%p80 bra 	$L__BB0_235;
	// begin inline asm
	atom.add.release.gpu.u32 %r1389,[%rd23],%r7;
	// end inline asm
$L__BB0_234:
	// begin inline asm
	ld.acquire.gpu.u32 %r1391,[%rd23];
	// end inline asm
	xor.b32  	%r1392, %r1391, %r1389;
	setp.gt.s32 	%p180, %r1392, -1;
	@%p180 bra 	$L__BB0_234;
$L__BB0_235:
	barrier.sync 	0;
	add.s32 	%r2128, %r2128, 1;
	ld.global.u32 	%r1393, [nit];
	setp.lt.s32 	%p181, %r2128, %r1393;
	@%p181 bra 	$L__BB0_27;
$L__BB0_236:
	setp.ne.s64 	%p182, %rd19, 0;
	@%p182 bra 	$L__BB0_238;
	// begin inline asm
	trap;
	// end inline asm
$L__BB0_238:
	setp.ne.s32 	%p183, %r6, 0;
	barrier.sync 	0;
	@%p183 bra 	$L__BB0_241;
	// begin inline asm
	atom.add.release.gpu.u32 %r1394,[%rd23],%r7;
	// end inline asm
$L__BB0_240:
	// begin inline asm
	ld.acquire.gpu.u32 %r1396,[%rd23];
	// end inline asm
	xor.b32  	%r1397, %r1396, %r1394;
	setp.gt.s32 	%p184, %r1397, -1;
	@%p184 bra 	$L__BB0_240;
$L__BB0_241:
	ld.param.u64 	%rd1217, [_Z6kernelPdS_S_S_S_S_S__param_4];
	setp.lt.s32 	%p185, %r10, 0;
	setp.eq.s32 	%p186, %r11, 1062207488;
	barrier.sync 	0;
	ld.global.f64 	%fd67, [%rd20];
	ld.global.f64 	%fd68, [dt];
	mul.f64 	%fd189, %fd67, %fd68;
	ld.global.f64 	%fd69, [dx];
	div.rn.f64 	%fd190, %fd189, %fd69;
	ld.global.f64 	%fd70, [%rd20+-8];
	sub.f64 	%fd191, %fd67, %fd70;
	mul.f64 	%fd192, %fd190, %fd191;
	sub.f64 	%fd193, %fd67, %fd192;
	ld.global.f64 	%fd194, [%rd21];
	mul.f64 	%fd195, %fd194, %fd68;
	ld.global.f64 	%fd71, [dy];
	div.rn.f64 	%fd196, %fd195, %fd71;
	cvta.to.global.u64 	%rd459, %rd1217;
	sub.s32 	%r1398, %r3, %r4;
	mul.wide.s32 	%rd460, %r1398, 8;
	add.s64 	%rd461, %rd459, %rd460;
	ld.global.f64 	%fd72, [%rd461];
	sub.f64 	%fd197, %fd67, %fd72;
	mul.f64 	%fd198, %fd196, %fd197;
	sub.f64 	%fd199, %fd193, %fd198;
	ld.global.f64 	%fd200, [rho];
	add.f64 	%fd201, %fd200, %fd200;
	mul.f64 	%fd202, %fd201, %fd69;
	div.rn.f64 	%fd203, %fd68, %fd202;
	ld.global.f64 	%fd204, [%rd22+8];
	ld.global.f64 	%fd205, [%rd22+-8];
	sub.f64 	%fd206, %fd204, %fd205;
	mul.f64 	%fd207, %fd203, %fd206;
	sub.f64 	%fd73, %fd199, %fd207;
	ld.global.f64 	%fd74, [nu];
	{
	.reg .b32 %temp; 
	mov.b64 	{%temp, %r325}, %fd69;
	}
	abs.f64 	%fd75, %fd69;
	{ // callseq 61, 0
	.param .b64 param0;
	st.param.f64 	[param0], %fd75;
	.param .b64 retval0;
	call.uni (retval0), 
	__internal_accurate_pow, 
	(
	param0
	);
	ld.param.f64 	%fd208, [retval0];
	} // callseq 61
	setp.lt.s32 	%p188, %r325, 0;
	neg.f64 	%fd210, %fd208;
	selp.f64 	%fd211, %fd210, %fd208, %p186;
	selp.f64 	%fd212, %fd211, %fd208, %p188;
	setp.eq.f64 	%p189, %fd69, 0d0000000000000000;
	selp.b32 	%r1399, %r325, 0, %p186;
	or.b32  	%r1400, %r1399, 2146435072;
	selp.b32 	%r1401, %r1400, %r1399, %p185;
	mov.b32 	%r1402, 0;
	mov.b64 	%fd213, {%r1402, %r1401};
	selp.f64 	%fd290, %fd213, %fd212, %p189;
	add.f64 	%fd214, %fd69, 0d4000000000000000;
	{
	.reg .b32 %temp; 
	mov.b64 	{%temp, %r1403}, %fd214;
	}
	and.b32  	%r1404, %r1403, 2146435072;
	setp.ne.s32 	%p190, %r1404, 2146435072;
	@%p190 bra 	$L__BB0_246;
	setp.num.f64 	%p191, %fd69, %fd69;
	@%p191 bra 	$L__BB0_244;
	mov.f64 	%fd215, 0d4000000000000000;
	add.rn.f64 	%fd290, %fd69, %fd215;
	bra.uni 	$L__BB0_246;
$L__BB0_244:
	setp.neu.f64 	%p192, %fd75, 0d7FF0000000000000;
	@%p192 bra 	$L__BB0_246;
	selp.b32 	%r1405, %r13, %r12, %p1;
	selp.b32 	%r1406, %r1405, %r12, %p188;
	mov.b32 	%r1407, 0;
	mov.b64 	%fd290, {%r1407, %r1406};
$L__BB0_246:
	setp.eq.f64 	%p197, %fd69, 0d3FF0000000000000;
	selp.f64 	%fd216, 0d3FF0000000000000, %fd290, %p197;
	div.rn.f64 	%fd217, %fd68, %fd216;
	ld.global.f64 	%fd218, [%rd20+8];
	add.f64 	%fd80, %fd67, %fd67;
	sub.f64 	%fd219, %fd218, %fd80;
	add.f64 	%fd220, %fd70, %fd219;
	mul.f64 	%fd81, %fd217, %fd220;
	{
	.reg .b32 %temp; 
	mov.b64 	{%temp, %r326}, %fd71;
	}
	abs.f64 	%fd82, %fd71;
	{ // callseq 62, 0
	.param .b64 param0;
	st.param.f64 	[param0], %fd82;
	.param .b64 retval0;
	call.uni (retval0), 
	__internal_accurate_pow, 
	(
	param0
	);
	ld.param.f64 	%fd221, [retval0];
	} // callseq 62
	setp.lt.s32 	%p198, %r326, 0;
	neg.f64 	%fd223, %fd221;
	selp.f64 	%fd224, %fd223, %fd221, %p186;
	selp.f64 	%fd225, %fd224, %fd221, %p198;
	setp.eq.f64 	%p199, %fd71, 0d0000000000000000;
	selp.b32 	%r1408, %r326, 0, %p186;
	or.b32  	%r1409, %r1408, 2146435072;
	selp.b32 	%r1410, %r1409, %r1408, %p185;
	mov.b32 	%r1411, 0;
	mov.b64 	%fd226, {%r1411, %r1410};
	selp.f64 	%fd291, %fd226, %fd225, %p199;
	add.f64 	%fd227, %fd71, 0d4000000000000000;
	{
	.reg .b32 %temp; 
	mov.b64 	{%temp, %r1412}, %fd227;
	}
	and.b32  	%r1413, %r1412, 2146435072;
	setp.ne.s32 	%p200, %r1413, 2146435072;
	@%p200 bra 	$L__BB0_251;
	setp.num.f64 	%p201, %fd71, %fd71;
	@%p201 bra 	$L__BB0_249;
	mov.f64 	%fd228, 0d4000000000000000;
	add.rn.f64 	%fd291, %fd71, %fd228;
	bra.uni 	$L__BB0_251;
$L__BB0_249:
	setp.neu.f64 	%p202, %fd82, 0d7FF0000000000000;
	@%p202 bra 	$L__BB0_251;
	selp.b32 	%r1414, %r13, %r12, %p1;
	selp.b32 	%r1415, %r1414, %r12, %p198;
	mov.b32 	%r1416, 0;
	mov.b64 	%fd291, {%r1416, %r1415};
$L__BB0_251:
	setp.ne.s64 	%p204, %rd19, 0;
	setp.eq.f64 	%p205, %fd71, 0d3FF0000000000000;
	selp.f64 	%fd229, 0d3FF0000000000000, %fd291, %p205;
	div.rn.f64 	%fd230, %fd68, %fd229;
	mul.wide.s32 	%rd462, %r4, 8;
	add.s64 	%rd463, %rd20, %rd462;
	ld.global.f64 	%fd231, [%rd463];
	sub.f64 	%fd232, %fd231, %fd80;
	add.f64 	%fd233, %fd72, %fd232;
	fma.rn.f64 	%fd234, %fd230, %fd233, %fd81;
	fma.rn.f64 	%fd235, %fd74, %fd234, %fd73;
	mul.wide.s32 	%rd464, %r3, 8;
	add.s64 	%rd465, %rd3, %rd464;
	st.global.f64 	[%rd465], %fd235;
	@%p204 bra 	$L__BB0_253;
	// begin inline asm
	trap;
	// end inline asm
$L__BB0_253:
	setp.ne.s32 	%p206, %r6, 0;
	barrier.sync 	0;
	@%p206 bra 	$L__BB0_256;
	// begin inline asm
	atom.add.release.gpu.u32 %r1417,[%rd23],%r7;
	// end inline asm
$L__BB0_255:
	// begin inline asm
	ld.acquire.gpu.u32 %r1419,[%rd23];
	// end inline asm
	xor.b32  	%r1420, %r1419, %r1417;
	setp.gt.s32 	%p207, %r1420, -1;
	@%p207 bra 	$L__BB0_255;
$L__BB0_256:
	ld.param.u64 	%rd1219, [_Z6kernelPdS_S_S_S_S_S__param_5];
	setp.lt.s32 	%p208, %r10, 0;
	setp.eq.s32 	%p209, %r11, 1062207488;
	barrier.sync 	0;
	ld.global.f64 	%fd87, [%rd21];
	ld.global.f64 	%fd236, [%rd20];
	ld.global.f64 	%fd88, [dt];
	mul.f64 	%fd237, %fd236, %fd88;
	ld.global.f64 	%fd89, [dx];
	div.rn.f64 	%fd238, %fd237, %fd89;
	ld.global.f64 	%fd90, [%rd21+-8];
	sub.f64 	%fd239, %fd87, %fd90;
	mul.f64 	%fd240, %fd238, %fd239;
	sub.f64 	%fd241, %fd87, %fd240;
	mul.f64 	%fd242, %fd87, %fd88;
	ld.global.f64 	%fd91, [dy];
	div.rn.f64 	%fd243, %fd242, %fd91;
	cvta.to.global.u64 	%rd468, %rd1219;
	sub.s32 	%r1421, %r3, %r4;
	mul.wide.s32 	%rd469, %r1421, 8;
	add.s64 	%rd470, %rd468, %rd469;
	ld.global.f64 	%fd92, [%rd470];
	sub.f64 	%fd244, %fd87, %fd92;
	mul.f64 	%fd245, %fd243, %fd244;
	sub.f64 	%fd246, %fd241, %fd245;
	ld.global.f64 	%fd247, [rho];
	add.f64 	%fd248, %fd247, %fd247;
	mul.f64 	%fd249, %fd248, %fd91;
	div.rn.f64 	%fd250, %fd88, %fd249;
	mul.wide.s32 	%rd471, %r4, 8;
	add.s64 	%rd472, %rd22, %rd471;
	ld.global.f64 	%fd251, [%rd472];
	add.s64 	%rd473, %rd1, %rd469;
	ld.global.f64 	%fd252, [%rd473];
	sub.f64 	%fd253, %fd251, %fd252;
	mul.f64 	%fd254, %fd250, %fd253;
	sub.f64 	%fd93, %fd246, %fd254;
	ld.global.f64 	%fd94, [nu];
	{
	.reg .b32 %temp; 
	mov.b64 	{%temp, %r328}, %fd89;
	}
	abs.f64 	%fd95, %fd89;
	{ // callseq 63, 0
	.param .b64 param0;
	st.param.f64 	[param0], %fd95;
	.param .b64 retval0;
	call.uni (retval0), 
	__internal_accurate_pow, 
	(
	param0
	);
	ld.param.f64 	%fd255, [retval0];
	} // callseq 63
	setp.lt.s32 	%p211, %r328, 0;
	neg.f64 	%fd257, %fd255;
	selp.f64 	%fd258, %fd257, %fd255, %p209;
	selp.f64 	%fd259, %fd258, %fd255, %p211;
	setp.eq.f64 	%p212, %fd89, 0d0000000000000000;
	selp.b32 	%r1422, %r328, 0, %p209;
	or.b32  	%r1423, %r1422, 2146435072;
	selp.b32 	%r1424, %r1423, %r1422, %p208;
	mov.b32 	%r1425, 0;
	mov.b64 	%fd260, {%r1425, %r1424};
	selp.f64 	%fd292, %fd260, %fd259, %p212;
	add.f64 	%fd261, %fd89, 0d4000000000000000;
	{
	.reg .b32 %temp; 
	mov.b64 	{%temp, %r1426}, %fd261;
	}
	and.b32  	%r1427, %r1426, 2146435072;
	setp.ne.s32 	%p213, %r1427, 2146435072;
	@%p213 bra 	$L__BB0_261;
	setp.num.f64 	%p214, %fd89, %fd89;
	@%p214 bra 	$L__BB0_259;
	mov.f64 	%fd262, 0d4000000000000000;
	add.rn.f64 	%fd292, %fd89, %fd262;
	bra.uni 	$L__BB0_261;
$L__BB0_259:
	setp.neu.f64 	%p215, %fd95, 0d7FF0000000000000;
	@%p215 bra 	$L__BB0_261;
	selp.b32 	%r1428, %r13, %r12, %p1;
	selp.b32 	%r1429, %r1428, %r12, %p211;
	mov.b32 	%r1430, 0;
	mov.b64 	%fd292, {%r1430, %r1429};
$L__BB0_261:
	setp.eq.f64 	%p220, %fd89, 0d3FF0000000000000;
	selp.f64 	%fd263, 0d3FF0000000000000, %fd292, %p220;
	div.rn.f64 	%fd264, %fd88, %fd263;
	ld.global.f64 	%fd265, [%rd21+8];
	add.f64 	%fd100, %fd87, %fd87;
	sub.f64 	%fd266, %fd265, %fd100;
	add.f64 	%fd267, %fd90, %fd266;
	mul.f64 	%fd101, %fd264, %fd267;
	{
	.reg .b32 %temp; 
	mov.b64 	{%temp, %r329}, %fd91;
	}
	abs.f64 	%fd102, %fd91;
	{ // callseq 64, 0
	.param .b64 param0;
	st.param.f64 	[param0], %fd102;
	.param .b64 retval0;
	call.uni (retval0), 
	__internal_accurate_pow, 
	(
	param0
	);
	ld.param.f64 	%fd268, [retval0];
	} // callseq 64
	setp.lt.s32 	%p221, %r329, 0;
	neg.f64 	%fd270, %fd268;
	selp.f64 	%fd271, %fd270, %fd268, %p209;
	selp.f64 	%fd272, %fd271, %fd268, %p221;
	setp.eq.f64 	%p222, %fd91, 0d0000000000000000;
	selp.b32 	%r1431, %r329, 0, %p209;
	or.b32  	%r1432, %r1431, 2146435072;
	selp.b32 	%r1433, %r1432, %r1431, %p208;
	mov.b32 	%r1434, 0;
	mov.b64 	%fd273, {%r1434, %r1433};
	selp.f64 	%fd293, %fd273, %fd272, %p222;
	add.f64 	%fd274, %fd91, 0d4000000000000000;
	{
	.reg .b32 %temp; 
	mov.b64 	{%temp, %r1435}, %fd274;
	}
	and.b32  	%r1436, %r1435, 2146435072;
	setp.ne.s32 	%p223, %r1436, 2146435072;
	@%p223 bra 	$L__BB0_266;
	setp.num.f64 	%p224, %fd91, %fd91;
	@%p224 bra 	$L__BB0_264;
	mov.f64 	%fd275, 0d4000000000000000;
	add.rn.f64 	%fd293, %fd91, %fd275;
	bra.uni 	$L__BB0_266;
$L__BB0_264:
	setp.neu.f64 	%p225, %fd102, 0d7FF0000000000000;
	@%p225 bra 	$L__BB0_266;
	selp.b32 	%r1437, %r13, %r12, %p1;
	selp.b32 	%r1438, %r1437, %r12, %p221;
	mov.b32 	%r1439, 0;
	mov.b64 	%fd293, {%r1439, %r1438};
$L__BB0_266:
	setp.ne.s64 	%p227, %rd19, 0;
	setp.eq.f64 	%p228, %fd91, 0d3FF0000000000000;
	selp.f64 	%fd276, 0d3FF0000000000000, %fd293, %p228;
	div.rn.f64 	%fd277, %fd88, %fd276;
	mul.wide.s32 	%rd474, %r4, 8;
	add.s64 	%rd475, %rd21, %rd474;
	ld.global.f64 	%fd278, [%rd475];
	sub.f64 	%fd279, %fd278, %fd100;
	add.f64 	%fd280, %fd92, %fd279;
	fma.rn.f64 	%fd281, %fd277, %fd280, %fd101;
	fma.rn.f64 	%fd282, %fd94, %fd281, %fd93;
	mul.wide.s32 	%rd476, %r3, 8;
	add.s64 	%rd477, %rd2, %rd476;
	st.global.f64 	[%rd477], %fd282;
	@%p227 bra 	$L__BB0_268;
	// begin inline asm
	trap;
	// end inline asm
$L__BB0_268:
	setp.ne.s32 	%p229, %r6, 0;
	barrier.sync 	0;
	@%p229 bra 	$L__BB0_271;
	// begin inline asm
	atom.add.release.gpu.u32 %r1440,[%rd23],%r7;
	// end inline asm
$L__BB0_270:
	// begin inline asm
	ld.acquire.gpu.u32 %r1442,[%rd23];
	// end inline asm
	xor.b32  	%r1443, %r1442, %r1440;
	setp.gt.s32 	%p230, %r1443, -1;
	@%p230 bra 	$L__BB0_270;
$L__BB0_271:
	and.b32  	%r331, %r4, 3;
	and.b32  	%r332, %r4, 7;
	and.b32  	%r333, %r4, 2147483640;
	setp.lt.s32 	%p231, %r4, 1;
	barrier.sync 	0;
	@%p231 bra 	$L__BB0_313;
	setp.lt.u32 	%p232, %r4, 8;
	mov.b32 	%r2279, 0;
	@%p232 bra 	$L__BB0_291;
	ld.global.u32 	%r2257, [nx];
	mov.b32 	%r2255, 0;
	ld.global.u32 	%r2256, [ny];
$L__BB0_274:
	.pragma "nounroll";
	mul.lo.s32 	%r1446, %r2256, %r2257;
	setp.lt.s32 	%p233, %r2255, %r1446;
	@%p233 bra 	$L__BB0_276;
	mov.b32 	%r1447, 0;
	st.local.v2.u32 	[%rd11], {%r1447, %r2255};
	mov.u64 	%rd480, $str;
	cvta.global.u64 	%rd481, %rd480;
	add.u64 	%rd482, %SP, 0;
	{ // callseq 65, 0
	.param .b64 param0;
	st.param.b64 	[param0], %rd481;
	.param .b64 param1;
	st.param.b64 	[param1], %rd482;
	.param .b32 retval0;
	call.uni (retval0), 
	vprintf, 
	(
	param0, 
	param1
	);
	ld.param.b32 	%r1448, [retval0];
	} // callseq 65
	ld.global.u32 	%r2257, [nx];
	ld.global.u32 	%r2256, [ny];
$L__BB0_276:
	mul.wide.u32 	%rd483, %r2255, 8;
	add.s64 	%rd31, %rd3, %rd483;
	mov.b64 	%rd484, 0;
	st.global.u64 	[%rd31], %rd484;
	add.s32 	%r343, %r2255, 1;
	mul.lo.s32 	%r1450, %r2256, %r2257;
	setp.lt.s32 	%p234, %r343, %r1450;
	@%p234 bra 	$L__BB0_278;
	mov.b32 	%r1451, 0;
	st.local.v2.u32 	[%rd11], {%r1451, %r343};
	mov.u64 	%rd485, $str;
	cvta.global.u64 	%rd486, %rd485;
	add.u64 	%rd487, %SP, 0;
	{ // callseq 66, 0
	.param .b64 param0;
	st.param.b64 	[param0], %rd486;
	.param .b64 param1;
	st.param.b64 	[param1], %rd487;
	.param .b32 retval0;
	call.uni (retval0), 
	vprintf, 
	(
	param0, 
	param1
	);
	ld.param.b32 	%r1452, [retval0];
	} // callseq 66
	ld.global.u32 	%r2257, [nx];
	ld.global.u32 	%r2256, [ny];
$L__BB0_278:
	mov.b64 	%rd488, 0;
	st.global.u64 	[%rd31+8], %rd488;
	add.s32 	%r348, %r2255, 2;
	mul.lo.s32 	%r1454, %r2256, %r2257;
	setp.lt.s32 	%p235, %r348, %r1454;
	@%p235 bra 	$L__BB0_280;
	mov.b32 	%r1455, 0;
	st.local.v2.u32 	[%rd11], {%r1455, %r348};
	mov.u64 	%rd489, $str;
	cvta.global.u64 	%rd490, %rd489;
	add.u64 	%rd491, %SP, 0;
	{ // callseq 67, 0
	.param .b64 param0;
	st.param.b64 	[param0], %rd490;
	.param .b64 param1;
	st.param.b64 	[param1], %rd491;
	.param .b32 retval0;
	call.uni (retval0), 
	vprintf, 
	(
	param0, 
	param1
	);
	ld.param.b32 	%r1456, [retval0];
	} // callseq 67
	ld.global.u32 	%r2257, [nx];
	ld.global.u32 	%r2256, [ny];
$L__BB0_280:
	mov.b64 	%rd492, 0;
	st.global.u64 	[%rd31+16], %rd492;
	add.s32 	%r353, %r2255, 3;
	mul.lo.s32 	%r1458, %r2256, %r2257;
	setp.lt.s32 	%p236, %r353, %r1458;
	@%p236 bra 	$L__BB0_282;
	mov.b32 	%r1459, 0;
	st.local.v2.u32 	[%rd11], {%r1459, %r353};
	mov.u64 	%rd493, $str;
	cvta.global.u64 	%rd494, %rd493;
	add.u64 	%rd495, %SP, 0;
	{ // callseq 68, 0
	.param .b64 param0;
	st.param.b64 	[param0], %rd494;
	.param .b64 param1;
	st.param.b64 	[param1], %rd495;
	.param .b32 retval0;
	call.uni (retval0), 
	vprintf, 
	(
	param0, 
	param1
	);
	ld.param.b32 	%r1460, [retval0];
	} // callseq 68
	ld.global.u32 	%r2257, [nx];
	ld.global.u32 	%r2256, [ny];
$L__BB0_282:
	mov.b64 	%rd496, 0;
	st.global.u64 	[%rd31+24], %rd496;
	add.s32 	%r358, %r2255, 4;
	mul.lo.s32 	%r1462, %r2256, %r2257;
	setp.lt.s32 	%p237, %r358, %r1462;
	@%p237 bra 	$L__BB0_284;
	mov.b32 	%r1463, 0;
	st.local.v2.u32 	[%rd11], {%r1463, %r358};
	mov.u64 	%rd497, $str;
	cvta.global.u64 	%rd498, %rd497;
	add.u64 	%rd499, %SP, 0;
	{ // callseq 69, 0
	.param .b64 param0;
	st.param.b64 	[param0], %rd498;
	.param .b64 param1;
	st.param.b64 	[param1], %rd499;
	.param .b32 retval0;
	call.uni (retval0), 
	vprintf, 
	(
	param0, 
	param1
	);
	ld.param.b32 	%r1464, [retval0];
	} // callseq 69
	ld.global.u32 	%r2257, [nx];
	ld.global.u32 	%r2256, [ny];
$L__BB0_284:
	mov.b64 	%rd500, 0;
	st.global.u64 	[%rd31+32], %rd500;
	add.s32 	%r363, %r2255, 5;
	mul.lo.s32 	%r1466, %r2256, %r2257;
	setp.lt.s32 	%p238, %r363, %r1466;
	@%p238 bra 	$L__BB0_286;
	mov.b32 	%r1467, 0;
	st.local.v2.u32 	[%rd11], {%r1467, %r363};
	mov.u64 	%rd501, $str;
	cvta.global.u64 	%rd502, %rd501;
	add.u64 	%rd503, %SP, 0;
	{ // callseq 70, 0
	.param .b64 param0;
	st.param.b64 	[param0], %rd502;
	.param .b64 param1;
	st.param.b64 	[param1], %rd503;
	.param .b32 retval0;
	call.uni (retval0), 
	vprintf, 
	(
	param0, 
	param1
	);
	ld.param.b32 	%r1468, [retval0];
	} // callseq 70
	ld.global.u32 	%r2257, [nx];
	ld.global.u32 	%r2256, [ny];
$L__BB0_286:
	mov.b64 	%rd504, 0;
	st.global.u64 	[%rd31+40], %rd504;
	add.s32 	%r368, %r2255, 6;
	mul.lo.s32 	%r1470, %r2256, %r2257;
	setp.lt.s32 	%p239, %r368, %r1470;
	@%p239 bra 	$L__BB0_288;
	mov.b32 	%r1471, 0;
	st.local.v2.u32 	[%rd11], {%r1471, %r368};
	mov.u64 	%rd505, $str;
	cvta.global.u64 	%rd506, %rd505;
	add.u64 	%rd507, %SP, 0;
	{ // callseq 71, 0
	.param .b64 param0;
	st.param.b64 	[param0], %rd506;
	.param .b64 param1;
	st.param.b64 	[param1], %rd507;
	.param .b32 retval0;
	call.uni (retval0), 
	vprintf, 
	(
	param0, 
	param1
	);
	ld.param.b32 	%r1472, [retval0];
	} // callseq 71
	ld.global.u32 	%r2257, [nx];
	ld.global.u32 	%r2256, [ny];
$L__BB0_288:
	mov.b64 	%rd508, 0;
	st.global.u64 	[%rd31+48], %rd508;
	add.s32 	%r373, %r2255, 7;
	mul.lo.s32 	%r1474, %r2256, %r2257;
	setp.lt.s32 	%p240, %r373, %r1474;
	@%p240 bra 	$L__BB0_290;
	mov.b32 	%r1475, 0;
	st.local.v2.u32 	[%rd11], {%r1475, %r373};
	mov.u64 	%rd509, $str;
	cvta.global.u64 	%rd510, %rd509;
	add.u64 	%rd511, %SP, 0;
	{ // callseq 72, 0
	.param .b64 param0;
	st.param.b64 	[param0], %rd510;
	.param .b64 param1;
	st.param.b64 	[param1], %rd511;
	.param .b32 retval0;
	call.uni (retval0), 
	vprintf, 
	(
	param0, 
	param1
	);
	ld.param.b32 	%r1476, [retval0];
	} // callseq 72
	ld.global.u32 	%r2257, [nx];
	ld.global.u32 	%r2256, [ny];
$L__BB0_290:
	mov.b64 	%rd512, 0;
	st.global.u64 	[%rd31+56], %rd512;
	add.s32 	%r2255, %r2255, 8;
	setp.ne.s32 	%p241, %r2255, %r333;
	mov.u32 	%r2279, %r333;
	@%p241 bra 	$L__BB0_274;
$L__BB0_291:
	setp.eq.s32 	%p242, %r332, 0;
	@%p242 bra 	$L__BB0_313;
	add.s32 	%r1478, %r332, -1;
	setp.lt.u32 	%p243, %r1478, 3;
	@%p243 bra 	$L__BB0_302;
	ld.global.u32 	%r2276, [nx];
	ld.global.u32 	%r2275, [ny];
	mul.lo.s32 	%r1479, %r2275, %r2276;
	setp.lt.s32 	%p244, %r2279, %r1479;
	@%p244 bra 	$L__BB0_295;
	mov.b32 	%r1480, 0;
	st.local.v2.u32 	[%rd11], {%r1480, %r2279};
	mov.u64 	%rd513, $str;
	cvta.global.u64 	%rd514, %rd513;
	add.u64 	%rd515, %SP, 0;
	{ // callseq 73, 0
	.param .b64 param0;
	st.param.b64 	[param0], %rd514;
	.param .b64 param1;
	st.param.b64 	[param1], %rd515;
	.param .b32 retval0;
	call.uni (retval0), 
	vprintf, 
	(
	param0, 
	param1
	);
	ld.param.b32 	%r1481, [retval0];
	} // callseq 73
	ld.global.u32 	%r2276, [nx];
	ld.global.u32 	%r2275, [ny];
$L__BB0_295:
	mul.wide.u32 	%rd516, %r2279, 8;
	add.s64 	%rd32, %rd3, %rd516;
	mov.b64 	%rd517, 0;
	st.global.u64 	[%rd32], %rd517;
	add.s32 	%r386, %r2279, 1;
	mul.lo.s32 	%r1483, %r2275, %r2276;
	setp.lt.s32 	%p245, %r386, %r1483;
	@%p245 bra 	$L__BB0_297;
	mov.b32 	%r1484, 0;
	st.local.v2.u32 	[%rd11], {%r1484, %r386};
	mov.u64 	%rd518, $str;
	cvta.global.u64 	%rd519, %rd518;
	add.u64 	%rd520, %SP, 0;
	{ // callseq 74, 0
	.param .b64 param0;
	st.param.b64 	[param0], %rd519;
	.param .b64 param1;
	st.param.b64 	[param1], %rd520;
	.param .b32 retval0;
	call.uni (retval0), 
	vprintf, 
	(
	param0, 
	param1
	);
	ld.param.b32 	%r1485, [retval0];
	} // callseq 74
	ld.global.u32 	%r2276, [nx];
	ld.global.u32 	%r2275, [ny];
$L__BB0_297:
	mov.b64 	%rd521, 0;
	st.global.u64 	[%rd32+8], %rd521;
	add.s32 	%r391, %r2279, 2;
	mul.lo.s32 	%r1487, %r2275, %r2276;
	setp.lt.s32 	%p246, %r391, %r1487;
	@%p246 bra 	$L__BB0_299;
	mov.b32 	%r1488, 0;
	st.local.v2.u32 	[%rd11], {%r1488, %r391};
	mov.u64 	%rd522, $str;
	cvta.global.u64 	%rd523, %rd522;
	add.u64 	%rd524, %SP, 0;
	{ // callseq 75, 0
	.param .b64 param0;
	st.param.b64 	[param0], %rd523;
	.param .b64 param1;
	st.param.b64 	[param1], %rd524;
	.param .b32 retval0;
	call.uni (retval0), 
	vprintf, 
	(
	param0, 
	param1
	);
	ld.param.b32 	%r1489, [retval0];
	} // callseq 75
	ld.global.u32 	%r2276, [nx];
	ld.global.u32 	%r2275, [ny];
$L__BB0_299:
	mov.b64 	%rd525, 0;
	st.global.u64 	[%rd32+16], %rd525;
	add.s32 	%r396, %r2279, 3;
	mul.lo.s32 	%r1491, %r2275, %r2276;
	setp.lt.s32 	%p247, %r396, %r1491;
	@%p247 bra 	$L__BB0_301;
	mov.b32 	%r1492, 0;
	st.local.v2.u32 	[%rd11], {%r1492, %r396};
	mov.u64 	%rd526, $str;
	cvta.global.u64 	%rd527, %rd526;
	add.u64 	%rd528, %SP, 0;
	{ // callseq 76, 0
	.param .b64 param0;
	st.param.b64 	[param0], %rd527;
	.param .b64 param1;
	st.param.b64 	[param1], %rd528;
	.param .b32 retval0;
	call.uni (retval0), 
	vprintf, 
	(
	param0, 
	param1
	);
	ld.param.b32 	%r1493, [retval0];
	} // callseq 76
$L__BB0_301:
	mov.b64 	%rd529, 0;
	st.global.u64 	[%rd32+24], %rd529;
	add.s32 	%r2279, %r2279, 4;
$L__BB0_302:
	setp.eq.s32 	%p248, %r331, 0;
	@%p248 bra 	$L__BB0_313;
	setp.eq.s32 	%p249, %r331, 1;
	@%p249 bra 	$L__BB0_309;
	ld.global.u32 	%r2281, [nx];
	ld.global.u32 	%r2280, [ny];
	mul.lo.s32 	%r1495, %r2280, %r2281;
	setp.lt.s32 	%p250, %r2279, %r1495;
	@%p250 bra 	$L__BB0_306;
	mov.b32 	%r1496, 0;
	st.local.v2.u32 	[%rd11], {%r1496, %r2279};
	mov.u64 	%rd530, $str;
	cvta.global.u64 	%rd531, %rd530;
	add.u64 	%rd532, %SP, 0;
	{ // callseq 77, 0
	.param .b64 param0;
	st.param.b64 	[param0], %rd531;
	.param .b64 param1;
	st.param.b64 	[param1], %rd532;
	.param .b32 retval0;
	call.uni (retval0), 
	vprintf, 
	(
	param0, 
	param1
	);
	ld.param.b32 	%r1497, [retval0];
	} // callseq 77
	ld.global.u32 	%r2281, [nx];
	ld.global.u32 	%r2280, [ny];
$L__BB0_306:
	mul.wide.u32 	%rd533, %r2279, 8;
	add.s64 	%rd33, %rd3, %rd533;
	mov.b64 	%rd534, 0;
	st.global.u64 	[%rd33], %rd534;
	add.s32 	%r405, %r2279, 1;
	mul.lo.s32 	%r1499, %r2280, %r2281;
	setp.lt.s32 	%p251, %r405, %r1499;
	@%p251 bra 	$L__BB0_308;
	mov.b32 	%r1500, 0;
	st.local.v2.u32 	[%rd11], {%r1500, %r405};
	mov.u64 	%rd535, $str;
	cvta.global.u64 	%rd536, %rd535;
	add.u64 	%rd537, %SP, 0;
	{ // callseq 78, 0
	.param .b64 param0;
	st.param.b64 	[param0], %rd536;
	.param .b64 param1;
	st.param.b64 	[param1], %rd537;
	.param .b32 retval0;
	call.uni (retval0), 
	vprintf, 
	(
	param0, 
	param1
	);
	ld.param.b32 	%r1501, [retval0];
	} // callseq 78
$L__BB0_308:
	mov.b64 	%rd538, 0;
	st.global.u64 	[%rd33+8], %rd538;
	add.s32 	%r2279, %r2279, 2;
$L__BB0_309:
	and.b32  	%r1503, %r4, 1;
	setp.eq.b32 	%p252, %r1503, 1;
	not.pred 	%p253, %p252;
	@%p253 bra 	$L__BB0_313;
	ld.global.u32 	%r1504, [nx];
	ld.global.u32 	%r1505, [ny];
	mul.lo.s32 	%r1506, %r1505, %r1504;
	setp.lt.s32 	%p254, %r2279, %r1506;
	@%p254 bra 	$L__BB0_312;
	mov.b32 	%r1507, 0;
	st.local.v2.u32 	[%rd11], {%r1507, %r2279};
	mov.u64 	%rd539, $str;
	cvta.global.u64 	%rd540, %rd539;
	add.u64 	%rd541, %SP, 0;
	{ // callseq 79, 0
	.param .b64 param0;
	st.param.b64 	[param0], %rd540;
	.param .b64 param1;
	st.param.b64 	[param1], %rd541;
	.param .b32 retval0;
	call.uni (retval0), 
	vprintf, 
	(
	param0, 
	param1
	);
	ld.param.b32 	%r1508, [retval0];
	} // callseq 79
$L__BB0_312:
	mul.wide.u32 	%rd542, %r2279, 8;
	add.s64 	%rd543, %rd3, %rd542;
	mov.b64 	%rd544, 0;
	st.global.u64 	[%rd543], %rd544;
$L__BB0_313:
	setp.ne.s64 	%p255, %rd19, 0;
	@%p255 bra 	$L__BB0_315;
	// begin inline asm
	trap;
	// end inline asm
$L__BB0_315:
	setp.ne.s32 	%p256, %r6, 0;
	barrier.sync 	0;
	@%p256 bra 	$L__BB0_318;
	// begin inline asm
	atom.add.release.gpu.u32 %r1510,[%rd23],%r7;
	// end inline asm
$L__BB0_317:
	// begin inline asm
	ld.acquire.gpu.u32 %r1512,[%rd23];
	// end inline asm
	xor.b32  	%r1513, %r1512, %r1510;
	setp.gt.s32 	%p257, %r1513, -1;
	@%p257 bra 	$L__BB0_317;
$L__BB0_318:
	and.b32  	%r409, %r5, 7;
	and.b32  	%r410, %r5, 3;
	and.b32  	%r411, %r5, 2147483640;
	setp.lt.s32 	%p258, %r5, 1;
	barrier.sync 	0;
	@%p258 bra 	$L__BB0_360;
	setp.lt.u32 	%p259, %r5, 8;
	mov.b32 	%r2310, 0;
	@%p259 bra 	$L__BB0_338;
	ld.global.u32 	%r2286, [nx];
	mov.b32 	%r2285, 0;
	ld.global.u32 	%r2287, [ny];
$L__BB0_321:
	.pragma "nounroll";
	mul.lo.s32 	%r1516, %r2286, %r2285;
	mul.lo.s32 	%r1517, %r2287, %r2286;
	setp.lt.s32 	%p260, %r1516, %r1517;
	@%p260 bra 	$L__BB0_323;
	mov.b32 	%r1518, 0;
	st.local.v2.u32 	[%rd10], {%r2285, %r1518};
	mov.u64 	%rd547, $str;
	cvta.global.u64 	%rd548, %rd547;
	add.u64 	%rd549, %SP, 0;
	{ // callseq 80, 0
	.param .b64 param0;
	st.param.b64 	[param0], %rd548;
	.param .b64 param1;
	st.param.b64 	[param1], %rd549;
	.param .b32 retval0;
	call.uni (retval0), 
	vprintf, 
	(
	param0, 
	param1
	);
	ld.param.b32 	%r1519, [retval0];
	} // callseq 80
	ld.global.u32 	%r2286, [nx];
	ld.global.u32 	%r2287, [ny];
$L__BB0_323:
	mul.lo.s32 	%r1521, %r2286, %r2285;
	mul.wide.s32 	%rd550, %r1521, 8;
	add.s64 	%rd551, %rd3, %rd550;
	mov.b64 	%rd552, 0;
	st.global.u64 	[%rd551], %rd552;
	add.s32 	%r421, %r2285, 1;
	add.s32 	%r1522, %r1521, %r2286;
	mul.lo.s32 	%r1523, %r2287, %r2286;
	setp.lt.s32 	%p261, %r1522, %r1523;
	@%p261 bra 	$L__BB0_325;
	mov.b32 	%r1524, 0;
	st.local.v2.u32 	[%rd10], {%r421, %r1524};
	mov.u64 	%rd553, $str;
	cvta.global.u64 	%rd554, %rd553;
	add.u64 	%rd555, %SP, 0;
	{ // callseq 81, 0
	.param .b64 param0;
	st.param.b64 	[param0], %rd554;
	.param .b64 param1;
	st.param.b64 	[param1], %rd555;
	.param .b32 retval0;
	call.uni (retval0), 
	vprintf, 
	(
	param0, 
	param1
	);
	ld.param.b32 	%r1525, [retval0];
	} // callseq 81
	ld.global.u32 	%r2286, [nx];
	ld.global.u32 	%r2287, [ny];
$L__BB0_325:
	mul.lo.s32 	%r1527, %r2286, %r421;
	mul.wide.s32 	%rd556, %r1527, 8;
	add.s64 	%rd557, %rd3, %rd556;
	mov.b64 	%rd558, 0;
	st.global.u64 	[%rd557], %rd558;
	add.s32 	%r426, %r2285, 2;
	add.s32 	%r1528, %r1527, %r2286;
	mul.lo.s32 	%r1529, %r2287, %r2286;
	setp.lt.s32 	%p262, %r1528, %r1529;
	@%p262 bra 	$L__BB0_327;
	mov.b32 	%r1530, 0;
	st.local.v2.u32 	[%rd10], {%r426, %r1530};
	mov.u64 	%rd559, $str;
	cvta.global.u64 	%rd560, %rd559;
	add.u64 	%rd561, %SP, 0;
	{ // callseq 82, 0
	.param .b64 param0;
	st.param.b64 	[param0], %rd560;
	.param .b64 param1;
	st.param.b64 	[param1], %rd561;
	.param .b32 retval0;
	call.uni (retval0), 
	vprintf, 
	(
	param0, 
	param1
	);
	ld.param.b32 	%r1531, [retval0];
	} // callseq 82
	ld.global.u32 	%r2286, [nx];
	ld.global.u32 	%r2287, [ny];
$L__BB0_327:
	mul.lo.s32 	%r1533, %r2286, %r426;
	mul.wide.s32 	%rd562, %r1533, 8;
	add.s64 	%rd563, %rd3, %rd562;
	mov.b64 	%rd564, 0;
	st.global.u64 	[%rd563], %rd564;
	add.s32 	%r431, %r2285, 3;
	add.s32 	%r1534, %r1533, %r2286;
	mul.lo.s32 	%r1535, %r2287, %r2286;
	setp.lt.s32 	%p263, %r1534, %r1535;
	@%p263 bra 	$L__BB0_329;
	mov.b32 	%r1536, 0;
	st.local.v2.u32 	[%rd10], {%r431, %r1536};
	mov.u64 	%rd565, $str;
	cvta.global.u64 	%rd566, %rd565;
	add.u64 	%rd567, %SP, 0;
	{ // callseq 83, 0
	.param .b64 param0;
	st.param.b64 	[param0], %rd566;
	.param .b64 param1;
	st.param.b64 	[param1], %rd567;
	.param .b32 retval0;
	call.uni (retval0), 
	vprintf, 
	(
	param0, 
	param1
	);
	ld.param.b32 	%r1537, [retval0];
	} // callseq 83
	ld.global.u32 	%r2286, [nx];
	ld.global.u32 	%r2287, [ny];
$L__BB0_329:
	mul.lo.s32 	%r1539, %r2286, %r431;
	mul.wide.s32 	%rd568, %r1539, 8;
	add.s64 	%rd569, %rd3, %rd568;
	mov.b64 	%rd570, 0;
	st.global.u64 	[%rd569], %rd570;
	add.s32 	%r436, %r2285, 4;
	add.s32 	%r1540, %r1539, %r2286;
	mul.lo.s32 	%r1541, %r2287, %r2286;
	setp.lt.s32 	%p264, %r1540, %r1541;
	@%p264 bra 	$L__BB0_331;
	mov.b32 	%r1542, 0;
	st.local.v2.u32 	[%rd10], {%r436, %r1542};
	mov.u64 	%rd571, $str;
	cvta.global.u64 	%rd572, %rd571;
	add.u64 	%rd573, %SP, 0;
	{ // callseq 84, 0
	.param .b64 param0;
	st.param.b64 	[param0], %rd572;
	.param .b64 param1;
	st.param.b64 	[param1], %rd573;
	.param .b32 retval0;
	call.uni (retval0), 
	vprintf, 
	(
	param0, 
	param1
	);
	ld.param.b32 	%r1543, [retval0];
	} // callseq 84
	ld.global.u32 	%r2286, [nx];
	ld.global.u32 	%r2287, [ny];
$L__BB0_331:
	mul.lo.s32 	%r1545, %r2286, %r436;
	mul.wide.s32 	%rd574, %r1545, 8;
	add.s64 	%rd575, %rd3, %rd574;
	mov.b64 	%rd576, 0;
	st.global.u64 	[%rd575], %rd576;
	add.s32 	%r441, %r2285, 5;
	add.s32 	%r1546, %r1545, %r2286;
	mul.lo.s32 	%r1547, %r2287, %r2286;
	setp.lt.s32 	%p265, %r1546, %r1547;
	@%p265 bra 	$L__BB0_333;
	mov.b32 	%r1548, 0;
	st.local.v2.u32 	[%rd10], {%r441, %r1548};
	mov.u64 	%rd577, $str;
	cvta.global.u64 	%rd578, %rd577;
	add.u64 	%rd579, %SP, 0;
	{ // callseq 85, 0
	.param .b64 param0;
	st.param.b64 	[param0], %rd578;
	.param .b64 param1;
	st.param.b64 	[param1], %rd579;
	.param .b32 retval0;
	call.uni (retval0), 
	vprintf, 
	(
	param0, 
	param1
	);
	ld.param.b32 	%r1549, [retval0];
	} // callseq 85
	ld.global.u32 	%r2286, [nx];
	ld.global.u32 	%r2287, [ny];
$L__BB0_333:
	mul.lo.s32 	%r1551, %r2286, %r441;
	mul.wide.s32 	%rd580, %r1551, 8;
	add.s64 	%rd581, %rd3, %rd580;
	mov.b64 	%rd582, 0;
	st.global.u64 	[%rd581], %rd582;
	add.s32 	%r446, %r2285, 6;
	add.s32 	%r1552, %r1551, %r2286;
	mul.lo.s32 	%r1553, %r2287, %r2286;
	setp.lt.s32 	%p266, %r1552, %r1553;
	@%p266 bra 	$L__BB0_335;
	mov.b32 	%r1554, 0;
	st.local.v2.u32 	[%rd10], {%r446, %r1554};
	mov.u64 	%rd583, $str;
	cvta.global.u64 	%rd584, %rd583;
	add.u64 	%rd585, %SP, 0;
	{ // callseq 86, 0
	.param .b64 param0;
	st.param.b64 	[param0], %rd584;
	.param .b64 param1;
	st.param.b64 	[param1], %rd585;
	.param .b32 retval0;
	call.uni (retval0), 
	vprintf, 
	(
	param0, 
	param1
	);
	ld.param.b32 	%r1555, [retval0];
	} // callseq 86
	ld.global.u32 	%r2286, [nx];
	ld.global.u32 	%r2287, [ny];
$L__BB0_335:
	mul.lo.s32 	%r1557, %r2286, %r446;
	mul.wide.s32 	%rd586, %r1557, 8;
	add.s64 	%rd587, %rd3, %rd586;
	mov.b64 	%rd588, 0;
	st.global.u64 	[%rd587], %rd588;
	add.s32 	%r451, %r2285, 7;
	add.s32 	%r1558, %r1557, %r2286;
	mul.lo.s32 	%r1559, %r2287, %r2286;
	setp.lt.s32 	%p267, %r1558, %r1559;
	@%p267 bra 	$L__BB0_337;
	mov.b32 	%r1560, 0;
	st.local.v2.u32 	[%rd10], {%r451, %r1560};
	mov.u64 	%rd589, $str;
	cvta.global.u64 	%rd590, %rd589;
	add.u64 	%rd591, %SP, 0;
	{ // callseq 87, 0
	.param .b64 param0;
	st.param.b64 	[param0], %rd590;
	.param .b64 param1;
	st.param.b64 	[param1], %rd591;
	.param .b32 retval0;
	call.uni (retval0), 
	vprintf, 
	(
	param0, 
	param1
	);
	ld.param.b32 	%r1561, [retval0];
	} // callseq 87
	ld.global.u32 	%r2287, [ny];
	ld.global.u32 	%r2286, [nx];
$L__BB0_337:
	mul.lo.s32 	%r1563, %r2286, %r451;
	mul.wide.s32 	%rd592, %r1563, 8;
	add.s64 	%rd593, %rd3, %rd592;
	mov.b64 	%rd594, 0;
	st.global.u64 	[%rd593], %rd594;
	add.s32 	%r2285, %r2285, 8;
	setp.ne.s32 	%p268, %r2285, %r411;
	mov.u32 	%r2310, %r411;
	@%p268 bra 	$L__BB0_321;
$L__BB0_338:
	setp.eq.s32 	%p269, %r409, 0;
	@%p269 bra 	$L__BB0_360;
	add.s32 	%r1564, %r409, -1;
	setp.lt.u32 	%p270, %r1564, 3;
	@%p270 bra 	$L__BB0_349;
	ld.global.u32 	%r2306, [nx];
	mul.lo.s32 	%r1565, %r2306, %r2310;
	ld.global.u32 	%r2305, [ny];
	mul.lo.s32 	%r1566, %r2305, %r2306;
	setp.lt.s32 	%p271, %r1565, %r1566;
	@%p271 bra 	$L__BB0_342;
	mov.b32 	%r1567, 0;
	st.local.v2.u32 	[%rd10], {%r2310, %r1567};
	mov.u64 	%rd595, $str;
	cvta.global.u64 	%rd596, %rd595;
	add.u64 	%rd597, %SP, 0;
	{ // callseq 88, 0
	.param .b64 param0;
	st.param.b64 	[param0], %rd596;
	.param .b64 param1;
	st.param.b64 	[param1], %rd597;
	.param .b32 retval0;
	call.uni (retval0), 
	vprintf, 
	(
	param0, 
	param1
	);
	ld.param.b32 	%r1568, [retval0];
	} // callseq 88
	ld.global.u32 	%r2306, [nx];
	ld.global.u32 	%r2305, [ny];
$L__BB0_342:
	mul.lo.s32 	%r1570, %r2306, %r2310;
	mul.wide.s32 	%rd598, %r1570, 8;
	add.s64 	%rd599, %rd3, %rd598;
	mov.b64 	%rd600, 0;
	st.global.u64 	[%rd599], %rd600;
	add.s32 	%r464, %r2310, 1;
	add.s32 	%r1571, %r1570, %r2306;
	mul.lo.s32 	%r1572, %r2305, %r2306;
	setp.lt.s32 	%p272, %r1571, %r1572;
	@%p272 bra 	$L__BB0_344;
	mov.b32 	%r1573, 0;
	st.local.v2.u32 	[%rd10], {%r464, %r1573};
	mov.u64 	%rd601, $str;
	cvta.global.u64 	%rd602, %rd601;
	add.u64 	%rd603, %SP, 0;
	{ // callseq 89, 0
	.param .b64 param0;
	st.param.b64 	[param0], %rd602;
	.param .b64 param1;
	st.param.b64 	[param1], %rd603;
	.param .b32 retval0;
	call.uni (retval0), 
	vprintf, 
	(
	param0, 
	param1
	);
	ld.param.b32 	%r1574, [retval0];
	} // callseq 89
	ld.global.u32 	%r2306, [nx];
	ld.global.u32 	%r2305, [ny];
$L__BB0_344:
	mul.lo.s32 	%r1576, %r2306, %r464;
	mul.wide.s32 	%rd604, %r1576, 8;
	add.s64 	%rd605, %rd3, %rd604;
	mov.b64 	%rd606, 0;
	st.global.u64 	[%rd605], %rd606;
	add.s32 	%r469, %r2310, 2;
	add.s32 	%r1577, %r1576, %r2306;
	mul.lo.s32 	%r1578, %r2305, %r2306;
	setp.lt.s32 	%p273, %r1577, %r1578;
	@%p273 bra 	$L__BB0_346;
	mov.b32 	%r1579, 0;
	st.local.v2.u32 	[%rd10], {%r469, %r1579};
	mov.u64 	%rd607, $str;
	cvta.global.u64 	%rd608, %rd607;
	add.u64 	%rd609, %SP, 0;
	{ // callseq 90, 0
	.param .b64 param0;
	st.param.b64 	[param0], %rd608;
	.param .b64 param1;
	st.param.b64 	[param1], %rd609;
	.param .b32 retval0;
	call.uni (retval0), 
	vprintf, 
	(
	param0, 
	param1
	);
	ld.param.b32 	%r1580, [retval0];
	} // callseq 90
	ld.global.u32 	%r2306, [nx];
	ld.global.u32 	%r2305, [ny];
$L__BB0_346:
	mul.lo.s32 	%r1582, %r2306, %r469;
	mul.wide.s32 	%rd610, %r1582, 8;
	add.s64 	%rd611, %rd3, %rd610;
	mov.b64 	%rd612, 0;
	st.global.u64 	[%rd611], %rd612;
	add.s32 	%r474, %r2310, 3;
	add.s32 	%r1583, %r1582, %r2306;
	mul.lo.s32 	%r1584, %r2305, %r2306;
	setp.lt.s32 	%p274, %r1583, %r1584;
	@%p274 bra 	$L__BB0_348;
	mov.b32 	%r1585, 0;
	st.local.v2.u32 	[%rd10], {%r474, %r1585};
	mov.u64 	%rd613, $str;
	cvta.global.u64 	%rd614, %rd613;
	add.u64 	%rd615, %SP, 0;
	{ // callseq 91, 0
	.param .b64 param0;
	st.param.b64 	[param0], %rd614;
	.param .b64 param1;
	st.param.b64 	[param1], %rd615;
	.param .b32 retval0;
	call.uni (retval0), 
	vprintf, 
	(
	param0, 
	param1
	);
	ld.param.b32 	%r1586, [retval0];
	} // callseq 91
	ld.global.u32 	%r2306, [nx];
$L__BB0_348:
	mul.lo.s32 	%r1588, %r2306, %r474;
	mul.wide.s32 	%rd616, %r1588, 8;
	add.s64 	%rd617, %rd3, %rd616;
	mov.b64 	%rd618, 0;
	st.global.u64 	[%rd617], %rd618;
	add.s32 	%r2310, %r2310, 4;
$L__BB0_349:
	setp.eq.s32 	%p275, %r410, 0;
	@%p275 bra 	$L__BB0_360;
	setp.eq.s32 	%p276, %r410, 1;
	@%p276 bra 	$L__BB0_356;
	ld.global.u32 	%r2313, [nx];
	mul.lo.s32 	%r1589, %r2313, %r2310;
	ld.global.u32 	%r2311, [ny];
	mul.lo.s32 	%r1590, %r2311, %r2313;
	setp.lt.s32 	%p277, %r1589, %r1590;
	@%p277 bra 	$L__BB0_353;
	mov.b32 	%r1591, 0;
	st.local.v2.u32 	[%rd10], {%r2310, %r1591};
	mov.u64 	%rd619, $str;
	cvta.global.u64 	%rd620, %rd619;
	add.u64 	%rd621, %SP, 0;
	{ // callseq 92, 0
	.param .b64 param0;
	st.param.b64 	[param0], %rd620;
	.param .b64 param1;
	st.param.b64 	[param1], %rd621;
	.param .b32 retval0;
	call.uni (retval0), 
	vprintf, 
	(
	param0, 
	param1
	);
	ld.param.b32 	%r1592, [retval0];
	} // callseq 92
	ld.global.u32 	%r2313, [nx];
	ld.global.u32 	%r2311, [ny];
$L__BB0_353:
	mul.lo.s32 	%r1594, %r2313, %r2310;
	mul.wide.s32 	%rd622, %r1594, 8;
	add.s64 	%rd623, %rd3, %rd622;
	mov.b64 	%rd624, 0;
	st.global.u64 	[%rd623], %rd624;
	add.s32 	%r485, %r2310, 1;
	add.s32 	%r1595, %r1594, %r2313;
	mul.lo.s32 	%r1596, %r2311, %r2313;
	setp.lt.s32 	%p278, %r1595, %r1596;
	@%p278 bra 	$L__BB0_355;
	mov.b32 	%r1597, 0;
	st.local.v2.u32 	[%rd10], {%r485, %r1597};
	mov.u64 	%rd625, $str;
	cvta.global.u64 	%rd626, %rd625;
	add.u64 	%rd627, %SP, 0;
	{ // callseq 93, 0
	.param .b64 param0;
	st.param.b64 	[param0], %rd626;
	.param .b64 param1;
	st.param.b64 	[param1], %rd627;
	.param .b32 retval0;
	call.uni (retval0), 
	vprintf, 
	(
	param0, 
	param1
	);
	ld.param.b32 	%r1598, [retval0];
	} // callseq 93
	ld.global.u32 	%r2313, [nx];
$L__BB0_355:
	mul.lo.s32 	%r1600, %r2313, %r485;
	mul.wide.s32 	%rd628, %r1600, 8;
	add.s64 	%rd629, %rd3, %rd628;
	mov.b64 	%rd630, 0;
	st.global.u64 	[%rd629], %rd630;
	add.s32 	%r2310, %r2310, 2;
$L__BB0_356:
	and.b32  	%r1601, %r5, 1;
	setp.eq.b32 	%p279, %r1601, 1;
	not.pred 	%p280, %p279;
	@%p280 bra 	$L__BB0_360;
	ld.global.u32 	%r2315, [nx];
	mul.lo.s32 	%r1602, %r2315, %r2310;
	ld.global.u32 	%r1603, [ny];
	mul.lo.s32 	%r1604, %r1603, %r2315;
	setp.lt.s32 	%p281, %r1602, %r1604;
	@%p281 bra 	$L__BB0_359;
	mov.b32 	%r1605, 0;
	st.local.v2.u32 	[%rd10], {%r2310, %r1605};
	mov.u64 	%rd631, $str;
	cvta.global.u64 	%rd632, %rd631;
	add.u64 	%rd633, %SP, 0;
	{ // callseq 94, 0
	.param .b64 param0;
	st.param.b64 	[param0], %rd632;
	.param .b64 param1;
	st.param.b64 	[param1], %rd633;
	.param .b32 retval0;
	call.uni (retval0), 
	vprintf, 
	(
	param0, 
	param1
	);
	ld.param.b32 	%r1606, [retval0];
	} // callseq 94
	ld.global.u32 	%r2315, [nx];
$L__BB0_359:
	mul.lo.s32 	%r1608, %r2315, %r2310;
	mul.wide.s32 	%rd634, %r1608, 8;
	add.s64 	%rd635, %rd3, %rd634;
	mov.b64 	%rd636, 0;
	st.global.u64 	[%rd635], %rd636;
$L__BB0_360:
	setp.ne.s64 	%p282, %rd19, 0;
	@%p282 bra 	$L__BB0_362;
	// begin inline asm
	trap;
	// end inline asm
$L__BB0_362:
	setp.ne.s32 	%p283, %r6, 0;
	barrier.sync 	0;
	@%p283 bra 	$L__BB0_365;
	// begin inline asm
	atom.add.release.gpu.u32 %r1609,[%rd23],%r7;
	// end inline asm
$L__BB0_364:
	// begin inline asm
	ld.acquire.gpu.u32 %r1611,[%rd23];
	// end inline asm
	xor.b32  	%r1612, %r1611, %r1609;
	setp.gt.s32 	%p284, %r1612, -1;
	@%p284 bra 	$L__BB0_364;
$L__BB0_365:
	barrier.sync 	0;
	@%p258 bra 	$L__BB0_407;
	setp.lt.u32 	%p286, %r5, 8;
	mov.b32 	%r2343, 0;
	@%p286 bra 	$L__BB0_385;
	ld.global.u32 	%r2319, [nx];
	mov.b32 	%r2318, 0;
	ld.global.u32 	%r2320, [ny];
$L__BB0_368:
	.pragma "nounroll";
	mad.lo.s32 	%r1615, %r2319, %r2318, %r9;
	mul.lo.s32 	%r1616, %r2320, %r2319;
	setp.lt.s32 	%p287, %r1615, %r1616;
	@%p287 bra 	$L__BB0_370;
	st.local.v2.u32 	[%rd9], {%r2318, %r9};
	mov.u64 	%rd639, $str;
	cvta.global.u64 	%rd640, %rd639;
	add.u64 	%rd641, %SP, 0;
	{ // callseq 95, 0
	.param .b64 param0;
	st.param.b64 	[param0], %rd640;
	.param .b64 param1;
	st.param.b64 	[param1], %rd641;
	.param .b32 retval0;
	call.uni (retval0), 
	vprintf, 
	(
	param0, 
	param1
	);
	ld.param.b32 	%r1617, [retval0];
	} // callseq 95
	ld.global.u32 	%r2319, [nx];
	ld.global.u32 	%r2320, [ny];
$L__BB0_370:
	mad.lo.s32 	%r1619, %r2319, %r2318, %r9;
	mul.wide.s32 	%rd642, %r1619, 8;
	add.s64 	%rd643, %rd3, %rd642;
	mov.b64 	%rd644, 0;
	st.global.u64 	[%rd643], %rd644;
	add.s32 	%r503, %r2318, 1;
	add.s32 	%r1620, %r1619, %r2319;
	mul.lo.s32 	%r1621, %r2320, %r2319;
	setp.lt.s32 	%p288, %r1620, %r1621;
	@%p288 bra 	$L__BB0_372;
	st.local.v2.u32 	[%rd9], {%r503, %r9};
	mov.u64 	%rd645, $str;
	cvta.global.u64 	%rd646, %rd645;
	add.u64 	%rd647, %SP, 0;
	{ // callseq 96, 0
	.param .b64 param0;
	st.param.b64 	[param0], %rd646;
	.param .b64 param1;
	st.param.b64 	[param1], %rd647;
	.param .b32 retval0;
	call.uni (retval0), 
	vprintf, 
	(
	param0, 
	param1
	);
	ld.param.b32 	%r1622, [retval0];
	} // callseq 96
	ld.global.u32 	%r2319, [nx];
	ld.global.u32 	%r2320, [ny];
$L__BB0_372:
	mad.lo.s32 	%r1624, %r2319, %r503, %r9;
	mul.wide.s32 	%rd648, %r1624, 8;
	add.s64 	%rd649, %rd3, %rd648;
	mov.b64 	%rd650, 0;
	st.global.u64 	[%rd649], %rd650;
	add.s32 	%r508, %r2318, 2;
	add.s32 	%r1625, %r1624, %r2319;
	mul.lo.s32 	%r1626, %r2320, %r2319;
	setp.lt.s32 	%p289, %r1625, %r1626;
	@%p289 bra 	$L__BB0_374;
	st.local.v2.u32 	[%rd9], {%r508, %r9};
	mov.u64 	%rd651, $str;
	cvta.global.u64 	%rd652, %rd651;
	add.u64 	%rd653, %SP, 0;
	{ // callseq 97, 0
	.param .b64 param0;
	st.param.b64 	[param0], %rd652;
	.param .b64 param1;
	st.param.b64 	[param1], %rd653;
	.param .b32 retval0;
	call.uni (retval0), 
	vprintf, 
	(
	param0, 
	param1
	);
	ld.param.b32 	%r1627, [retval0];
	} // callseq 97
	ld.global.u32 	%r2319, [nx];
	ld.global.u32 	%r2320, [ny];
$L__BB0_374:
	mad.lo.s32 	%r1629, %r2319, %r508, %r9;
	mul.wide.s32 	%rd654, %r1629, 8;
	add.s64 	%rd655, %rd3, %rd654;
	mov.b64 	%rd656, 0;
	st.global.u64 	[%rd655], %rd656;
	add.s32 	%r513, %r2318, 3;
	add.s32 	%r1630, %r1629, %r2319;
	mul.lo.s32 	%r1631, %r2320, %r2319;
	setp.lt.s32 	%p290, %r1630, %r1631;
	@%p290 bra 	$L__BB0_376;
	st.local.v2.u32 	[%rd9], {%r513, %r9};
	mov.u64 	%rd657, $str;
	cvta.global.u64 	%rd658, %rd657;
	add.u64 	%rd659, %SP, 0;
	{ // callseq 98, 0
	.param .b64 param0;
	st.param.b64 	[param0], %rd658;
	.param .b64 param1;
	st.param.b64 	[param1], %rd659;
	.param .b32 retval0;
	call.uni (retval0), 
	vprintf, 
	(
	param0, 
	param1
	);
	ld.param.b32 	%r1632, [retval0];
	} // callseq 98
	ld.global.u32 	%r2319, [nx];
	ld.global.u32 	%r2320, [ny];
$L__BB0_376:
	mad.lo.s32 	%r1634, %r2319, %r513, %r9;
	mul.wide.s32 	%rd660, %r1634, 8;
	add.s64 	%rd661, %rd3, %rd660;
	mov.b64 	%rd662, 0;
	st.global.u64 	[%rd661], %rd662;
	add.s32 	%r518, %r2318, 4;
	add.s32 	%r1635, %r1634, %r2319;
	mul.lo.s32 	%r1636, %r2320, %r2319;
	setp.lt.s32 	%p291, %r1635, %r1636;
	@%p291 bra 	$L__BB0_378;
	st.local.v2.u32 	[%rd9], {%r518, %r9};
	mov.u64 	%rd663, $str;
	cvta.global.u64 	%rd664, %rd663;
	add.u64 	%rd665, %SP, 0;
	{ // callseq 99, 0
	.param .b64 param0;
	st.param.b64 	[param0], %rd664;
	.param .b64 param1;
	st.param.b64 	[param1], %rd665;
	.param .b32 retval0;
	call.uni (retval0), 
	vprintf, 
	(
	param0, 
	param1
	);
	ld.param.b32 	%r1637, [retval0];
	} // callseq 99
	ld.global.u32 	%r2319, [nx];
	ld.global.u32 	%r2320, [ny];
$L__BB0_378:
	mad.lo.s32 	%r1639, %r2319, %r518, %r9;
	mul.wide.s32 	%rd666, %r1639, 8;
	add.s64 	%rd667, %rd3, %rd666;
	mov.b64 	%rd668, 0;
	st.global.u64 	[%rd667], %rd668;
	add.s32 	%r523, %r2318, 5;
	add.s32 	%r1640, %r1639, %r2319;
	mul.lo.s32 	%r1641, %r2320, %r2319;
	setp.lt.s32 	%p292, %r1640, %r1641;
	@%p292 bra 	$L__BB0_380;
	st.local.v2.u32 	[%rd9], {%r523, %r9};
	mov.u64 	%rd669, $str;
	cvta.global.u64 	%rd670, %rd669;
	add.u64 	%rd671, %SP, 0;
	{ // callseq 100, 0
	.param .b64 param0;
	st.param.b64 	[param0], %rd670;
	.param .b64 param1;
	st.param.b64 	[param1], %rd671;
	.param .b32 retval0;
	call.uni (retval0), 
	vprintf, 
	(
	param0, 
	param1
	);
	ld.param.b32 	%r1642, [retval0];
	} // callseq 100
	ld.global.u32 	%r2319, [nx];
	ld.global.u32 	%r2320, [ny];
$L__BB0_380:
	mad.lo.s32 	%r1644, %r2319, %r523, %r9;
	mul.wide.s32 	%rd672, %r1644, 8;
	add.s64 	%rd673, %rd3, %rd672;
	mov.b64 	%rd674, 0;
	st.global.u64 	[%rd673], %rd674;
	add.s32 	%r528, %r2318, 6;
	add.s32 	%r1645, %r1644, %r2319;
	mul.lo.s32 	%r1646, %r2320, %r2319;
	setp.lt.s32 	%p293, %r1645, %r1646;
	@%p293 bra 	$L__BB0_382;
	st.local.v2.u32 	[%rd9], {%r528, %r9};
	mov.u64 	%rd675, $str;
	cvta.global.u64 	%rd676, %rd675;
	add.u64 	%rd677, %SP, 0;
	{ // callseq 101, 0
	.param .b64 param0;
	st.param.b64 	[param0], %rd676;
	.param .b64 param1;
	st.param.b64 	[param1], %rd677;
	.param .b32 retval0;
	call.uni (retval0), 
	vprintf, 
	(
	param0, 
	param1
	);
	ld.param.b32 	%r1647, [retval0];
	} // callseq 101
	ld.global.u32 	%r2319, [nx];
	ld.global.u32 	%r2320, [ny];
$L__BB0_382:
	mad.lo.s32 	%r1649, %r2319, %r528, %r9;
	mul.wide.s32 	%rd678, %r1649, 8;
	add.s64 	%rd679, %rd3, %rd678;
	mov.b64 	%rd680, 0;
	st.global.u64 	[%rd679], %rd680;
	add.s32 	%r533, %r2318, 7;
	add.s32 	%r1650, %r1649, %r2319;
	mul.lo.s32 	%r1651, %r2320, %r2319;
	setp.lt.s32 	%p294, %r1650, %r1651;
	@%p294 bra 	$L__BB0_384;
	st.local.v2.u32 	[%rd9], {%r533, %r9};
	mov.u64 	%rd681, $str;
	cvta.global.u64 	%rd682, %rd681;
	add.u64 	%rd683, %SP, 0;
	{ // callseq 102, 0
	.param .b64 param0;
	st.param.b64 	[param0], %rd682;
	.param .b64 param1;
	st.param.b64 	[param1], %rd683;
	.param .b32 retval0;
	call.uni (retval0), 
	vprintf, 
	(
	param0, 
	param1
	);
	ld.param.b32 	%r1652, [retval0];
	} // callseq 102
	ld.global.u32 	%r2320, [ny];
	ld.global.u32 	%r2319, [nx];
$L__BB0_384:
	mad.lo.s32 	%r1654, %r2319, %r533, %r9;
	mul.wide.s32 	%rd684, %r1654, 8;
	add.s64 	%rd685, %rd3, %rd684;
	mov.b64 	%rd686, 0;
	st.global.u64 	[%rd685], %rd686;
	add.s32 	%r2318, %r2318, 8;
	setp.ne.s32 	%p295, %r2318, %r411;
	mov.u32 	%r2343, %r411;
	@%p295 bra 	$L__BB0_368;
$L__BB0_385:
	setp.eq.s32 	%p296, %r409, 0;
	@%p296 bra 	$L__BB0_407;
	add.s32 	%r1655, %r409, -1;
	setp.lt.u32 	%p297, %r1655, 3;
	@%p297 bra 	$L__BB0_396;
	ld.global.u32 	%r2339, [nx];
	mad.lo.s32 	%r1656, %r2339, %r2343, %r9;
	ld.global.u32 	%r2338, [ny];
	mul.lo.s32 	%r1657, %r2338, %r2339;
	setp.lt.s32 	%p298, %r1656, %r1657;
	@%p298 bra 	$L__BB0_389;
	st.local.v2.u32 	[%rd9], {%r2343, %r9};
	mov.u64 	%rd687, $str;
	cvta.global.u64 	%rd688, %rd687;
	add.u64 	%rd689, %SP, 0;
	{ // callseq 103, 0
	.param .b64 param0;
	st.param.b64 	[param0], %rd688;
	.param .b64 param1;
	st.param.b64 	[param1], %rd689;
	.param .b32 retval0;
	call.uni (retval0), 
	vprintf, 
	(
	param0, 
	param1
	);
	ld.param.b32 	%r1658, [retval0];
	} // callseq 103
	ld.global.u32 	%r2339, [nx];
	ld.global.u32 	%r2338, [ny];
$L__BB0_389:
	mad.lo.s32 	%r1660, %r2339, %r2343, %r9;
	mul.wide.s32 	%rd690, %r1660, 8;
	add.s64 	%rd691, %rd3, %rd690;
	mov.b64 	%rd692, 0;
	st.global.u64 	[%rd691], %rd692;
	add.s32 	%r546, %r2343, 1;
	add.s32 	%r1661, %r1660, %r2339;
	mul.lo.s32 	%r1662, %r2338, %r2339;
	setp.lt.s32 	%p299, %r1661, %r1662;
	@%p299 bra 	$L__BB0_391;
	st.local.v2.u32 	[%rd9], {%r546, %r9};
	mov.u64 	%rd693, $str;
	cvta.global.u64 	%rd694, %rd693;
	add.u64 	%rd695, %SP, 0;
	{ // callseq 104, 0
	.param .b64 param0;
	st.param.b64 	[param0], %rd694;
	.param .b64 param1;
	st.param.b64 	[param1], %rd695;
	.param .b32 retval0;
	call.uni (retval0), 
	vprintf, 
	(
	param0, 
	param1
	);
	ld.param.b32 	%r1663, [retval0];
	} // callseq 104
	ld.global.u32 	%r2339, [nx];
	ld.global.u32 	%r2338, [ny];
$L__BB0_391:
	mad.lo.s32 	%r1665, %r2339, %r546, %r9;
	mul.wide.s32 	%rd696, %r1665, 8;
	add.s64 	%rd697, %rd3, %rd696;
	mov.b64 	%rd698, 0;
	st.global.u64 	[%rd697], %rd698;
	add.s32 	%r551, %r2343, 2;
	add.s32 	%r1666, %r1665, %r2339;
	mul.lo.s32 	%r1667, %r2338, %r2339;
	setp.lt.s32 	%p300, %r1666, %r1667;
	@%p300 bra 	$L__BB0_393;
	st.local.v2.u32 	[%rd9], {%r551, %r9};
	mov.u64 	%rd699, $str;
	cvta.global.u64 	%rd700, %rd699;
	add.u64 	%rd701, %SP, 0;
	{ // callseq 105, 0
	.param .b64 param0;
	st.param.b64 	[param0], %rd700;
	.param .b64 param1;
	st.param.b64 	[param1], %rd701;
	.param .b32 retval0;
	call.uni (retval0), 
	vprintf, 
	(
	param0, 
	param1
	);
	ld.param.b32 	%r1668, [retval0];
	} // callseq 105
	ld.global.u32 	%r2339, [nx];
	ld.global.u32 	%r2338, [ny];
$L__BB0_393:
	mad.lo.s32 	%r1670, %r2339, %r551, %r9;
	mul.wide.s32 	%rd702, %r1670, 8;
	add.s64 	%rd703, %rd3, %rd702;
	mov.b64 	%rd704, 0;
	st.global.u64 	[%rd703], %rd704;
	add.s32 	%r556, %r2343, 3;
	add.s32 	%r1671, %r1670, %r2339;
	mul.lo.s32 	%r1672, %r2338, %r2339;
	setp.lt.s32 	%p301, %r1671, %r1672;
	@%p301 bra 	$L__BB0_395;
	st.local.v2.u32 	[%rd9], {%r556, %r9};
	mov.u64 	%rd705, $str;
	cvta.global.u64 	%rd706, %rd705;
	add.u64 	%rd707, %SP, 0;
	{ // callseq 106, 0
	.param .b64 param0;
	st.param.b64 	[param0], %rd706;
	.param .b64 param1;
	st.param.b64 	[param1], %rd707;
	.param .b32 retval0;
	call.uni (retval0), 
	vprintf, 
	(
	param0, 
	param1
	);
	ld.param.b32 	%r1673, [retval0];
	} // callseq 106
	ld.global.u32 	%r2339, [nx];
$L__BB0_395:
	mad.lo.s32 	%r1675, %r2339, %r556, %r9;
	mul.wide.s32 	%rd708, %r1675, 8;
	add.s64 	%rd709, %rd3, %rd708;
	mov.b64 	%rd710, 0;
	st.global.u64 	[%rd709], %rd710;
	add.s32 	%r2343, %r2343, 4;
$L__BB0_396:
	setp.eq.s32 	%p302, %r410, 0;
	@%p302 bra 	$L__BB0_407;
	setp.eq.s32 	%p303, %r410, 1;
	@%p303 bra 	$L__BB0_403;
	ld.global.u32 	%r2346, [nx];
	mad.lo.s32 	%r1676, %r2346, %r2343, %r9;
	ld.global.u32 	%r2344, [ny];
	mul.lo.s32 	%r1677, %r2344, %r2346;
	setp.lt.s32 	%p304, %r1676, %r1677;
	@%p304 bra 	$L__BB0_400;
	st.local.v2.u32 	[%rd9], {%r2343, %r9};
	mov.u64 	%rd711, $str;
	cvta.global.u64 	%rd712, %rd711;
	add.u64 	%rd713, %SP, 0;
	{ // callseq 107, 0
	.param .b64 param0;
	st.param.b64 	[param0], %rd712;
	.param .b64 param1;
	st.param.b64 	[param1], %rd713;
	.param .b32 retval0;
	call.uni (retval0), 
	vprintf, 
	(
	param0, 
	param1
	);
	ld.param.b32 	%r1678, [retval0];
	} // callseq 107
	ld.global.u32 	%r2346, [nx];
	ld.global.u32 	%r2344, [ny];
$L__BB0_400:
	mad.lo.s32 	%r1680, %r2346, %r2343, %r9;
	mul.wide.s32 	%rd714, %r1680, 8;
	add.s64 	%rd715, %rd3, %rd714;
	mov.b64 	%rd716, 0;
	st.global.u64 	[%rd715], %rd716;
	add.s32 	%r567, %r2343, 1;
	add.s32 	%r1681, %r1680, %r2346;
	mul.lo.s32 	%r1682, %r2344, %r2346;
	setp.lt.s32 	%p305, %r1681, %r1682;
	@%p305 bra 	$L__BB0_402;
	st.local.v2.u32 	[%rd9], {%r567, %r9};
	mov.u64 	%rd717, $str;
	cvta.global.u64 	%rd718, %rd717;
	add.u64 	%rd719, %SP, 0;
	{ // callseq 108, 0
	.param .b64 param0;
	st.param.b64 	[param0], %rd718;
	.param .b64 param1;
	st.param.b64 	[param1], %rd719;
	.param .b32 retval0;
	call.uni (retval0), 
	vprintf, 
	(
	param0, 
	param1
	);
	ld.param.b32 	%r1683, [retval0];
	} // callseq 108
	ld.global.u32 	%r2346, [nx];
$L__BB0_402:
	mad.lo.s32 	%r1685, %r2346, %r567, %r9;
	mul.wide.s32 	%rd720, %r1685, 8;
	add.s64 	%rd721, %rd3, %rd720;
	mov.b64 	%rd722, 0;
	st.global.u64 	[%rd721], %rd722;
	add.s32 	%r2343, %r2343, 2;
$L__BB0_403:
	and.b32  	%r1686, %r5, 1;
	setp.eq.b32 	%p306, %r1686, 1;
	not.pred 	%p307, %p306;
	@%p307 bra 	$L__BB0_407;
	ld.global.u32 	%r2348, [nx];
	mad.lo.s32 	%r1687, %r2348, %r2343, %r9;
	ld.global.u32 	%r1688, [ny];
	mul.lo.s32 	%r1689, %r1688, %r2348;
	setp.lt.s32 	%p308, %r1687, %r1689;
	@%p308 bra 	$L__BB0_406;
	st.local.v2.u32 	[%rd9], {%r2343, %r9};
	mov.u64 	%rd723, $str;
	cvta.global.u64 	%rd724, %rd723;
	add.u64 	%rd725, %SP, 0;
	{ // callseq 109, 0
	.param .b64 param0;
	st.param.b64 	[param0], %rd724;
	.param .b64 param1;
	st.param.b64 	[param1], %rd725;
	.param .b32 retval0;
	call.uni (retval0), 
	vprintf, 
	(
	param0, 
	param1
	);
	ld.param.b32 	%r1690, [retval0];
	} // callseq 109
	ld.global.u32 	%r2348, [nx];
$L__BB0_406:
	mad.lo.s32 	%r1692, %r2348, %r2343, %r9;
	mul.wide.s32 	%rd726, %r1692, 8;
	add.s64 	%rd727, %rd3, %rd726;
	mov.b64 	%rd728, 0;
	st.global.u64 	[%rd727], %rd728;
$L__BB0_407:
	@%p282 bra 	$L__BB0_409;
	// begin inline asm
	trap;
	// end inline asm
$L__BB0_409:
	barrier.sync 	0;
	@%p283 bra 	$L__BB0_412;
	// begin inline asm
	atom.add.release.gpu.u32 %r1693,[%rd23],%r7;
	// end inline asm
$L__BB0_411:
	// begin inline asm
	ld.acquire.gpu.u32 %r1695,[%rd23];
	// end inline asm
	xor.b32  	%r1696, %r1695, %r1693;
	setp.gt.s32 	%p311, %r1696, -1;
	@%p311 bra 	$L__BB0_411;
$L__BB0_412:
	setp.lt.s32 	%p312, %r4, 1;
	barrier.sync 	0;
	@%p312 bra 	$L__BB0_454;
	setp.lt.u32 	%p313, %r4, 8;
	mov.b32 	%r2376, 0;
	@%p313 bra 	$L__BB0_432;
	ld.global.u32 	%r2352, [nx];
	mov.b32 	%r2351, 0;
	ld.global.u32 	%r2353, [ny];
$L__BB0_415:
	.pragma "nounroll";
	mad.lo.s32 	%r1699, %r2352, %r8, %r2351;
	mul.lo.s32 	%r1700, %r2353, %r2352;
	setp.lt.s32 	%p314, %r1699, %r1700;
	@%p314 bra 	$L__BB0_417;
	st.local.v2.u32 	[%rd8], {%r8, %r2351};
	mov.u64 	%rd731, $str;
	cvta.global.u64 	%rd732, %rd731;
	add.u64 	%rd733, %SP, 0;
	{ // callseq 110, 0
	.param .b64 param0;
	st.param.b64 	[param0], %rd732;
	.param .b64 param1;
	st.param.b64 	[param1], %rd733;
	.param .b32 retval0;
	call.uni (retval0), 
	vprintf, 
	(
	param0, 
	param1
	);
	ld.param.b32 	%r1701, [retval0];
	} // callseq 110
	ld.global.u32 	%r2352, [nx];
	ld.global.u32 	%r2353, [ny];
$L__BB0_417:
	mad.lo.s32 	%r1703, %r2352, %r8, %r2351;
	mul.wide.s32 	%rd734, %r1703, 8;
	add.s64 	%rd735, %rd3, %rd734;
	mov.b64 	%rd736, 4607182418800017408;
	st.global.u64 	[%rd735], %rd736;
	add.s32 	%r1704, %r1703, 1;
	mul.lo.s32 	%r1705, %r2353, %r2352;
	setp.lt.s32 	%p315, %r1704, %r1705;
	@%p315 bra 	$L__BB0_419;
	add.s32 	%r1706, %r2351, 1;
	st.local.v2.u32 	[%rd8], {%r8, %r1706};
	mov.u64 	%rd737, $str;
	cvta.global.u64 	%rd738, %rd737;
	add.u64 	%rd739, %SP, 0;
	{ // callseq 111, 0
	.param .b64 param0;
	st.param.b64 	[param0], %rd738;
	.param .b64 param1;
	st.param.b64 	[param1], %rd739;
	.param .b32 retval0;
	call.uni (retval0), 
	vprintf, 
	(
	param0, 
	param1
	);
	ld.param.b32 	%r1707, [retval0];
	} // callseq 111
	ld.global.u32 	%r2352, [nx];
	ld.global.u32 	%r2353, [ny];
$L__BB0_419:
	mul.lo.s32 	%r1709, %r2352, %r8;
	cvt.s64.s32 	%rd740, %r1709;
	cvt.s64.s32 	%rd34, %r2351;
	add.s64 	%rd741, %rd740, %rd34;
	shl.b64 	%rd742, %rd741, 3;
	add.s64 	%rd743, %rd3, %rd742;
	mov.b64 	%rd744, 4607182418800017408;
	st.global.u64 	[%rd743+8], %rd744;
	add.s32 	%r589, %r2351, 2;
	add.s32 	%r1710, %r1709, %r589;
	mul.lo.s32 	%r1711, %r2353, %r2352;
	setp.lt.s32 	%p316, %r1710, %r1711;
	@%p316 bra 	$L__BB0_421;
	st.local.v2.u32 	[%rd8], {%r8, %r589};
	mov.u64 	%rd745, $str;
	cvta.global.u64 	%rd746, %rd745;
	add.u64 	%rd747, %SP, 0;
	{ // callseq 112, 0
	.param .b64 param0;
	st.param.b64 	[param0], %rd746;
	.param .b64 param1;
	st.param.b64 	[param1], %rd747;
	.param .b32 retval0;
	call.uni (retval0), 
	vprintf, 
	(
	param0, 
	param1
	);
	ld.param.b32 	%r1712, [retval0];
	} // callseq 112
	ld.global.u32 	%r2352, [nx];
	ld.global.u32 	%r2353, [ny];
$L__BB0_421:
	mul.lo.s32 	%r1714, %r2352, %r8;
	cvt.s64.s32 	%rd748, %r1714;
	add.s64 	%rd749, %rd748, %rd34;
	shl.b64 	%rd750, %rd749, 3;
	add.s64 	%rd751, %rd3, %rd750;
	mov.b64 	%rd752, 4607182418800017408;
	st.global.u64 	[%rd751+16], %rd752;
	add.s32 	%r594, %r2351, 3;
	add.s32 	%r1715, %r1714, %r594;
	mul.lo.s32 	%r1716, %r2353, %r2352;
	setp.lt.s32 	%p317, %r1715, %r1716;
	@%p317 bra 	$L__BB0_423;
	st.local.v2.u32 	[%rd8], {%r8, %r594};
	mov.u64 	%rd753, $str;
	cvta.global.u64 	%rd754, %rd753;
	add.u64 	%rd755, %SP, 0;
	{ // callseq 113, 0
	.param .b64 param0;
	st.param.b64 	[param0], %rd754;
	.param .b64 param1;
	st.param.b64 	[param1], %rd755;
	.param .b32 retval0;
	call.uni (retval0), 
	vprintf, 
	(
	param0, 
	param1
	);
	ld.param.b32 	%r1717, [retval0];
	} // callseq 113
	ld.global.u32 	%r2352, [nx];
	ld.global.u32 	%r2353, [ny];
$L__BB0_423:
	mul.lo.s32 	%r1719, %r2352, %r8;
	cvt.s64.s32 	%rd756, %r1719;
	add.s64 	%rd757, %rd756, %rd34;
	shl.b64 	%rd758, %rd757, 3;
	add.s64 	%rd759, %rd3, %rd758;
	mov.b64 	%rd760, 4607182418800017408;
	st.global.u64 	[%rd759+24], %rd760;
	add.s32 	%r599, %r2351, 4;
	add.s32 	%r1720, %r1719, %r599;
	mul.lo.s32 	%r1721, %r2353, %r2352;
	setp.lt.s32 	%p318, %r1720, %r1721;
	@%p318 bra 	$L__BB0_425;
	st.local.v2.u32 	[%rd8], {%r8, %r599};
	mov.u64 	%rd761, $str;
	cvta.global.u64 	%rd762, %rd761;
	add.u64 	%rd763, %SP, 0;
	{ // callseq 114, 0
	.param .b64 param0;
	st.param.b64 	[param0], %rd762;
	.param .b64 param1;
	st.param.b64 	[param1], %rd763;
	.param .b32 retval0;
	call.uni (retval0), 
	vprintf, 
	(
	param0, 
	param1
	);
	ld.param.b32 	%r1722, [retval0];
	} // callseq 114
	ld.global.u32 	%r2352, [nx];
	ld.global.u32 	%r2353, [ny];
$L__BB0_425:
	mul.lo.s32 	%r1724, %r2352, %r8;
	cvt.s64.s32 	%rd764, %r1724;
	add.s64 	%rd765, %rd764, %rd34;
	shl.b64 	%rd766, %rd765, 3;
	add.s64 	%rd767, %rd3, %rd766;
	mov.b64 	%rd768, 4607182418800017408;
	st.global.u64 	[%rd767+32], %rd768;
	add.s32 	%r604, %r2351, 5;
	add.s32 	%r1725, %r1724, %r604;
	mul.lo.s32 	%r1726, %r2353, %r2352;
	setp.lt.s32 	%p319, %r1725, %r1726;
	@%p319 bra 	$L__BB0_427;
	st.local.v2.u32 	[%rd8], {%r8, %r604};
	mov.u64 	%rd769, $str;
	cvta.global.u64 	%rd770, %rd769;
	add.u64 	%rd771, %SP, 0;
	{ // callseq 115, 0
	.param .b64 param0;
	st.param.b64 	[param0], %rd770;
	.param .b64 param1;
	st.param.b64 	[param1], %rd771;
	.param .b32 retval0;
	call.uni (retval0), 
	vprintf, 
	(
	param0, 
	param1
	);
	ld.param.b32 	%r1727, [retval0];
	} // callseq 115
	ld.global.u32 	%r2352, [nx];
	ld.global.u32 	%r2353, [ny];
$L__BB0_427:
	mul.lo.s32 	%r1729, %r2352, %r8;
	cvt.s64.s32 	%rd772, %r1729;
	add.s64 	%rd773, %rd772, %rd34;
	shl.b64 	%rd774, %rd773, 3;
	add.s64 	%rd775, %rd3, %rd774;
	mov.b64 	%rd776, 4607182418800017408;
	st.global.u64 	[%rd775+40], %rd776;
	add.s32 	%r609, %r2351, 6;
	add.s32 	%r1730, %r1729, %r609;
	mul.lo.s32 	%r1731, %r2353, %r2352;
	setp.lt.s32 	%p320, %r1730, %r1731;
	@%p320 bra 	$L__BB0_429;
	st.local.v2.u32 	[%rd8], {%r8, %r609};
	mov.u64 	%rd777, $str;
	cvta.global.u64 	%rd778, %rd777;
	add.u64 	%rd779, %SP, 0;
	{ // callseq 116, 0
	.param .b64 param0;
	st.param.b64 	[param0], %rd778;
	.param .b64 param1;
	st.param.b64 	[param1], %rd779;
	.param .b32 retval0;
	call.uni (retval0), 
	vprintf, 
	(
	param0, 
	param1
	);
	ld.param.b32 	%r1732, [retval0];
	} // callseq 116
	ld.global.u32 	%r2352, [nx];
	ld.global.u32 	%r2353, [ny];
$L__BB0_429:
	mul.lo.s32 	%r1734, %r2352, %r8;
	cvt.s64.s32 	%rd780, %r1734;
	add.s64 	%rd781, %rd780, %rd34;
	shl.b64 	%rd782, %rd781, 3;
	add.s64 	%rd783, %rd3, %rd782;
	mov.b64 	%rd784, 4607182418800017408;
	st.global.u64 	[%rd783+48], %rd784;
	add.s32 	%r614, %r2351, 7;
	add.s32 	%r1735, %r1734, %r614;
	mul.lo.s32 	%r1736, %r2353, %r2352;
	setp.lt.s32 	%p321, %r1735, %r1736;
	@%p321 bra 	$L__BB0_431;
	st.local.v2.u32 	[%rd8], {%r8, %r614};
	mov.u64 	%rd785, $str;
	cvta.global.u64 	%rd786, %rd785;
	add.u64 	%rd787, %SP, 0;
	{ // callseq 117, 0
	.param .b64 param0;
	st.param.b64 	[param0], %rd786;
	.param .b64 param1;
	st.param.b64 	[param1], %rd787;
	.param .b32 retval0;
	call.uni (retval0), 
	vprintf, 
	(
	param0, 
	param1
	);
	ld.param.b32 	%r1737, [retval0];
	} // callseq 117
	ld.global.u32 	%r2353, [ny];
	ld.global.u32 	%r2352, [nx];
$L__BB0_431:
	mul.lo.s32 	%r1739, %r2352, %r8;
	cvt.s64.s32 	%rd788, %r1739;
	add.s64 	%rd789, %rd788, %rd34;
	shl.b64 	%rd790, %rd789, 3;
	add.s64 	%rd791, %rd3, %rd790;
	mov.b64 	%rd792, 4607182418800017408;
	st.global.u64 	[%rd791+56], %rd792;
	add.s32 	%r2351, %r2351, 8;
	setp.ne.s32 	%p322, %r2351, %r333;
	mov.u32 	%r2376, %r333;
	@%p322 bra 	$L__BB0_415;
$L__BB0_432:
	setp.eq.s32 	%p323, %r332, 0;
	@%p323 bra 	$L__BB0_454;
	add.s32 	%r1740, %r332, -1;
	setp.lt.u32 	%p324, %r1740, 3;
	@%p324 bra 	$L__BB0_443;
	ld.global.u32 	%r2372, [nx];
	mad.lo.s32 	%r1741, %r2372, %r8, %r2376;
	ld.global.u32 	%r2371, [ny];
	mul.lo.s32 	%r1742, %r2371, %r2372;
	setp.lt.s32 	%p325, %r1741, %r1742;
	@%p325 bra 	$L__BB0_436;
	st.local.v2.u32 	[%rd8], {%r8, %r2376};
	mov.u64 	%rd793, $str;
	cvta.global.u64 	%rd794, %rd793;
	add.u64 	%rd795, %SP, 0;
	{ // callseq 118, 0
	.param .b64 param0;
	st.param.b64 	[param0], %rd794;
	.param .b64 param1;
	st.param.b64 	[param1], %rd795;
	.param .b32 retval0;
	call.uni (retval0), 
	vprintf, 
	(
	param0, 
	param1
	);
	ld.param.b32 	%r1743, [retval0];
	} // callseq 118
	ld.global.u32 	%r2372, [nx];
	ld.global.u32 	%r2371, [ny];
$L__BB0_436:
	mad.lo.s32 	%r1745, %r2372, %r8, %r2376;
	mul.wide.s32 	%rd796, %r1745, 8;
	add.s64 	%rd797, %rd3, %rd796;
	mov.b64 	%rd798, 4607182418800017408;
	st.global.u64 	[%rd797], %rd798;
	add.s32 	%r1746, %r1745, 1;
	mul.lo.s32 	%r1747, %r2371, %r2372;
	setp.lt.s32 	%p326, %r1746, %r1747;
	@%p326 bra 	$L__BB0_438;
	add.s32 	%r1748, %r2376, 1;
	st.local.v2.u32 	[%rd8], {%r8, %r1748};
	mov.u64 	%rd799, $str;
	cvta.global.u64 	%rd800, %rd799;
	add.u64 	%rd801, %SP, 0;
	{ // callseq 119, 0
	.param .b64 param0;
	st.param.b64 	[param0], %rd800;
	.param .b64 param1;
	st.param.b64 	[param1], %rd801;
	.param .b32 retval0;
	call.uni (retval0), 
	vprintf, 
	(
	param0, 
	param1
	);
	ld.param.b32 	%r1749, [retval0];
	} // callseq 119
	ld.global.u32 	%r2372, [nx];
	ld.global.u32 	%r2371, [ny];
$L__BB0_438:
	mul.lo.s32 	%r1751, %r2372, %r8;
	cvt.s64.s32 	%rd802, %r1751;
	cvt.u64.u32 	%rd35, %r2376;
	add.s64 	%rd803, %rd802, %rd35;
	shl.b64 	%rd804, %rd803, 3;
	add.s64 	%rd805, %rd3, %rd804;
	mov.b64 	%rd806, 4607182418800017408;
	st.global.u64 	[%rd805+8], %rd806;
	add.s32 	%r631, %r2376, 2;
	add.s32 	%r1752, %r1751, %r631;
	mul.lo.s32 	%r1753, %r2371, %r2372;
	setp.lt.s32 	%p327, %r1752, %r1753;
	@%p327 bra 	$L__BB0_440;
	st.local.v2.u32 	[%rd8], {%r8, %r631};
	mov.u64 	%rd807, $str;
	cvta.global.u64 	%rd808, %rd807;
	add.u64 	%rd809, %SP, 0;
	{ // callseq 120, 0
	.param .b64 param0;
	st.param.b64 	[param0], %rd808;
	.param .b64 param1;
	st.param.b64 	[param1], %rd809;
	.param .b32 retval0;
	call.uni (retval0), 
	vprintf, 
	(
	param0, 
	param1
	);
	ld.param.b32 	%r1754, [retval0];
	} // callseq 120
	ld.global.u32 	%r2372, [nx];
	ld.global.u32 	%r2371, [ny];
$L__BB0_440:
	mul.lo.s32 	%r1756, %r2372, %r8;
	cvt.s64.s32 	%rd810, %r1756;
	add.s64 	%rd811, %rd810, %rd35;
	shl.b64 	%rd812, %rd811, 3;
	add.s64 	%rd813, %rd3, %rd812;
	mov.b64 	%rd814, 4607182418800017408;
	st.global.u64 	[%rd813+16], %rd814;
	add.s32 	%r636, %r2376, 3;
	add.s32 	%r1757, %r1756, %r636;
	mul.lo.s32 	%r1758, %r2371, %r2372;
	setp.lt.s32 	%p328, %r1757, %r1758;
	@%p328 bra 	$L__BB0_442;
	st.local.v2.u32 	[%rd8], {%r8, %r636};
	mov.u64 	%rd815, $str;
	cvta.global.u64 	%rd816, %rd815;
	add.u64 	%rd817, %SP, 0;
	{ // callseq 121, 0
	.param .b64 param0;
	st.param.b64 	[param0], %rd816;
	.param .b64 param1;
	st.param.b64 	[param1], %rd817;
	.param .b32 retval0;
	call.uni (retval0), 
	vprintf, 
	(
	param0, 
	param1
	);
	ld.param.b32 	%r1759, [retval0];
	} // callseq 121
	ld.global.u32 	%r2372, [nx];
$L__BB0_442:
	mul.lo.s32 	%r1761, %r2372, %r8;
	cvt.s64.s32 	%rd818, %r1761;
	add.s64 	%rd819, %rd818, %rd35;
	shl.b64 	%rd820, %rd819, 3;
	add.s64 	%rd821, %rd3, %rd820;
	mov.b64 	%rd822, 4607182418800017408;
	st.global.u64 	[%rd821+24], %rd822;
	add.s32 	%r2376, %r2376, 4;
$L__BB0_443:
	setp.eq.s32 	%p329, %r331, 0;
	@%p329 bra 	$L__BB0_454;
	setp.eq.s32 	%p330, %r331, 1;
	@%p330 bra 	$L__BB0_450;
	ld.global.u32 	%r2379, [nx];
	mad.lo.s32 	%r1762, %r2379, %r8, %r2376;
	ld.global.u32 	%r2377, [ny];
	mul.lo.s32 	%r1763, %r2377, %r2379;
	setp.lt.s32 	%p331, %r1762, %r1763;
	@%p331 bra 	$L__BB0_447;
	st.local.v2.u32 	[%rd8], {%r8, %r2376};
	mov.u64 	%rd823, $str;
	cvta.global.u64 	%rd824, %rd823;
	add.u64 	%rd825, %SP, 0;
	{ // callseq 122, 0
	.param .b64 param0;
	st.param.b64 	[param0], %rd824;
	.param .b64 param1;
	st.param.b64 	[param1], %rd825;
	.param .b32 retval0;
	call.uni (retval0), 
	vprintf, 
	(
	param0, 
	param1
	);
	ld.param.b32 	%r1764, [retval0];
	} // callseq 122
	ld.global.u32 	%r2379, [nx];
	ld.global.u32 	%r2377, [ny];
$L__BB0_447:
	mad.lo.s32 	%r1766, %r2379, %r8, %r2376;
	mul.wide.s32 	%rd826, %r1766, 8;
	add.s64 	%rd827, %rd3, %rd826;
	mov.b64 	%rd828, 4607182418800017408;
	st.global.u64 	[%rd827], %rd828;
	add.s32 	%r1767, %r1766, 1;
	mul.lo.s32 	%r1768, %r2377, %r2379;
	setp.lt.s32 	%p332, %r1767, %r1768;
	@%p332 bra 	$L__BB0_449;
	add.s32 	%r1769, %r2376, 1;
	st.local.v2.u32 	[%rd8], {%r8, %r1769};
	mov.u64 	%rd829, $str;
	cvta.global.u64 	%rd830, %rd829;
	add.u64 	%rd831, %SP, 0;
	{ // callseq 123, 0
	.param .b64 param0;
	st.param.b64 	[param0], %rd830;
	.param .b64 param1;
	st.param.b64 	[param1], %rd831;
	.param .b32 retval0;
	call.uni (retval0), 
	vprintf, 
	(
	param0, 
	param1
	);
	ld.param.b32 	%r1770, [retval0];
	} // callseq 123
	ld.global.u32 	%r2379, [nx];
$L__BB0_449:
	mul.lo.s32 	%r1772, %r2379, %r8;
	cvt.s64.s32 	%rd832, %r1772;
	cvt.s64.s32 	%rd833, %r2376;
	add.s64 	%rd834, %rd832, %rd833;
	shl.b64 	%rd835, %rd834, 3;
	add.s64 	%rd836, %rd3, %rd835;
	mov.b64 	%rd837, 4607182418800017408;
	st.global.u64 	[%rd836+8], %rd837;
	add.s32 	%r2376, %r2376, 2;
$L__BB0_450:
	and.b32  	%r1773, %r4, 1;
	setp.eq.b32 	%p333, %r1773, 1;
	not.pred 	%p334, %p333;
	@%p334 bra 	$L__BB0_454;
	ld.global.u32 	%r2381, [nx];
	mad.lo.s32 	%r1774, %r2381, %r8, %r2376;
	ld.global.u32 	%r1775, [ny];
	mul.lo.s32 	%r1776, %r1775, %r2381;
	setp.lt.s32 	%p335, %r1774, %r1776;
	@%p335 bra 	$L__BB0_453;
	st.local.v2.u32 	[%rd8], {%r8, %r2376};
	mov.u64 	%rd838, $str;
	cvta.global.u64 	%rd839, %rd838;
	add.u64 	%rd840, %SP, 0;
	{ // callseq 124, 0
	.param .b64 param0;
	st.param.b64 	[param0], %rd839;
	.param .b64 param1;
	st.param.b64 	[param1], %rd840;
	.param .b32 retval0;
	call.uni (retval0), 
	vprintf, 
	(
	param0, 
	param1
	);
	ld.param.b32 	%r1777, [retval0];
	} // callseq 124
	ld.global.u32 	%r2381, [nx];
$L__BB0_453:
	mad.lo.s32 	%r1779, %r2381, %r8, %r2376;
	mul.wide.s32 	%rd841, %r1779, 8;
	add.s64 	%rd842, %rd3, %rd841;
	mov.b64 	%rd843, 4607182418800017408;
	st.global.u64 	[%rd842], %rd843;
$L__BB0_454:
	@%p282 bra 	$L__BB0_456;
	// begin inline asm
	trap;
	// end inline asm
$L__BB0_456:
	barrier.sync 	0;
	@%p283 bra 	$L__BB0_459;
	// begin inline asm
	atom.add.release.gpu.u32 %r1780,[%rd23],%r7;
	// end inline asm
$L__BB0_458:
	// begin inline asm
	ld.acquire.gpu.u32 %r1782,[%rd23];
	// end inline asm
	xor.b32  	%r1783, %r1782, %r1780;
	setp.gt.s32 	%p338, %r1783, -1;
	@%p338 bra 	$L__BB0_458;
$L__BB0_459:
	barrier.sync 	0;
	@%p312 bra 	$L__BB0_501;
	setp.lt.u32 	%p340, %r4, 8;
	mov.b32 	%r2408, 0;
	@%p340 bra 	$L__BB0_479;
	ld.global.u32 	%r2386, [nx];
	mov.b32 	%r2384, 0;
	ld.global.u32 	%r2385, [ny];
$L__BB0_462:
	.pragma "nounroll";
	mul.lo.s32 	%r1786, %r2385, %r2386;
	setp.lt.s32 	%p341, %r2384, %r1786;
	@%p341 bra 	$L__BB0_464;
	mov.b32 	%r1787, 0;
	st.local.v2.u32 	[%rd7], {%r1787, %r2384};
	mov.u64 	%rd846, $str;
	cvta.global.u64 	%rd847, %rd846;
	add.u64 	%rd848, %SP, 0;
	{ // callseq 125, 0
	.param .b64 param0;
	st.param.b64 	[param0], %rd847;
	.param .b64 param1;
	st.param.b64 	[param1], %rd848;
	.param .b32 retval0;
	call.uni (retval0), 
	vprintf, 
	(
	param0, 
	param1
	);
	ld.param.b32 	%r1788, [retval0];
	} // callseq 125
	ld.global.u32 	%r2386, [nx];
	ld.global.u32 	%r2385, [ny];
$L__BB0_464:
	mul.wide.u32 	%rd849, %r2384, 8;
	add.s64 	%rd36, %rd2, %rd849;
	mov.b64 	%rd850, 0;
	st.global.u64 	[%rd36], %rd850;
	add.s32 	%r664, %r2384, 1;
	mul.lo.s32 	%r1790, %r2385, %r2386;
	setp.lt.s32 	%p342, %r664, %r1790;
	@%p342 bra 	$L__BB0_466;
	mov.b32 	%r1791, 0;
	st.local.v2.u32 	[%rd7], {%r1791, %r664};
	mov.u64 	%rd851, $str;
	cvta.global.u64 	%rd852, %rd851;
	add.u64 	%rd853, %SP, 0;
	{ // callseq 126, 0
	.param .b64 param0;
	st.param.b64 	[param0], %rd852;
	.param .b64 param1;
	st.param.b64 	[param1], %rd853;
	.param .b32 retval0;
	call.uni (retval0), 
	vprintf, 
	(
	param0, 
	param1
	);
	ld.param.b32 	%r1792, [retval0];
	} // callseq 126
	ld.global.u32 	%r2386, [nx];
	ld.global.u32 	%r2385, [ny];
$L__BB0_466:
	mov.b64 	%rd854, 0;
	st.global.u64 	[%rd36+8], %rd854;
	add.s32 	%r669, %r2384, 2;
	mul.lo.s32 	%r1794, %r2385, %r2386;
	setp.lt.s32 	%p343, %r669, %r1794;
	@%p343 bra 	$L__BB0_468;
	mov.b32 	%r1795, 0;
	st.local.v2.u32 	[%rd7], {%r1795, %r669};
	mov.u64 	%rd855, $str;
	cvta.global.u64 	%rd856, %rd855;
	add.u64 	%rd857, %SP, 0;
	{ // callseq 127, 0
	.param .b64 param0;
	st.param.b64 	[param0], %rd856;
	.param .b64 param1;
	st.param.b64 	[param1], %rd857;
	.param .b32 retval0;
	call.uni (retval0), 
	vprintf, 
	(
	param0, 
	param1
	);
	ld.param.b32 	%r1796, [retval0];
	} // callseq 127
	ld.global.u32 	%r2386, [nx];
	ld.global.u32 	%r2385, [ny];
$L__BB0_468:
	mov.b64 	%rd858, 0;
	st.global.u64 	[%rd36+16], %rd858;
	add.s32 	%r674, %r2384, 3;
	mul.lo.s32 	%r1798, %r2385, %r2386;
	setp.lt.s32 	%p344, %r674, %r1798;
	@%p344 bra 	$L__BB0_470;
	mov.b32 	%r1799, 0;
	st.local.v2.u32 	[%rd7], {%r1799, %r674};
	mov.u64 	%rd859, $str;
	cvta.global.u64 	%rd860, %rd859;
	add.u64 	%rd861, %SP, 0;
	{ // callseq 128, 0
	.param .b64 param0;
	st.param.b64 	[param0], %rd860;
	.param .b64 param1;
	st.param.b64 	[param1], %rd861;
	.param .b32 retval0;
	call.uni (retval0), 
	vprintf, 
	(
	param0, 
	param1
	);
	ld.param.b32 	%r1800, [retval0];
	} // callseq 128
	ld.global.u32 	%r2386, [nx];
	ld.global.u32 	%r2385, [ny];
$L__BB0_470:
	mov.b64 	%rd862, 0;
	st.global.u64 	[%rd36+24], %rd862;
	add.s32 	%r679, %r2384, 4;
	mul.lo.s32 	%r1802, %r2385, %r2386;
	setp.lt.s32 	%p345, %r679, %r1802;
	@%p345 bra 	$L__BB0_472;
	mov.b32 	%r1803, 0;
	st.local.v2.u32 	[%rd7], {%r1803, %r679};
	mov.u64 	%rd863, $str;
	cvta.global.u64 	%rd864, %rd863;
	add.u64 	%rd865, %SP, 0;
	{ // callseq 129, 0
	.param .b64 param0;
	st.param.b64 	[param0], %rd864;
	.param .b64 param1;
	st.param.b64 	[param1], %rd865;
	.param .b32 retval0;
	call.uni (retval0), 
	vprintf, 
	(
	param0, 
	param1
	);
	ld.param.b32 	%r1804, [retval0];
	} // callseq 129
	ld.global.u32 	%r2386, [nx];
	ld.global.u32 	%r2385, [ny];
$L__BB0_472:
	mov.b64 	%rd866, 0;
	st.global.u64 	[%rd36+32], %rd866;
	add.s32 	%r684, %r2384, 5;
	mul.lo.s32 	%r1806, %r2385, %r2386;
	setp.lt.s32 	%p346, %r684, %r1806;
	@%p346 bra 	$L__BB0_474;
	mov.b32 	%r1807, 0;
	st.local.v2.u32 	[%rd7], {%r1807, %r684};
	mov.u64 	%rd867, $str;
	cvta.global.u64 	%rd868, %rd867;
	add.u64 	%rd869, %SP, 0;
	{ // callseq 130, 0
	.param .b64 param0;
	st.param.b64 	[param0], %rd868;
	.param .b64 param1;
	st.param.b64 	[param1], %rd869;
	.param .b32 retval0;
	call.uni (retval0), 
	vprintf, 
	(
	param0, 
	param1
	);
	ld.param.b32 	%r1808, [retval0];
	} // callseq 130
	ld.global.u32 	%r2386, [nx];
	ld.global.u32 	%r2385, [ny];
$L__BB0_474:
	mov.b64 	%rd870, 0;
	st.global.u64 	[%rd36+40], %rd870;
	add.s32 	%r689, %r2384, 6;
	mul.lo.s32 	%r1810, %r2385, %r2386;
	setp.lt.s32 	%p347, %r689, %r1810;
	@%p347 bra 	$L__BB0_476;
	mov.b32 	%r1811, 0;
	st.local.v2.u32 	[%rd7], {%r1811, %r689};
	mov.u64 	%rd871, $str;
	cvta.global.u64 	%rd872, %rd871;
	add.u64 	%rd873, %SP, 0;
	{ // callseq 131, 0
	.param .b64 param0;
	st.param.b64 	[param0], %rd872;
	.param .b64 param1;
	st.param.b64 	[param1], %rd873;
	.param .b32 retval0;
	call.uni (retval0), 
	vprintf, 
	(
	param0, 
	param1
	);
	ld.param.b32 	%r1812, [retval0];
	} // callseq 131
	ld.global.u32 	%r2386, [nx];
	ld.global.u32 	%r2385, [ny];
$L__BB0_476:
	mov.b64 	%rd874, 0;
	st.global.u64 	[%rd36+48], %rd874;
	add.s32 	%r694, %r2384, 7;
	mul.lo.s32 	%r1814, %r2385, %r2386;
	setp.lt.s32 	%p348, %r694, %r1814;
	@%p348 bra 	$L__BB0_478;
	mov.b32 	%r1815, 0;
	st.local.v2.u32 	[%rd7], {%r1815, %r694};
	mov.u64 	%rd875, $str;
	cvta.global.u64 	%rd876, %rd875;
	add.u64 	%rd877, %SP, 0;
	{ // callseq 132, 0
	.param .b64 param0;
	st.param.b64 	[param0], %rd876;
	.param .b64 param1;
	st.param.b64 	[param1], %rd877;
	.param .b32 retval0;
	call.uni (retval0), 
	vprintf, 
	(
	param0, 
	param1
	);
	ld.param.b32 	%r1816, [retval0];
	} // callseq 132
	ld.global.u32 	%r2386, [nx];
	ld.global.u32 	%r2385, [ny];
$L__BB0_478:
	mov.b64 	%rd878, 0;
	st.global.u64 	[%rd36+56], %rd878;
	add.s32 	%r2384, %r2384, 8;
	setp.ne.s32 	%p349, %r2384, %r333;
	mov.u32 	%r2408, %r333;
	@%p349 bra 	$L__BB0_462;
$L__BB0_479:
	setp.eq.s32 	%p350, %r332, 0;
	@%p350 bra 	$L__BB0_501;
	add.s32 	%r1818, %r332, -1;
	setp.lt.u32 	%p351, %r1818, 3;
	@%p351 bra 	$L__BB0_490;
	ld.global.u32 	%r2405, [nx];
	ld.global.u32 	%r2404, [ny];
	mul.lo.s32 	%r1819, %r2404, %r2405;
	setp.lt.s32 	%p352, %r2408, %r1819;
	@%p352 bra 	$L__BB0_483;
	mov.b32 	%r1820, 0;
	st.local.v2.u32 	[%rd7], {%r1820, %r2408};
	mov.u64 	%rd879, $str;
	cvta.global.u64 	%rd880, %rd879;
	add.u64 	%rd881, %SP, 0;
	{ // callseq 133, 0
	.param .b64 param0;
	st.param.b64 	[param0], %rd880;
	.param .b64 param1;
	st.param.b64 	[param1], %rd881;
	.param .b32 retval0;
	call.uni (retval0), 
	vprintf, 
	(
	param0, 
	param1
	);
	ld.param.b32 	%r1821, [retval0];
	} // callseq 133
	ld.global.u32 	%r2405, [nx];
	ld.global.u32 	%r2404, [ny];
$L__BB0_483:
	mul.wide.u32 	%rd882, %r2408, 8;
	add.s64 	%rd37, %rd2, %rd882;
	mov.b64 	%rd883, 0;
	st.global.u64 	[%rd37], %rd883;
	add.s32 	%r707, %r2408, 1;
	mul.lo.s32 	%r1823, %r2404, %r2405;
	setp.lt.s32 	%p353, %r707, %r1823;
	@%p353 bra 	$L__BB0_485;
	mov.b32 	%r1824, 0;
	st.local.v2.u32 	[%rd7], {%r1824, %r707};
	mov.u64 	%rd884, $str;
	cvta.global.u64 	%rd885, %rd884;
	add.u64 	%rd886, %SP, 0;
	{ // callseq 134, 0
	.param .b64 param0;
	st.param.b64 	[param0], %rd885;
	.param .b64 param1;
	st.param.b64 	[param1], %rd886;
	.param .b32 retval0;
	call.uni (retval0), 
	vprintf, 
	(
	param0, 
	param1
	);
	ld.param.b32 	%r1825, [retval0];
	} // callseq 134
	ld.global.u32 	%r2405, [nx];
	ld.global.u32 	%r2404, [ny];
$L__BB0_485:
	mov.b64 	%rd887, 0;
	st.global.u64 	[%rd37+8], %rd887;
	add.s32 	%r712, %r2408, 2;
	mul.lo.s32 	%r1827, %r2404, %r2405;
	setp.lt.s32 	%p354, %r712, %r1827;
	@%p354 bra 	$L__BB0_487;
	mov.b32 	%r1828, 0;
	st.local.v2.u32 	[%rd7], {%r1828, %r712};
	mov.u64 	%rd888, $str;
	cvta.global.u64 	%rd889, %rd888;
	add.u64 	%rd890, %SP, 0;
	{ // callseq 135, 0
	.param .b64 param0;
	st.param.b64 	[param0], %rd889;
	.param .b64 param1;
	st.param.b64 	[param1], %rd890;
	.param .b32 retval0;
	call.uni (retval0), 
	vprintf, 
	(
	param0, 
	param1
	);
	ld.param.b32 	%r1829, [retval0];
	} // callseq 135
	ld.global.u32 	%r2405, [nx];
	ld.global.u32 	%r2404, [ny];
$L__BB0_487:
	mov.b64 	%rd891, 0;
	st.global.u64 	[%rd37+16], %rd891;
	add.s32 	%r717, %r2408, 3;
	mul.lo.s32 	%r1831, %r2404, %r2405;
	setp.lt.s32 	%p355, %r717, %r1831;
	@%p355 bra 	$L__BB0_489;
	mov.b32 	%r1832, 0;
	st.local.v2.u32 	[%rd7], {%r1832, %r717};
	mov.u64 	%rd892, $str;
	cvta.global.u64 	%rd893, %rd892;
	add.u64 	%rd894, %SP, 0;
	{ // callseq 136, 0
	.param .b64 param0;
	st.param.b64 	[param0], %rd893;
	.param .b64 param1;
	st.param.b64 	[param1], %rd894;
	.param .b32 retval0;
	call.uni (retval0), 
	vprintf, 
	(
	param0, 
	param1
	);
	ld.param.b32 	%r1833, [retval0];
	} // callseq 136
$L__BB0_489:
	mov.b64 	%rd895, 0;
	st.global.u64 	[%rd37+24], %rd895;
	add.s32 	%r2408, %r2408, 4;
$L__BB0_490:
	setp.eq.s32 	%p356, %r331, 0;
	@%p356 bra 	$L__BB0_501;
	setp.eq.s32 	%p357, %r331, 1;
	@%p357 bra 	$L__BB0_497;
	ld.global.u32 	%r2410, [nx];
	ld.global.u32 	%r2409, [ny];
	mul.lo.s32 	%r1835, %r2409, %r2410;
	setp.lt.s32 	%p358, %r2408, %r1835;
	@%p358 bra 	$L__BB0_494;
	mov.b32 	%r1836, 0;
	st.local.v2.u32 	[%rd7], {%r1836, %r2408};
	mov.u64 	%rd896, $str;
	cvta.global.u64 	%rd897, %rd896;
	add.u64 	%rd898, %SP, 0;
	{ // callseq 137, 0
	.param .b64 param0;
	st.param.b64 	[param0], %rd897;
	.param .b64 param1;
	st.param.b64 	[param1], %rd898;
	.param .b32 retval0;
	call.uni (retval0), 
	vprintf, 
	(
	param0, 
	param1
	);
	ld.param.b32 	%r1837, [retval0];
	} // callseq 137
	ld.global.u32 	%r2410, [nx];
	ld.global.u32 	%r2409, [ny];
$L__BB0_494:
	mul.wide.u32 	%rd899, %r2408, 8;
	add.s64 	%rd38, %rd2, %rd899;
	mov.b64 	%rd900, 0;
	st.global.u64 	[%rd38], %rd900;
	add.s32 	%r726, %r2408, 1;
	mul.lo.s32 	%r1839, %r2409, %r2410;
	setp.lt.s32 	%p359, %r726, %r1839;
	@%p359 bra 	$L__BB0_496;
	mov.b32 	%r1840, 0;
	st.local.v2.u32 	[%rd7], {%r1840, %r726};
	mov.u64 	%rd901, $str;
	cvta.global.u64 	%rd902, %rd901;
	add.u64 	%rd903, %SP, 0;
	{ // callseq 138, 0
	.param .b64 param0;
	st.param.b64 	[param0], %rd902;
	.param .b64 param1;
	st.param.b64 	[param1], %rd903;
	.param .b32 retval0;
	call.uni (retval0), 
	vprintf, 
	(
	param0, 
	param1
	);
	ld.param.b32 	%r1841, [retval0];
	} // callseq 138
$L__BB0_496:
	mov.b64 	%rd904, 0;
	st.global.u64 	[%rd38+8], %rd904;
	add.s32 	%r2408, %r2408, 2;
$L__BB0_497:
	and.b32  	%r1843, %r4, 1;
	setp.eq.b32 	%p360, %r1843, 1;
	not.pred 	%p361, %p360;
	@%p361 bra 	$L__BB0_501;
	ld.global.u32 	%r1844, [nx];
	ld.global.u32 	%r1845, [ny];
	mul.lo.s32 	%r1846, %r1845, %r1844;
	setp.lt.s32 	%p362, %r2408, %r1846;
	@%p362 bra 	$L__BB0_500;
	mov.b32 	%r1847, 0;
	st.local.v2.u32 	[%rd7], {%r1847, %r2408};
	mov.u64 	%rd905, $str;
	cvta.global.u64 	%rd906, %rd905;
	add.u64 	%rd907, %SP, 0;
	{ // callseq 139, 0
	.param .b64 param0;
	st.param.b64 	[param0], %rd906;
	.param .b64 param1;
	st.param.b64 	[param1], %rd907;
	.param .b32 retval0;
	call.uni (retval0), 
	vprintf, 
	(
	param0, 
	param1
	);
	ld.param.b32 	%r1848, [retval0];
	} // callseq 139
$L__BB0_500:
	mul.wide.u32 	%rd908, %r2408, 8;
	add.s64 	%rd909, %rd2, %rd908;
	mov.b64 	%rd910, 0;
	st.global.u64 	[%rd909], %rd910;
$L__BB0_501:
	@%p282 bra 	$L__BB0_503;
	// begin inline asm
	trap;
	// end inline asm
$L__BB0_503:
	barrier.sync 	0;
	@%p283 bra 	$L__BB0_506;
	// begin inline asm
	atom.add.release.gpu.u32 %r1850,[%rd23],%r7;
	// end inline asm
$L__BB0_505:
	// begin inline asm
	ld.acquire.gpu.u32 %r1852,[%rd23];
	// end inline asm
	xor.b32  	%r1853, %r1852, %r1850;
	setp.gt.s32 	%p365, %r1853, -1;
	@%p365 bra 	$L__BB0_505;
$L__BB0_506:
	barrier.sync 	0;
	@%p312 bra 	$L__BB0_548;
	setp.lt.u32 	%p367, %r9, 7;
	mov.b32 	%r2439, 0;
	@%p367 bra 	$L__BB0_526;
	ld.global.u32 	%r2415, [nx];
	mov.b32 	%r2414, 0;
	ld.global.u32 	%r2416, [ny];
$L__BB0_509:
	.pragma "nounroll";
	mad.lo.s32 	%r1856, %r2415, %r8, %r2414;
	mul.lo.s32 	%r1857, %r2416, %r2415;
	setp.lt.s32 	%p368, %r1856, %r1857;
	@%p368 bra 	$L__BB0_511;
	st.local.v2.u32 	[%rd6], {%r8, %r2414};
	mov.u64 	%rd913, $str;
	cvta.global.u64 	%rd914, %rd913;
	add.u64 	%rd915, %SP, 0;
	{ // callseq 140, 0
	.param .b64 param0;
	st.param.b64 	[param0], %rd914;
	.param .b64 param1;
	st.param.b64 	[param1], %rd915;
	.param .b32 retval0;
	call.uni (retval0), 
	vprintf, 
	(
	param0, 
	param1
	);
	ld.param.b32 	%r1858, [retval0];
	} // callseq 140
	ld.global.u32 	%r2415, [nx];
	ld.global.u32 	%r2416, [ny];
$L__BB0_511:
	mad.lo.s32 	%r1860, %r2415, %r8, %r2414;
	mul.wide.s32 	%rd916, %r1860, 8;
	add.s64 	%rd917, %rd2, %rd916;
	mov.b64 	%rd918, 0;
	st.global.u64 	[%rd917], %rd918;
	add.s32 	%r1861, %r1860, 1;
	mul.lo.s32 	%r1862, %r2416, %r2415;
	setp.lt.s32 	%p369, %r1861, %r1862;
	@%p369 bra 	$L__BB0_513;
	add.s32 	%r1863, %r2414, 1;
	st.local.v2.u32 	[%rd6], {%r8, %r1863};
	mov.u64 	%rd919, $str;
	cvta.global.u64 	%rd920, %rd919;
	add.u64 	%rd921, %SP, 0;
	{ // callseq 141, 0
	.param .b64 param0;
	st.param.b64 	[param0], %rd920;
	.param .b64 param1;
	st.param.b64 	[param1], %rd921;
	.param .b32 retval0;
	call.uni (retval0), 
	vprintf, 
	(
	param0, 
	param1
	);
	ld.param.b32 	%r1864, [retval0];
	} // callseq 141
	ld.global.u32 	%r2415, [nx];
	ld.global.u32 	%r2416, [ny];
$L__BB0_513:
	mul.lo.s32 	%r1866, %r2415, %r8;
	cvt.s64.s32 	%rd922, %r1866;
	cvt.s64.s32 	%rd39, %r2414;
	add.s64 	%rd923, %rd922, %rd39;
	shl.b64 	%rd924, %rd923, 3;
	add.s64 	%rd925, %rd2, %rd924;
	mov.b64 	%rd926, 0;
	st.global.u64 	[%rd925+8], %rd926;
	add.s32 	%r743, %r2414, 2;
	add.s32 	%r1867, %r1866, %r743;
	mul.lo.s32 	%r1868, %r2416, %r2415;
	setp.lt.s32 	%p370, %r1867, %r1868;
	@%p370 bra 	$L__BB0_515;
	st.local.v2.u32 	[%rd6], {%r8, %r743};
	mov.u64 	%rd927, $str;
	cvta.global.u64 	%rd928, %rd927;
	add.u64 	%rd929, %SP, 0;
	{ // callseq 142, 0
	.param .b64 param0;
	st.param.b64 	[param0], %rd928;
	.param .b64 param1;
	st.param.b64 	[param1], %rd929;
	.param .b32 retval0;
	call.uni (retval0), 
	vprintf, 
	(
	param0, 
	param1
	);
	ld.param.b32 	%r1869, [retval0];
	} // callseq 142
	ld.global.u32 	%r2415, [nx];
	ld.global.u32 	%r2416, [ny];
$L__BB0_515:
	mul.lo.s32 	%r1871, %r2415, %r8;
	cvt.s64.s32 	%rd930, %r1871;
	add.s64 	%rd931, %rd930, %rd39;
	shl.b64 	%rd932, %rd931, 3;
	add.s64 	%rd933, %rd2, %rd932;
	mov.b64 	%rd934, 0;
	st.global.u64 	[%rd933+16], %rd934;
	add.s32 	%r748, %r2414, 3;
	add.s32 	%r1872, %r1871, %r748;
	mul.lo.s32 	%r1873, %r2416, %r2415;
	setp.lt.s32 	%p371, %r1872, %r1873;
	@%p371 bra 	$L__BB0_517;
	st.local.v2.u32 	[%rd6], {%r8, %r748};
	mov.u64 	%rd935, $str;
	cvta.global.u64 	%rd936, %rd935;
	add.u64 	%rd937, %SP, 0;
	{ // callseq 143, 0
	.param .b64 param0;
	st.param.b64 	[param0], %rd936;
	.param .b64 param1;
	st.param.b64 	[param1], %rd937;
	.param .b32 retval0;
	call.uni (retval0), 
	vprintf, 
	(
	param0, 
	param1
	);
	ld.param.b32 	%r1874, [retval0];
	} // callseq 143
	ld.global.u32 	%r2415, [nx];
	ld.global.u32 	%r2416, [ny];
$L__BB0_517:
	mul.lo.s32 	%r1876, %r2415, %r8;
	cvt.s64.s32 	%rd938, %r1876;
	add.s64 	%rd939, %rd938, %rd39;
	shl.b64 	%rd940, %rd939, 3;
	add.s64 	%rd941, %rd2, %rd940;
	mov.b64 	%rd942, 0;
	st.global.u64 	[%rd941+24], %rd942;
	add.s32 	%r753, %r2414, 4;
	add.s32 	%r1877, %r1876, %r753;
	mul.lo.s32 	%r1878, %r2416, %r2415;
	setp.lt.s32 	%p372, %r1877, %r1878;
	@%p372 bra 	$L__BB0_519;
	st.local.v2.u32 	[%rd6], {%r8, %r753};
	mov.u64 	%rd943, $str;
	cvta.global.u64 	%rd944, %rd943;
	add.u64 	%rd945, %SP, 0;
	{ // callseq 144, 0
	.param .b64 param0;
	st.param.b64 	[param0], %rd944;
	.param .b64 param1;
	st.param.b64 	[param1], %rd945;
	.param .b32 retval0;
	call.uni (retval0), 
	vprintf, 
	(
	param0, 
	param1
	);
	ld.param.b32 	%r1879, [retval0];
	} // callseq 144
	ld.global.u32 	%r2415, [nx];
	ld.global.u32 	%r2416, [ny];
$L__BB0_519:
	mul.lo.s32 	%r1881, %r2415, %r8;
	cvt.s64.s32 	%rd946, %r1881;
	add.s64 	%rd947, %rd946, %rd39;
	shl.b64 	%rd948, %rd947, 3;
	add.s64 	%rd949, %rd2, %rd948;
	mov.b64 	%rd950, 0;
	st.global.u64 	[%rd949+32], %rd950;
	add.s32 	%r758, %r2414, 5;
	add.s32 	%r1882, %r1881, %r758;
	mul.lo.s32 	%r1883, %r2416, %r2415;
	setp.lt.s32 	%p373, %r1882, %r1883;
	@%p373 bra 	$L__BB0_521;
	st.local.v2.u32 	[%rd6], {%r8, %r758};
	mov.u64 	%rd951, $str;
	cvta.global.u64 	%rd952, %rd951;
	add.u64 	%rd953, %SP, 0;
	{ // callseq 145, 0
	.param .b64 param0;
	st.param.b64 	[param0], %rd952;
	.param .b64 param1;
	st.param.b64 	[param1], %rd953;
	.param .b32 retval0;
	call.uni (retval0), 
	vprintf, 
	(
	param0, 
	param1
	);
	ld.param.b32 	%r1884, [retval0];
	} // callseq 145
	ld.global.u32 	%r2415, [nx];
	ld.global.u32 	%r2416, [ny];
$L__BB0_521:
	mul.lo.s32 	%r1886, %r2415, %r8;
	cvt.s64.s32 	%rd954, %r1886;
	add.s64 	%rd955, %rd954, %rd39;
	shl.b64 	%rd956, %rd955, 3;
	add.s64 	%rd957, %rd2, %rd956;
	mov.b64 	%rd958, 0;
	st.global.u64 	[%rd957+40], %rd958;
	add.s32 	%r763, %r2414, 6;
	add.s32 	%r1887, %r1886, %r763;
	mul.lo.s32 	%r1888, %r2416, %r2415;
	setp.lt.s32 	%p374, %r1887, %r1888;
	@%p374 bra 	$L__BB0_523;
	st.local.v2.u32 	[%rd6], {%r8, %r763};
	mov.u64 	%rd959, $str;
	cvta.global.u64 	%rd960, %rd959;
	add.u64 	%rd961, %SP, 0;
	{ // callseq 146, 0
	.param .b64 param0;
	st.param.b64 	[param0], %rd960;
	.param .b64 param1;
	st.param.b64 	[param1], %rd961;
	.param .b32 retval0;
	call.uni (retval0), 
	vprintf, 
	(
	param0, 
	param1
	);
	ld.param.b32 	%r1889, [retval0];
	} // callseq 146
	ld.global.u32 	%r2415, [nx];
	ld.global.u32 	%r2416, [ny];
$L__BB0_523:
	mul.lo.s32 	%r1891, %r2415, %r8;
	cvt.s64.s32 	%rd962, %r1891;
	add.s64 	%rd963, %rd962, %rd39;
	shl.b64 	%rd964, %rd963, 3;
	add.s64 	%rd965, %rd2, %rd964;
	mov.b64 	%rd966, 0;
	st.global.u64 	[%rd965+48], %rd966;
	add.s32 	%r768, %r2414, 7;
	add.s32 	%r1892, %r1891, %r768;
	mul.lo.s32 	%r1893, %r2416, %r2415;
	setp.lt.s32 	%p375, %r1892, %r1893;
	@%p375 bra 	$L__BB0_525;
	st.local.v2.u32 	[%rd6], {%r8, %r768};
	mov.u64 	%rd967, $str;
	cvta.global.u64 	%rd968, %rd967;
	add.u64 	%rd969, %SP, 0;
	{ // callseq 147, 0
	.param .b64 param0;
	st.param.b64 	[param0], %rd968;
	.param .b64 param1;
	st.param.b64 	[param1], %rd969;
	.param .b32 retval0;
	call.uni (retval0), 
	vprintf, 
	(
	param0, 
	param1
	);
	ld.param.b32 	%r1894, [retval0];
	} // callseq 147
	ld.global.u32 	%r2416, [ny];
	ld.global.u32 	%r2415, [nx];
$L__BB0_525:
	mul.lo.s32 	%r1896, %r2415, %r8;
	cvt.s64.s32 	%rd970, %r1896;
	add.s64 	%rd971, %rd970, %rd39;
	shl.b64 	%rd972, %rd971, 3;
	add.s64 	%rd973, %rd2, %rd972;
	mov.b64 	%rd974, 0;
	st.global.u64 	[%rd973+56], %rd974;
	add.s32 	%r2414, %r2414, 8;
	setp.ne.s32 	%p376, %r2414, %r333;
	mov.u32 	%r2439, %r333;
	@%p376 bra 	$L__BB0_509;
$L__BB0_526:
	setp.eq.s32 	%p377, %r332, 0;
	@%p377 bra 	$L__BB0_548;
	add.s32 	%r1897, %r332, -1;
	setp.lt.u32 	%p378, %r1897, 3;
	@%p378 bra 	$L__BB0_537;
	ld.global.u32 	%r2435, [nx];
	mad.lo.s32 	%r1898, %r2435, %r8, %r2439;
	ld.global.u32 	%r2434, [ny];
	mul.lo.s32 	%r1899, %r2434, %r2435;
	setp.lt.s32 	%p379, %r1898, %r1899;
	@%p379 bra 	$L__BB0_530;
	st.local.v2.u32 	[%rd6], {%r8, %r2439};
	mov.u64 	%rd975, $str;
	cvta.global.u64 	%rd976, %rd975;
	add.u64 	%rd977, %SP, 0;
	{ // callseq 148, 0
	.param .b64 param0;
	st.param.b64 	[param0], %rd976;
	.param .b64 param1;
	st.param.b64 	[param1], %rd977;
	.param .b32 retval0;
	call.uni (retval0), 
	vprintf, 
	(
	param0, 
	param1
	);
	ld.param.b32 	%r1900, [retval0];
	} // callseq 148
	ld.global.u32 	%r2435, [nx];
	ld.global.u32 	%r2434, [ny];
$L__BB0_530:
	mad.lo.s32 	%r1902, %r2435, %r8, %r2439;
	mul.wide.s32 	%rd978, %r1902, 8;
	add.s64 	%rd979, %rd2, %rd978;
	mov.b64 	%rd980, 0;
	st.global.u64 	[%rd979], %rd980;
	add.s32 	%r1903, %r1902, 1;
	mul.lo.s32 	%r1904, %r2434, %r2435;
	setp.lt.s32 	%p380, %r1903, %r1904;
	@%p380 bra 	$L__BB0_532;
	add.s32 	%r1905, %r2439, 1;
	st.local.v2.u32 	[%rd6], {%r8, %r1905};
	mov.u64 	%rd981, $str;
	cvta.global.u64 	%rd982, %rd981;
	add.u64 	%rd983, %SP, 0;
	{ // callseq 149, 0
	.param .b64 param0;
	st.param.b64 	[param0], %rd982;
	.param .b64 param1;
	st.param.b64 	[param1], %rd983;
	.param .b32 retval0;
	call.uni (retval0), 
	vprintf, 
	(
	param0, 
	param1
	);
	ld.param.b32 	%r1906, [retval0];
	} // callseq 149
	ld.global.u32 	%r2435, [nx];
	ld.global.u32 	%r2434, [ny];
$L__BB0_532:
	mul.lo.s32 	%r1908, %r2435, %r8;
	cvt.s64.s32 	%rd984, %r1908;
	cvt.u64.u32 	%rd40, %r2439;
	add.s64 	%rd985, %rd984, %rd40;
	shl.b64 	%rd986, %rd985, 3;
	add.s64 	%rd987, %rd2, %rd986;
	mov.b64 	%rd988, 0;
	st.global.u64 	[%rd987+8], %rd988;
	add.s32 	%r785, %r2439, 2;
	add.s32 	%r1909, %r1908, %r785;
	mul.lo.s32 	%r1910, %r2434, %r2435;
	setp.lt.s32 	%p381, %r1909, %r1910;
	@%p381 bra 	$L__BB0_534;
	st.local.v2.u32 	[%rd6], {%r8, %r785};
	mov.u64 	%rd989, $str;
	cvta.global.u64 	%rd990, %rd989;
	add.u64 	%rd991, %SP, 0;
	{ // callseq 150, 0
	.param .b64 param0;
	st.param.b64 	[param0], %rd990;
	.param .b64 param1;
	st.param.b64 	[param1], %rd991;
	.param .b32 retval0;
	call.uni (retval0), 
	vprintf, 
	(
	param0, 
	param1
	);
	ld.param.b32 	%r1911, [retval0];
	} // callseq 150
	ld.global.u32 	%r2435, [nx];
	ld.global.u32 	%r2434, [ny];
$L__BB0_534:
	mul.lo.s32 	%r1913, %r2435, %r8;
	cvt.s64.s32 	%rd992, %r1913;
	add.s64 	%rd993, %rd992, %rd40;
	shl.b64 	%rd994, %rd993, 3;
	add.s64 	%rd995, %rd2, %rd994;
	mov.b64 	%rd996, 0;
	st.global.u64 	[%rd995+16], %rd996;
	add.s32 	%r790, %r2439, 3;
	add.s32 	%r1914, %r1913, %r790;
	mul.lo.s32 	%r1915, %r2434, %r2435;
	setp.lt.s32 	%p382, %r1914, %r1915;
	@%p382 bra 	$L__BB0_536;
	st.local.v2.u32 	[%rd6], {%r8, %r790};
	mov.u64 	%rd997, $str;
	cvta.global.u64 	%rd998, %rd997;
	add.u64 	%rd999, %SP, 0;
	{ // callseq 151, 0
	.param .b64 param0;
	st.param.b64 	[param0], %rd998;
	.param .b64 param1;
	st.param.b64 	[param1], %rd999;
	.param .b32 retval0;
	call.uni (retval0), 
	vprintf, 
	(
	param0, 
	param1
	);
	ld.param.b32 	%r1916, [retval0];
	} // callseq 151
	ld.global.u32 	%r2435, [nx];
$L__BB0_536:
	mul.lo.s32 	%r1918, %r2435, %r8;
	cvt.s64.s32 	%rd1000, %r1918;
	add.s64 	%rd1001, %rd1000, %rd40;
	shl.b64 	%rd1002, %rd1001, 3;
	add.s64 	%rd1003, %rd2, %rd1002;
	mov.b64 	%rd1004, 0;
	st.global.u64 	[%rd1003+24], %rd1004;
	add.s32 	%r2439, %r2439, 4;
$L__BB0_537:
	setp.eq.s32 	%p383, %r331, 0;
	@%p383 bra 	$L__BB0_548;
	setp.eq.s32 	%p384, %r331, 1;
	@%p384 bra 	$L__BB0_544;
	ld.global.u32 	%r2442, [nx];
	mad.lo.s32 	%r1919, %r2442, %r8, %r2439;
	ld.global.u32 	%r2440, [ny];
	mul.lo.s32 	%r1920, %r2440, %r2442;
	setp.lt.s32 	%p385, %r1919, %r1920;
	@%p385 bra 	$L__BB0_541;
	st.local.v2.u32 	[%rd6], {%r8, %r2439};
	mov.u64 	%rd1005, $str;
	cvta.global.u64 	%rd1006, %rd1005;
	add.u64 	%rd1007, %SP, 0;
	{ // callseq 152, 0
	.param .b64 param0;
	st.param.b64 	[param0], %rd1006;
	.param .b64 param1;
	st.param.b64 	[param1], %rd1007;
	.param .b32 retval0;
	call.uni (retval0), 
	vprintf, 
	(
	param0, 
	param1
	);
	ld.param.b32 	%r1921, [retval0];
	} // callseq 152
	ld.global.u32 	%r2442, [nx];
	ld.global.u32 	%r2440, [ny];
$L__BB0_541:
	mad.lo.s32 	%r1923, %r2442, %r8, %r2439;
	mul.wide.s32 	%rd1008, %r1923, 8;
	add.s64 	%rd1009, %rd2, %rd1008;
	mov.b64 	%rd1010, 0;
	st.global.u64 	[%rd1009], %rd1010;
	add.s32 	%r1924, %r1923, 1;
	mul.lo.s32 	%r1925, %r2440, %r2442;
	setp.lt.s32 	%p386, %r1924, %r1925;
	@%p386 bra 	$L__BB0_543;
	add.s32 	%r1926, %r2439, 1;
	st.local.v2.u32 	[%rd6], {%r8, %r1926};
	mov.u64 	%rd1011, $str;
	cvta.global.u64 	%rd1012, %rd1011;
	add.u64 	%rd1013, %SP, 0;
	{ // callseq 153, 0
	.param .b64 param0;
	st.param.b64 	[param0], %rd1012;
	.param .b64 param1;
	st.param.b64 	[param1], %rd1013;
	.param .b32 retval0;
	call.uni (retval0), 
	vprintf, 
	(
	param0, 
	param1
	);
	ld.param.b32 	%r1927, [retval0];
	} // callseq 153
	ld.global.u32 	%r2442, [nx];
$L__BB0_543:
	mul.lo.s32 	%r1929, %r2442, %r8;
	cvt.s64.s32 	%rd1014, %r1929;
	cvt.s64.s32 	%rd1015, %r2439;
	add.s64 	%rd1016, %rd1014, %rd1015;
	shl.b64 	%rd1017, %rd1016, 3;
	add.s64 	%rd1018, %rd2, %rd1017;
	mov.b64 	%rd1019, 0;
	st.global.u64 	[%rd1018+8], %rd1019;
	add.s32 	%r2439, %r2439, 2;
$L__BB0_544:
	and.b32  	%r1930, %r4, 1;
	setp.eq.b32 	%p387, %r1930, 1;
	not.pred 	%p388, %p387;
	@%p388 bra 	$L__BB0_548;
	ld.global.u32 	%r2444, [nx];
	mad.lo.s32 	%r1931, %r2444, %r8, %r2439;
	ld.global.u32 	%r1932, [ny];
	mul.lo.s32 	%r1933, %r1932, %r2444;
	setp.lt.s32 	%p389, %r1931, %r1933;
	@%p389 bra 	$L__BB0_547;
	st.local.v2.u32 	[%rd6], {%r8, %r2439};
	mov.u64 	%rd1020, $str;
	cvta.global.u64 	%rd1021, %rd1020;
	add.u64 	%rd1022, %SP, 0;
	{ // callseq 154, 0
	.param .b64 param0;
	st.param.b64 	[param0], %rd1021;
	.param .b64 param1;
	st.param.b64 	[param1], %rd1022;
	.param .b32 retval0;
	call.uni (retval0), 
	vprintf, 
	(
	param0, 
	param1
	);
	ld.param.b32 	%r1934, [retval0];
	} // callseq 154
	ld.global.u32 	%r2444, [nx];
$L__BB0_547:
	mad.lo.s32 	%r1936, %r2444, %r8, %r2439;
	mul.wide.s32 	%rd1023, %r1936, 8;
	add.s64 	%rd1024, %rd2, %rd1023;
	mov.b64 	%rd1025, 0;
	st.global.u64 	[%rd1024], %rd1025;
$L__BB0_548:
	setp.ne.s64 	%p390, %rd19, 0;
	@%p390 bra 	$L__BB0_550;
	// begin inline asm
	trap;
	// end inline asm
$L__BB0_550:
	setp.ne.s32 	%p391, %r6, 0;
	barrier.sync 	0;
	@%p391 bra 	$L__BB0_553;
	// begin inline asm
	atom.add.release.gpu.u32 %r1937,[%rd23],%r7;
	// end inline asm
$L__BB0_552:
	// begin inline asm
	ld.acquire.gpu.u32 %r1939,[%rd23];
	// end inline asm
	xor.b32  	%r1940, %r1939, %r1937;
	setp.gt.s32 	%p392, %r1940, -1;
	@%p392 bra 	$L__BB0_552;
$L__BB0_553:
	and.b32  	%r809, %r5, 2147483640;
	setp.lt.s32 	%p393, %r5, 1;
	barrier.sync 	0;
	@%p393 bra 	$L__BB0_595;
	setp.lt.u32 	%p394, %r5, 8;
	mov.b32 	%r2472, 0;
	@%p394 bra 	$L__BB0_573;
	ld.global.u32 	%r2448, [nx];
	mov.b32 	%r2447, 0;
	ld.global.u32 	%r2449, [ny];
$L__BB0_556:
	.pragma "nounroll";
	mul.lo.s32 	%r1943, %r2448, %r2447;
	mul.lo.s32 	%r1944, %r2449, %r2448;
	setp.lt.s32 	%p395, %r1943, %r1944;
	@%p395 bra 	$L__BB0_558;
	mov.b32 	%r1945, 0;
	st.local.v2.u32 	[%rd5], {%r2447, %r1945};
	mov.u64 	%rd1028, $str;
	cvta.global.u64 	%rd1029, %rd1028;
	add.u64 	%rd1030, %SP, 0;
	{ // callseq 155, 0
	.param .b64 param0;
	st.param.b64 	[param0], %rd1029;
	.param .b64 param1;
	st.param.b64 	[param1], %rd1030;
	.param .b32 retval0;
	call.uni (retval0), 
	vprintf, 
	(
	param0, 
	param1
	);
	ld.param.b32 	%r1946, [retval0];
	} // callseq 155
	ld.global.u32 	%r2448, [nx];
	ld.global.u32 	%r2449, [ny];
$L__BB0_558:
	mul.lo.s32 	%r1948, %r2448, %r2447;
	mul.wide.s32 	%rd1031, %r1948, 8;
	add.s64 	%rd1032, %rd2, %rd1031;
	mov.b64 	%rd1033, 0;
	st.global.u64 	[%rd1032], %rd1033;
	add.s32 	%r819, %r2447, 1;
	add.s32 	%r1949, %r1948, %r2448;
	mul.lo.s32 	%r1950, %r2449, %r2448;
	setp.lt.s32 	%p396, %r1949, %r1950;
	@%p396 bra 	$L__BB0_560;
	mov.b32 	%r1951, 0;
	st.local.v2.u32 	[%rd5], {%r819, %r1951};
	mov.u64 	%rd1034, $str;
	cvta.global.u64 	%rd1035, %rd1034;
	add.u64 	%rd1036, %SP, 0;
	{ // callseq 156, 0
	.param .b64 param0;
	st.param.b64 	[param0], %rd1035;
	.param .b64 param1;
	st.param.b64 	[param1], %rd1036;
	.param .b32 retval0;
	call.uni (retval0), 
	vprintf, 
	(
	param0, 
	param1
	);
	ld.param.b32 	%r1952, [retval0];
	} // callseq 156
	ld.global.u32 	%r2448, [nx];
	ld.global.u32 	%r2449, [ny];
$L__BB0_560:
	mul.lo.s32 	%r1954, %r2448, %r819;
	mul.wide.s32 	%rd1037, %r1954, 8;
	add.s64 	%rd1038, %rd2, %rd1037;
	mov.b64 	%rd1039, 0;
	st.global.u64 	[%rd1038], %rd1039;
	add.s32 	%r824, %r2447, 2;
	add.s32 	%r1955, %r1954, %r2448;
	mul.lo.s32 	%r1956, %r2449, %r2448;
	setp.lt.s32 	%p397, %r1955, %r1956;
	@%p397 bra 	$L__BB0_562;
	mov.b32 	%r1957, 0;
	st.local.v2.u32 	[%rd5], {%r824, %r1957};
	mov.u64 	%rd1040, $str;
	cvta.global.u64 	%rd1041, %rd1040;
	add.u64 	%rd1042, %SP, 0;
	{ // callseq 157, 0
	.param .b64 param0;
	st.param.b64 	[param0], %rd1041;
	.param .b64 param1;
	st.param.b64 	[param1], %rd1042;
	.param .b32 retval0;
	call.uni (retval0), 
	vprintf, 
	(
	param0, 
	param1
	);
	ld.param.b32 	%r1958, [retval0];
	} // callseq 157
	ld.global.u32 	%r2448, [nx];
	ld.global.u32 	%r2449, [ny];
$L__BB0_562:
	mul.lo.s32 	%r1960, %r2448, %r824;
	mul.wide.s32 	%rd1043, %r1960, 8;
	add.s64 	%rd1044, %rd2, %rd1043;
	mov.b64 	%rd1045, 0;
	st.global.u64 	[%rd1044], %rd1045;
	add.s32 	%r829, %r2447, 3;
	add.s32 	%r1961, %r1960, %r2448;
	mul.lo.s32 	%r1962, %r2449, %r2448;
	setp.lt.s32 	%p398, %r1961, %r1962;
	@%p398 bra 	$L__BB0_564;
	mov.b32 	%r1963, 0;
	st.local.v2.u32 	[%rd5], {%r829, %r1963};
	mov.u64 	%rd1046, $str;
	cvta.global.u64 	%rd1047, %rd1046;
	add.u64 	%rd1048, %SP, 0;
	{ // callseq 158, 0
	.param .b64 param0;
	st.param.b64 	[param0], %rd1047;
	.param .b64 param1;
	st.param.b64 	[param1], %rd1048;
	.param .b32 retval0;
	call.uni (retval0), 
	vprintf, 
	(
	param0, 
	param1
	);
	ld.param.b32 	%r1964, [retval0];
	} // callseq 158
	ld.global.u32 	%r2448, [nx];
	ld.global.u32 	%r2449, [ny];
$L__BB0_564:
	mul.lo.s32 	%r1966, %r2448, %r829;
	mul.wide.s32 	%rd1049, %r1966, 8;
	add.s64 	%rd1050, %rd2, %rd1049;
	mov.b64 	%rd1051, 0;
	st.global.u64 	[%rd1050], %rd1051;
	add.s32 	%r834, %r2447, 4;
	add.s32 	%r1967, %r1966, %r2448;
	mul.lo.s32 	%r1968, %r2449, %r2448;
	setp.lt.s32 	%p399, %r1967, %r1968;
	@%p399 bra 	$L__BB0_566;
	mov.b32 	%r1969, 0;
	st.local.v2.u32 	[%rd5], {%r834, %r1969};
	mov.u64 	%rd1052, $str;
	cvta.global.u64 	%rd1053, %rd1052;
	add.u64 	%rd1054, %SP, 0;
	{ // callseq 159, 0
	.param .b64 param0;
	st.param.b64 	[param0], %rd1053;
	.param .b64 param1;
	st.param.b64 	[param1], %rd1054;
	.param .b32 retval0;
	call.uni (retval0), 
	vprintf, 
	(
	param0, 
	param1
	);
	ld.param.b32 	%r1970, [retval0];
	} // callseq 159
	ld.global.u32 	%r2448, [nx];
	ld.global.u32 	%r2449, [ny];
$L__BB0_566:
	mul.lo.s32 	%r1972, %r2448, %r834;
	mul.wide.s32 	%rd1055, %r1972, 8;
	add.s64 	%rd1056, %rd2, %rd1055;
	mov.b64 	%rd1057, 0;
	st.global.u64 	[%rd1056], %rd1057;
	add.s32 	%r839, %r2447, 5;
	add.s32 	%r1973, %r1972, %r2448;
	mul.lo.s32 	%r1974, %r2449, %r2448;
	setp.lt.s32 	%p400, %r1973, %r1974;
	@%p400 bra 	$L__BB0_568;
	mov.b32 	%r1975, 0;
	st.local.v2.u32 	[%rd5], {%r839, %r1975};
	mov.u64 	%rd1058, $str;
	cvta.global.u64 	%rd1059, %rd1058;
	add.u64 	%rd1060, %SP, 0;
	{ // callseq 160, 0
	.param .b64 param0;
	st.param.b64 	[param0], %rd1059;
	.param .b64 param1;
	st.param.b64 	[param1], %rd1060;
	.param .b32 retval0;
	call.uni (retval0), 
	vprintf, 
	(
	param0, 
	param1
	);
	ld.param.b32 	%r1976, [retval0];
	} // callseq 160
	ld.global.u32 	%r2448, [nx];
	ld.global.u32 	%r2449, [ny];
$L__BB0_568:
	mul.lo.s32 	%r1978, %r2448, %r839;
	mul.wide.s32 	%rd1061, %r1978, 8;
	add.s64 	%rd1062, %rd2, %rd1061;
	mov.b64 	%rd1063, 0;
	st.global.u64 	[%rd1062], %rd1063;
	add.s32 	%r844, %r2447, 6;
	add.s32 	%r1979, %r1978, %r2448;
	mul.lo.s32 	%r1980, %r2449, %r2448;
	setp.lt.s32 	%p401, %r1979, %r1980;
	@%p401 bra 	$L__BB0_570;
	mov.b32 	%r1981, 0;
	st.local.v2.u32 	[%rd5], {%r844, %r1981};
	mov.u64 	%rd1064, $str;
	cvta.global.u64 	%rd1065, %rd1064;
	add.u64 	%rd1066, %SP, 0;
	{ // callseq 161, 0
	.param .b64 param0;
	st.param.b64 	[param0], %rd1065;
	.param .b64 param1;
	st.param.b64 	[param1], %rd1066;
	.param .b32 retval0;
	call.uni (retval0), 
	vprintf, 
	(
	param0, 
	param1
	);
	ld.param.b32 	%r1982, [retval0];
	} // callseq 161
	ld.global.u32 	%r2448, [nx];
	ld.global.u32 	%r2449, [ny];
$L__BB0_570:
	mul.lo.s32 	%r1984, %r2448, %r844;
	mul.wide.s32 	%rd1067, %r1984, 8;
	add.s64 	%rd1068, %rd2, %rd1067;
	mov.b64 	%rd1069, 0;
	st.global.u64 	[%rd1068], %rd1069;
	add.s32 	%r849, %r2447, 7;
	add.s32 	%r1985, %r1984, %r2448;
	mul.lo.s32 	%r1986, %r2449, %r2448;
	setp.lt.s32 	%p402, %r1985, %r1986;
	@%p402 bra 	$L__BB0_572;
	mov.b32 	%r1987, 0;
	st.local.v2.u32 	[%rd5], {%r849, %r1987};
	mov.u64 	%rd1070, $str;
	cvta.global.u64 	%rd1071, %rd1070;
	add.u64 	%rd1072, %SP, 0;
	{ // callseq 162, 0
	.param .b64 param0;
	st.param.b64 	[param0], %rd1071;
	.param .b64 param1;
	st.param.b64 	[param1], %rd1072;
	.param .b32 retval0;
	call.uni (retval0), 
	vprintf, 
	(
	param0, 
	param1
	);
	ld.param.b32 	%r1988, [retval0];
	} // callseq 162
	ld.global.u32 	%r2449, [ny];
	ld.global.u32 	%r2448, [nx];
$L__BB0_572:
	mul.lo.s32 	%r1990, %r2448, %r849;
	mul.wide.s32 	%rd1073, %r1990, 8;
	add.s64 	%rd1074, %rd2, %rd1073;
	mov.b64 	%rd1075, 0;
	st.global.u64 	[%rd1074], %rd1075;
	add.s32 	%r2447, %r2447, 8;
	setp.ne.s32 	%p403, %r2447, %r809;
	mov.u32 	%r2472, %r809;
	@%p403 bra 	$L__BB0_556;
$L__BB0_573:
	setp.eq.s32 	%p404, %r409, 0;
	@%p404 bra 	$L__BB0_595;
	add.s32 	%r1991, %r409, -1;
	setp.lt.u32 	%p405, %r1991, 3;
	@%p405 bra 	$L__BB0_584;
	ld.global.u32 	%r2468, [nx];
	mul.lo.s32 	%r1992, %r2468, %r2472;
	ld.global.u32 	%r2467, [ny];
	mul.lo.s32 	%r1993, %r2467, %r2468;
	setp.lt.s32 	%p406, %r1992, %r1993;
	@%p406 bra 	$L__BB0_577;
	mov.b32 	%r1994, 0;
	st.local.v2.u32 	[%rd5], {%r2472, %r1994};
	mov.u64 	%rd1076, $str;
	cvta.global.u64 	%rd1077, %rd1076;
	add.u64 	%rd1078, %SP, 0;
	{ // callseq 163, 0
	.param .b64 param0;
	st.param.b64 	[param0], %rd1077;
	.param .b64 param1;
	st.param.b64 	[param1], %rd1078;
	.param .b32 retval0;
	call.uni (retval0), 
	vprintf, 
	(
	param0, 
	param1
	);
	ld.param.b32 	%r1995, [retval0];
	} // callseq 163
	ld.global.u32 	%r2468, [nx];
	ld.global.u32 	%r2467, [ny];
$L__BB0_577:
	mul.lo.s32 	%r1997, %r2468, %r2472;
	mul.wide.s32 	%rd1079, %r1997, 8;
	add.s64 	%rd1080, %rd2, %rd1079;
	mov.b64 	%rd1081, 0;
	st.global.u64 	[%rd1080], %rd1081;
	add.s32 	%r862, %r2472, 1;
	add.s32 	%r1998, %r1997, %r2468;
	mul.lo.s32 	%r1999, %r2467, %r2468;
	setp.lt.s32 	%p407, %r1998, %r1999;
	@%p407 bra 	$L__BB0_579;
	mov.b32 	%r2000, 0;
	st.local.v2.u32 	[%rd5], {%r862, %r2000};
	mov.u64 	%rd1082, $str;
	cvta.global.u64 	%rd1083, %rd1082;
	add.u64 	%rd1084, %SP, 0;
	{ // callseq 164, 0
	.param .b64 param0;
	st.param.b64 	[param0], %rd1083;
	.param .b64 param1;
	st.param.b64 	[param1], %rd1084;
	.param .b32 retval0;
	call.uni (retval0), 
	vprintf, 
	(
	param0, 
	param1
	);
	ld.param.b32 	%r2001, [retval0];
	} // callseq 164
	ld.global.u32 	%r2468, [nx];
	ld.global.u32 	%r2467, [ny];
$L__BB0_579:
	mul.lo.s32 	%r2003, %r2468, %r862;
	mul.wide.s32 	%rd1085, %r2003, 8;
	add.s64 	%rd1086, %rd2, %rd1085;
	mov.b64 	%rd1087, 0;
	st.global.u64 	[%rd1086], %rd1087;
	add.s32 	%r867, %r2472, 2;
	add.s32 	%r2004, %r2003, %r2468;
	mul.lo.s32 	%r2005, %r2467, %r2468;
	setp.lt.s32 	%p408, %r2004, %r2005;
	@%p408 bra 	$L__BB0_581;
	mov.b32 	%r2006, 0;
	st.local.v2.u32 	[%rd5], {%r867, %r2006};
	mov.u64 	%rd1088, $str;
	cvta.global.u64 	%rd1089, %rd1088;
	add.u64 	%rd1090, %SP, 0;
	{ // callseq 165, 0
	.param .b64 param0;
	st.param.b64 	[param0], %rd1089;
	.param .b64 param1;
	st.param.b64 	[param1], %rd1090;
	.param .b32 retval0;
	call.uni (retval0), 
	vprintf, 
	(
	param0, 
	param1
	);
	ld.param.b32 	%r2007, [retval0];
	} // callseq 165
	ld.global.u32 	%r2468, [nx];
	ld.global.u32 	%r2467, [ny];
$L__BB0_581:
	mul.lo.s32 	%r2009, %r2468, %r867;
	mul.wide.s32 	%rd1091, %r2009, 8;
	add.s64 	%rd1092, %rd2, %rd1091;
	mov.b64 	%rd1093, 0;
	st.global.u64 	[%rd1092], %rd1093;
	add.s32 	%r872, %r2472, 3;
	add.s32 	%r2010, %r2009, %r2468;
	mul.lo.s32 	%r2011, %r2467, %r2468;
	setp.lt.s32 	%p409, %r2010, %r2011;
	@%p409 bra 	$L__BB0_583;
	mov.b32 	%r2012, 0;
	st.local.v2.u32 	[%rd5], {%r872, %r2012};
	mov.u64 	%rd1094, $str;
	cvta.global.u64 	%rd1095, %rd1094;
	add.u64 	%rd1096, %SP, 0;
	{ // callseq 166, 0
	.param .b64 param0;
	st.param.b64 	[param0], %rd1095;
	.param .b64 param1;
	st.param.b64 	[param1], %rd1096;
	.param .b32 retval0;
	call.uni (retval0), 
	vprintf, 
	(
	param0, 
	param1
	);
	ld.param.b32 	%r2013, [retval0];
	} // callseq 166
	ld.global.u32 	%r2468, [nx];
$L__BB0_583:
	mul.lo.s32 	%r2015, %r2468, %r872;
	mul.wide.s32 	%rd1097, %r2015, 8;
	add.s64 	%rd1098, %rd2, %rd1097;
	mov.b64 	%rd1099, 0;
	st.global.u64 	[%rd1098], %rd1099;
	add.s32 	%r2472, %r2472, 4;
$L__BB0_584:
	setp.eq.s32 	%p410, %r410, 0;
	@%p410 bra 	$L__BB0_595;
	setp.eq.s32 	%p411, %r410, 1;
	@%p411 bra 	$L__BB0_591;
	ld.global.u32 	%r2475, [nx];
	mul.lo.s32 	%r2016, %r2475, %r2472;
	ld.global.u32 	%r2473, [ny];
	mul.lo.s32 	%r2017, %r2473, %r2475;
	setp.lt.s32 	%p412, %r2016, %r2017;
	@%p412 bra 	$L__BB0_588;
	mov.b32 	%r2018, 0;
	st.local.v2.u32 	[%rd5], {%r2472, %r2018};
	mov.u64 	%rd1100, $str;
	cvta.global.u64 	%rd1101, %rd1100;
	add.u64 	%rd1102, %SP, 0;
	{ // callseq 167, 0
	.param .b64 param0;
	st.param.b64 	[param0], %rd1101;
	.param .b64 param1;
	st.param.b64 	[param1], %rd1102;
	.param .b32 retval0;
	call.uni (retval0), 
	vprintf, 
	(
	param0, 
	param1
	);
	ld.param.b32 	%r2019, [retval0];
	} // callseq 167
	ld.global.u32 	%r2475, [nx];
	ld.global.u32 	%r2473, [ny];
$L__BB0_588:
	mul.lo.s32 	%r2021, %r2475, %r2472;
	mul.wide.s32 	%rd1103, %r2021, 8;
	add.s64 	%rd1104, %rd2, %rd1103;
	mov.b64 	%rd1105, 0;
	st.global.u64 	[%rd1104], %rd1105;
	add.s32 	%r883, %r2472, 1;
	add.s32 	%r2022, %r2021, %r2475;
	mul.lo.s32 	%r2023, %r2473, %r2475;
	setp.lt.s32 	%p413, %r2022, %r2023;
	@%p413 bra 	$L__BB0_590;
	mov.b32 	%r2024, 0;
	st.local.v2.u32 	[%rd5], {%r883, %r2024};
	mov.u64 	%rd1106, $str;
	cvta.global.u64 	%rd1107, %rd1106;
	add.u64 	%rd1108, %SP, 0;
	{ // callseq 168, 0
	.param .b64 param0;
	st.param.b64 	[param0], %rd1107;
	.param .b64 param1;
	st.param.b64 	[param1], %rd1108;
	.param .b32 retval0;
	call.uni (retval0), 
	vprintf, 
	(
	param0, 
	param1
	);
	ld.param.b32 	%r2025, [retval0];
	} // callseq 168
	ld.global.u32 	%r2475, [nx];
$L__BB0_590:
	mul.lo.s32 	%r2027, %r2475, %r883;
	mul.wide.s32 	%rd1109, %r2027, 8;
	add.s64 	%rd1110, %rd2, %rd1109;
	mov.b64 	%rd1111, 0;
	st.global.u64 	[%rd1110], %rd1111;
	add.s32 	%r2472, %r2472, 2;
$L__BB0_591:
	and.b32  	%r2028, %r5, 1;
	setp.eq.b32 	%p414, %r2028, 1;
	not.pred 	%p415, %p414;
	@%p415 bra 	$L__BB0_595;
	ld.global.u32 	%r2477, [nx];
	mul.lo.s32 	%r2029, %r2477, %r2472;
	ld.global.u32 	%r2030, [ny];
	mul.lo.s32 	%r2031, %r2030, %r2477;
	setp.lt.s32 	%p416, %r2029, %r2031;
	@%p416 bra 	$L__BB0_594;
	mov.b32 	%r2032, 0;
	st.local.v2.u32 	[%rd5], {%r2472, %r2032};
	mov.u64 	%rd1112, $str;
	cvta.global.u64 	%rd1113, %rd1112;
	add.u64 	%rd1114, %SP, 0;
	{ // callseq 169, 0
	.param .b64 param0;
	st.param.b64 	[param0], %rd1113;
	.param .b64 param1;
	st.param.b64 	[param1], %rd1114;
	.param .b32 retval0;
	call.uni (retval0), 
	vprintf, 
	(
	param0, 
	param1
	);
	ld.param.b32 	%r2033, [retval0];
	} // callseq 169
	ld.global.u32 	%r2477, [nx];
$L__BB0_594:
	mul.lo.s32 	%r2035, %r2477, %r2472;
	mul.wide.s32 	%rd1115, %r2035, 8;
	add.s64 	%rd1116, %rd2, %rd1115;
	mov.b64 	%rd1117, 0;
	st.global.u64 	[%rd1116], %rd1117;
$L__BB0_595:
	setp.ne.s64 	%p417, %rd19, 0;
	@%p417 bra 	$L__BB0_597;
	// begin inline asm
	trap;
	// end inline asm
$L__BB0_597:
	setp.ne.s32 	%p418, %r6, 0;
	barrier.sync 	0;
	@%p418 bra 	$L__BB0_600;
	// begin inline asm
	atom.add.release.gpu.u32 %r2036,[%rd23],%r7;
	// end inline asm
$L__BB0_599:
	// begin inline asm
	ld.acquire.gpu.u32 %r2038,[%rd23];
	// end inline asm
	xor.b32  	%r2039, %r2038, %r2036;
	setp.gt.s32 	%p419, %r2039, -1;
	@%p419 bra 	$L__BB0_599;
$L__BB0_600:
	setp.lt.s32 	%p420, %r5, 1;
	barrier.sync 	0;
	@%p420 bra 	$L__BB0_642;
	setp.lt.u32 	%p421, %r5, 8;
	mov.b32 	%r2505, 0;
	@%p421 bra 	$L__BB0_620;
	ld.global.u32 	%r2481, [nx];
	mov.b32 	%r2480, 0;
	ld.global.u32 	%r2482, [ny];
$L__BB0_603:
	.pragma "nounroll";
	mad.lo.s32 	%r2042, %r2481, %r2480, %r9;
	mul.lo.s32 	%r2043, %r2482, %r2481;
	setp.lt.s32 	%p422, %r2042, %r2043;
	@%p422 bra 	$L__BB0_605;
	st.local.v2.u32 	[%rd4], {%r2480, %r9};
	mov.u64 	%rd1120, $str;
	cvta.global.u64 	%rd1121, %rd1120;
	add.u64 	%rd1122, %SP, 0;
	{ // callseq 170, 0
	.param .b64 param0;
	st.param.b64 	[param0], %rd1121;
	.param .b64 param1;
	st.param.b64 	[param1], %rd1122;
	.param .b32 retval0;
	call.uni (retval0), 
	vprintf, 
	(
	param0, 
	param1
	);
	ld.param.b32 	%r2044, [retval0];
	} // callseq 170
	ld.global.u32 	%r2481, [nx];
	ld.global.u32 	%r2482, [ny];
$L__BB0_605:
	mad.lo.s32 	%r2046, %r2481, %r2480, %r9;
	mul.wide.s32 	%rd1123, %r2046, 8;
	add.s64 	%rd1124, %rd2, %rd1123;
	mov.b64 	%rd1125, 0;
	st.global.u64 	[%rd1124], %rd1125;
	add.s32 	%r901, %r2480, 1;
	add.s32 	%r2047, %r2046, %r2481;
	mul.lo.s32 	%r2048, %r2482, %r2481;
	setp.lt.s32 	%p423, %r2047, %r2048;
	@%p423 bra 	$L__BB0_607;
	st.local.v2.u32 	[%rd4], {%r901, %r9};
	mov.u64 	%rd1126, $str;
	cvta.global.u64 	%rd1127, %rd1126;
	add.u64 	%rd1128, %SP, 0;
	{ // callseq 171, 0
	.param .b64 param0;
	st.param.b64 	[param0], %rd1127;
	.param .b64 param1;
	st.param.b64 	[param1], %rd1128;
	.param .b32 retval0;
	call.uni (retval0), 
	vprintf, 
	(
	param0, 
	param1
	);
	ld.param.b32 	%r2049, [retval0];
	} // callseq 171
	ld.global.u32 	%r2481, [nx];
	ld.global.u32 	%r2482, [ny];
$L__BB0_607:
	mad.lo.s32 	%r2051, %r2481, %r901, %r9;
	mul.wide.s32 	%rd1129, %r2051, 8;
	add.s64 	%rd1130, %rd2, %rd1129;
	mov.b64 	%rd1131, 0;
	st.global.u64 	[%rd1130], %rd1131;
	add.s32 	%r906, %r2480, 2;
	add.s32 	%r2052, %r2051, %r2481;
	mul.lo.s32 	%r2053, %r2482, %r2481;
	setp.lt.s32 	%p424, %r2052, %r2053;
	@%p424 bra 	$L__BB0_609;
	st.local.v2.u32 	[%rd4], {%r906, %r9};
	mov.u64 	%rd1132, $str;
	cvta.global.u64 	%rd1133, %rd1132;
	add.u64 	%rd1134, %SP, 0;
	{ // callseq 172, 0
	.param .b64 param0;
	st.param.b64 	[param0], %rd1133;
	.param .b64 param1;
	st.param.b64 	[param1], %rd1134;
	.param .b32 retval0;
	call.uni (retval0), 
	vprintf, 
	(
	param0, 
	param1
	);
	ld.param.b32 	%r2054, [retval0];
	} // callseq 172
	ld.global.u32 	%r2481, [nx];
	ld.global.u32 	%r2482, [ny];
$L__BB0_609:
	mad.lo.s32 	%r2056, %r2481, %r906, %r9;
	mul.wide.s32 	%rd1135, %r2056, 8;
	add.s64 	%rd1136, %rd2, %rd1135;
	mov.b64 	%rd1137, 0;
	st.global.u64 	[%rd1136], %rd1137;
	add.s32 	%r911, %r2480, 3;
	add.s32 	%r2057, %r2056, %r2481;
	mul.lo.s32 	%r2058, %r2482, %r2481;
	setp.lt.s32 	%p425, %r2057, %r2058;
	@%p425 bra 	$L__BB0_611;
	st.local.v2.u32 	[%rd4], {%r911, %r9};
	mov.u64 	%rd1138, $str;
	cvta.global.u64 	%rd1139, %rd1138;
	add.u64 	%rd1140, %SP, 0;
	{ // callseq 173, 0
	.param .b64 param0;
	st.param.b64 	[param0], %rd1139;
	.param .b64 param1;
	st.param.b64 	[param1], %rd1140;
	.param .b32 retval0;
	call.uni (retval0), 
	vprintf, 
	(
	param0, 
	param1
	);
	ld.param.b32 	%r2059, [retval0];
	} // callseq 173
	ld.global.u32 	%r2481, [nx];
	ld.global.u32 	%r2482, [ny];
$L__BB0_611:
	mad.lo.s32 	%r2061, %r2481, %r911, %r9;
	mul.wide.s32 	%rd1141, %r2061, 8;
	add.s64 	%rd1142, %rd2, %rd1141;
	mov.b64 	%rd1143, 0;
	st.global.u64 	[%rd1142], %rd1143;
	add.s32 	%r916, %r2480, 4;
	add.s32 	%r2062, %r2061, %r2481;
	mul.lo.s32 	%r2063, %r2482, %r2481;
	setp.lt.s32 	%p426, %r2062, %r2063;
	@%p426 bra 	$L__BB0_613;
	st.local.v2.u32 	[%rd4], {%r916, %r9};
	mov.u64 	%rd1144, $str;
	cvta.global.u64 	%rd1145, %rd1144;
	add.u64 	%rd1146, %SP, 0;
	{ // callseq 174, 0
	.param .b64 param0;
	st.param.b64 	[param0], %rd1145;
	.param .b64 param1;
	st.param.b64 	[param1], %rd1146;
	.param .b32 retval0;
	call.uni (retval0), 
	vprintf, 
	(
	param0, 
	param1
	);
	ld.param.b32 	%r2064, [retval0];
	} // callseq 174
	ld.global.u32 	%r2481, [nx];
	ld.global.u32 	%r2482, [ny];
$L__BB0_613:
	mad.lo.s32 	%r2066, %r2481, %r916, %r9;
	mul.wide.s32 	%rd1147, %r2066, 8;
	add.s64 	%rd1148, %rd2, %rd1147;
	mov.b64 	%rd1149, 0;
	st.global.u64 	[%rd1148], %rd1149;
	add.s32 	%r921, %r2480, 5;
	add.s32 	%r2067, %r2066, %r2481;
	mul.lo.s32 	%r2068, %r2482, %r2481;
	setp.lt.s32 	%p427, %r2067, %r2068;
	@%p427 bra 	$L__BB0_615;
	st.local.v2.u32 	[%rd4], {%r921, %r9};
	mov.u64 	%rd1150, $str;
	cvta.global.u64 	%rd1151, %rd1150;
	add.u64 	%rd1152, %SP, 0;
	{ // callseq 175, 0
	.param .b64 param0;
	st.param.b64 	[param0], %rd1151;
	.param .b64 param1;
	st.param.b64 	[param1], %rd1152;
	.param .b32 retval0;
	call.uni (retval0), 
	vprintf, 
	(
	param0, 
	param1
	);
	ld.param.b32 	%r2069, [retval0];
	} // callseq 175
	ld.global.u32 	%r2481, [nx];
	ld.global.u32 	%r2482, [ny];
$L__BB0_615:
	mad.lo.s32 	%r2071, %r2481, %r921, %r9;
	mul.wide.s32 	%rd1153, %r2071, 8;
	add.s64 	%rd1154, %rd2, %rd1153;
	mov.b64 	%rd1155, 0;
	st.global.u64 	[%rd1154], %rd1155;
	add.s32 	%r926, %r2480, 6;
	add.s32 	%r2072, %r2071, %r2481;
	mul.lo.s32 	%r2073, %r2482, %r2481;
	setp.lt.s32 	%p428, %r2072, %r2073;
	@%p428 bra 	$L__BB0_617;
	st.local.v2.u32 	[%rd4], {%r926, %r9};
	mov.u64 	%rd1156, $str;
	cvta.global.u64 	%rd1157, %rd1156;
	add.u64 	%rd1158, %SP, 0;
	{ // callseq 176, 0
	.param .b64 param0;
	st.param.b64 	[param0], %rd1157;
	.param .b64 param1;
	st.param.b64 	[param1], %rd1158;
	.param .b32 retval0;
	call.uni (retval0), 
	vprintf, 
	(
	param0, 
	param1
	);
	ld.param.b32 	%r2074, [retval0];
	} // callseq 176
	ld.global.u32 	%r2481, [nx];
	ld.global.u32 	%r2482, [ny];
$L__BB0_617:
	mad.lo.s32 	%r2076, %r2481, %r926, %r9;
	mul.wide.s32 	%rd1159, %r2076, 8;
	add.s64 	%rd1160, %rd2, %rd1159;
	mov.b64 	%rd1161, 0;
	st.global.u64 	[%rd1160], %rd1161;
	add.s32 	%r931, %r2480, 7;
	add.s32 	%r2077, %r2076, %r2481;
	mul.lo.s32 	%r2078, %r2482, %r2481;
	setp.lt.s32 	%p429, %r2077, %r2078;
	@%p429 bra 	$L__BB0_619;
	st.local.v2.u32 	[%rd4], {%r931, %r9};
	mov.u64 	%rd1162, $str;
	cvta.global.u64 	%rd1163, %rd1162;
	add.u64 	%rd1164, %SP, 0;
	{ // callseq 177, 0
	.param .b64 param0;
	st.param.b64 	[param0], %rd1163;
	.param .b64 param1;
	st.param.b64 	[param1], %rd1164;
	.param .b32 retval0;
	call.uni (retval0), 
	vprintf, 
	(
	param0, 
	param1
	);
	ld.param.b32 	%r2079, [retval0];
	} // callseq 177
	ld.global.u32 	%r2482, [ny];
	ld.global.u32 	%r2481, [nx];
$L__BB0_619:
	mad.lo.s32 	%r2081, %r2481, %r931, %r9;
	mul.wide.s32 	%rd1165, %r2081, 8;
	add.s64 	%rd1166, %rd2, %rd1165;
	mov.b64 	%rd1167, 0;
	st.global.u64 	[%rd1166], %rd1167;
	add.s32 	%r2480, %r2480, 8;
	setp.ne.s32 	%p430, %r2480, %r809;
	mov.u32 	%r2505, %r809;
	@%p430 bra 	$L__BB0_603;
$L__BB0_620:
	setp.eq.s32 	%p431, %r409, 0;
	@%p431 bra 	$L__BB0_642;
	add.s32 	%r2082, %r409, -1;
	setp.lt.u32 	%p432, %r2082, 3;
	@%p432 bra 	$L__BB0_631;
	ld.global.u32 	%r2501, [nx];
	mad.lo.s32 	%r2083, %r2501, %r2505, %r9;
	ld.global.u32 	%r2500, [ny];
	mul.lo.s32 	%r2084, %r2500, %r2501;
	setp.lt.s32 	%p433, %r2083, %r2084;
	@%p433 bra 	$L__BB0_624;
	st.local.v2.u32 	[%rd4], {%r2505, %r9};
	mov.u64 	%rd1168, $str;
	cvta.global.u64 	%rd1169, %rd1168;
	add.u64 	%rd1170, %SP, 0;
	{ // callseq 178, 0
	.param .b64 param0;
	st.param.b64 	[param0], %rd1169;
	.param .b64 param1;
	st.param.b64 	[param1], %rd1170;
	.param .b32 retval0;
	call.uni (retval0), 
	vprintf, 
	(
	param0, 
	param1
	);
	ld.param.b32 	%r2085, [retval0];
	} // callseq 178
	ld.global.u32 	%r2501, [nx];
	ld.global.u32 	%r2500, [ny];
$L__BB0_624:
	mad.lo.s32 	%r2087, %r2501, %r2505, %r9;
	mul.wide.s32 	%rd1171, %r2087, 8;
	add.s64 	%rd1172, %rd2, %rd1171;
	mov.b64 	%rd1173, 0;
	st.global.u64 	[%rd1172], %rd1173;
	add.s32 	%r944, %r2505, 1;
	add.s32 	%r2088, %r2087, %r2501;
	mul.lo.s32 	%r2089, %r2500, %r2501;
	setp.lt.s32 	%p434, %r2088, %r2089;
	@%p434 bra 	$L__BB0_626;
	st.local.v2.u32 	[%rd4], {%r944, %r9};
	mov.u64 	%rd1174, $str;
	cvta.global.u64 	%rd1175, %rd1174;
	add.u64 	%rd1176, %SP, 0;
	{ // callseq 179, 0
	.param .b64 param0;
	st.param.b64 	[param0], %rd1175;
	.param .b64 param1;
	st.param.b64 	[param1], %rd1176;
	.param .b32 retval0;
	call.uni (retval0), 
	vprintf, 
	(
	param0, 
	param1
	);
	ld.param.b32 	%r2090, [retval0];
	} // callseq 179
	ld.global.u32 	%r2501, [nx];
	ld.global.u32 	%r2500, [ny];
$L__BB0_626:
	mad.lo.s32 	%r2092, %r2501, %r944, %r9;
	mul.wide.s32 	%rd1177, %r2092, 8;
	add.s64 	%rd1178, %rd2, %rd1177;
	mov.b64 	%rd1179, 0;
	st.global.u64 	[%rd1178], %rd1179;
	add.s32 	%r949, %r2505, 2;
	add.s32 	%r2093, %r2092, %r2501;
	mul.lo.s32 	%r2094, %r2500, %r2501;
	setp.lt.s32 	%p435, %r2093, %r2094;
	@%p435 bra 	$L__BB0_628;
	st.local.v2.u32 	[%rd4], {%r949, %r9};
	mov.u64 	%rd1180, $str;
	cvta.global.u64 	%rd1181, %rd1180;
	add.u64 	%rd1182, %SP, 0;
	{ // callseq 180, 0
	.param .b64 param0;
	st.param.b64 	[param0], %rd1181;
	.param .b64 param1;
	st.param.b64 	[param1], %rd1182;
	.param .b32 retval0;
	call.uni (retval0), 
	vprintf, 
	(
	param0, 
	param1
	);
	ld.param.b32 	%r2095, [retval0];
	} // callseq 180
	ld.global.u32 	%r2501, [nx];
	ld.global.u32 	%r2500, [ny];
$L__BB0_628:
	mad.lo.s32 	%r2097, %r2501, %r949, %r9;
	mul.wide.s32 	%rd1183, %r2097, 8;
	add.s64 	%rd1184, %rd2, %rd1183;
	mov.b64 	%rd1185, 0;
	st.global.u64 	[%rd1184], %rd1185;
	add.s32 	%r954, %r2505, 3;
	add.s32 	%r2098, %r2097, %r2501;
	mul.lo.s32 	%r2099, %r2500, %r2501;
	setp.lt.s32 	%p436, %r2098, %r2099;
	@%p436 bra 	$L__BB0_630;
	st.local.v2.u32 	[%rd4], {%r954, %r9};
	mov.u64 	%rd1186, $str;
	cvta.global.u64 	%rd1187, %rd1186;
	add.u64 	%rd1188, %SP, 0;
	{ // callseq 181, 0
	.param .b64 param0;
	st.param.b64 	[param0], %rd1187;
	.param .b64 param1;
	st.param.b64 	[param1], %rd1188;
	.param .b32 retval0;
	call.uni (retval0), 
	vprintf, 
	(
	param0, 
	param1
	);
	ld.param.b32 	%r2100, [retval0];
	} // callseq 181
	ld.global.u32 	%r2501, [nx];
$L__BB0_630:
	mad.lo.s32 	%r2102, %r2501, %r954, %r9;
	mul.wide.s32 	%rd1189, %r2102, 8;
	add.s64 	%rd1190, %rd2, %rd1189;
	mov.b64 	%rd1191, 0;
	st.global.u64 	[%rd1190], %rd1191;
	add.s32 	%r2505, %r2505, 4;
$L__BB0_631:
	setp.eq.s32 	%p437, %r410, 0;
	@%p437 bra 	$L__BB0_642;
	setp.eq.s32 	%p438, %r410, 1;
	@%p438 bra 	$L__BB0_638;
	ld.global.u32 	%r2508, [nx];
	mad.lo.s32 	%r2103, %r2508, %r2505, %r9;
	ld.global.u32 	%r2506, [ny];
	mul.lo.s32 	%r2104, %r2506, %r2508;
	setp.lt.s32 	%p439, %r2103, %r2104;
	@%p439 bra 	$L__BB0_635;
	st.local.v2.u32 	[%rd4], {%r2505, %r9};
	mov.u64 	%rd1192, $str;
	cvta.global.u64 	%rd1193, %rd1192;
	add.u64 	%rd1194, %SP, 0;
	{ // callseq 182, 0
	.param .b64 param0;
	st.param.b64 	[param0], %rd1193;
	.param .b64 param1;
	st.param.b64 	[param1], %rd1194;
	.param .b32 retval0;
	call.uni (retval0), 
	vprintf, 
	(
	param0, 
	param1
	);
	ld.param.b32 	%r2105, [retval0];
	} // callseq 182
	ld.global.u32 	%r2508, [nx];
	ld.global.u32 	%r2506, [ny];
$L__BB0_635:
	mad.lo.s32 	%r2107, %r2508, %r2505, %r9;
	mul.wide.s32 	%rd1195, %r2107, 8;
	add.s64 	%rd1196, %rd2, %rd1195;
	mov.b64 	%rd1197, 0;
	st.global.u64 	[%rd1196], %rd1197;
	add.s32 	%r965, %r2505, 1;
	add.s32 	%r2108, %r2107, %r2508;
	mul.lo.s32 	%r2109, %r2506, %r2508;
	setp.lt.s32 	%p440, %r2108, %r2109;
	@%p440 bra 	$L__BB0_637;
	st.local.v2.u32 	[%rd4], {%r965, %r9};
	mov.u64 	%rd1198, $str;
	cvta.global.u64 	%rd1199, %rd1198;
	add.u64 	%rd1200, %SP, 0;
	{ // callseq 183, 0
	.param .b64 param0;
	st.param.b64 	[param0], %rd1199;
	.param .b64 param1;
	st.param.b64 	[param1], %rd1200;
	.param .b32 retval0;
	call.uni (retval0), 
	vprintf, 
	(
	param0, 
	param1
	);
	ld.param.b32 	%r2110, [retval0];
	} // callseq 183
	ld.global.u32 	%r2508, [nx];
$L__BB0_637:
	mad.lo.s32 	%r2112, %r2508, %r965, %r9;
	mul.wide.s32 	%rd1201, %r2112, 8;
	add.s64 	%rd1202, %rd2, %rd1201;
	mov.b64 	%rd1203, 0;
	st.global.u64 	[%rd1202], %rd1203;
	add.s32 	%r2505, %r2505, 2;
$L__BB0_638:
	and.b32  	%r2113, %r5, 1;
	setp.eq.b32 	%p441, %r2113, 1;
	not.pred 	%p442, %p441;
	@%p442 bra 	$L__BB0_642;
	ld.global.u32 	%r2510, [nx];
	mad.lo.s32 	%r2114, %r2510, %r2505, %r9;
	ld.global.u32 	%r2115, [ny];
	mul.lo.s32 	%r2116, %r2115, %r2510;
	setp.lt.s32 	%p443, %r2114, %r2116;
	@%p443 bra 	$L__BB0_641;
	st.local.v2.u32 	[%rd4], {%r2505, %r9};
	mov.u64 	%rd1204, $str;
	cvta.global.u64 	%rd1205, %rd1204;
	add.u64 	%rd1206, %SP, 0;
	{ // callseq 184, 0
	.param .b64 param0;
	st.param.b64 	[param0], %rd1205;
	.param .b64 param1;
	st.param.b64 	[param1], %rd1206;
	.param .b32 retval0;
	call.uni (retval0), 
	vprintf, 
	(
	param0, 
	param1
	);
	ld.param.b32 	%r2117, [retval0];
	} // callseq 184
	ld.global.u32 	%r2510, [nx];
$L__BB0_641:
	mad.lo.s32 	%r2119, %r2510, %r2505, %r9;
	mul.wide.s32 	%rd1207, %r2119, 8;
	add.s64 	%rd1208, %rd2, %rd1207;
	mov.b64 	%rd1209, 0;
	st.global.u64 	[%rd1208], %rd1209;
$L__BB0_642:
	setp.ne.s64 	%p444, %rd19, 0;
	@%p444 bra 	$L__BB0_644;
	// begin inline asm
	trap;
	// end inline asm
$L__BB0_644:
	setp.ne.s32 	%p445, %r6, 0;
	barrier.sync 	0;
	@%p445 bra 	$L__BB0_647;
	// begin inline asm
	atom.add.release.gpu.u32 %r2120,[%rd23],%r7;
	// end inline asm
$L__BB0_646:
	// begin inline asm
	ld.acquire.gpu.u32 %r2122,[%rd23];
	// end inline asm
	xor.b32  	%r2123, %r2122, %r2120;
	setp.gt.s32 	%p446, %r2123, -1;
	@%p446 bra 	$L__BB0_646;
$L__BB0_647:
	barrier.sync 	0;
$L__BB0_648:
	add.s32 	%r2127, %r2127, 1;
	ld.global.u32 	%r2124, [nt];
	setp.lt.s32 	%p447, %r2127, %r2124;
	@%p447 bra 	$L__BB0_3;
$L__BB0_649:
	add.u64 	%rd1212, %SP, 8;
	add.u64 	%rd1213, %SPL, 8;
	st.local.u32 	[%rd1213], %r3;
	mov.u64 	%rd1214, $str$1;
	cvta.global.u64 	%rd1215, %rd1214;
	{ // callseq 185, 0
	.param .b64 param0;
	st.param.b64 	[param0], %rd1215;
	.param .b64 param1;
	st.param.b64 	[param1], %rd1212;
	.param .b32 retval0;
	call.uni (retval0), 
	vprintf, 
	(
	param0, 
	param1
	);
	ld.param.b32 	%r2125, [retval0];
	} // callseq 185
$L__BB0_650:
	ret;

}
.func  (.param .b64 func_retval0) __internal_accurate_pow(
	.param .b64 __internal_accurate_pow_param_0
)
{
	.reg .pred 	%p<8>;
	.reg .b32 	%r<49>;
	.reg .b32 	%f<3>;
	.reg .b64 	%fd<109>;

	ld.param.f64 	%fd10, [__internal_accurate_pow_param_0];
	{
	.reg .b32 %temp; 
	mov.b64 	{%temp, %r46}, %fd10;
	}
	{
	.reg .b32 %temp; 
	mov.b64 	{%r45, %temp}, %fd10;
	}
	shr.u32 	%r47, %r46, 20;
	setp.gt.u32 	%p1, %r46, 1048575;
	@%p1 bra 	$L__BB1_2;
	mul.f64 	%fd11, %fd10, 0d4350000000000000;
	{
	.reg .b32 %temp; 
	mov.b64 	{%temp, %r46}, %fd11;
	}
	{
	.reg .b32 %temp; 
	mov.b64 	{%r45, %temp}, %fd11;
	}
	shr.u32 	%r16, %r46, 20;
	add.s32 	%r47, %r16, -54;
$L__BB1_2:
	add.s32 	%r48, %r47, -1023;
	and.b32  	%r17, %r46, -2146435073;
	or.b32  	%r18, %r17, 1072693248;
	mov.b64 	%fd107, {%r45, %r18};
	setp.lt.u32 	%p2, %r18, 1073127583;
	@%p2 bra 	$L__BB1_4;
	{
	.reg .b32 %temp; 
	mov.b64 	{%r19, %temp}, %fd107;
	}
	{
	.reg .b32 %temp; 
	mov.b64 	{%temp, %r20}, %fd107;
	}
	add.s32 	%r21, %r20, -1048576;
	mov.b64 	%fd107, {%r19, %r21};
	add.s32 	%r48, %r47, -1022;
$L__BB1_4:
	add.f64 	%fd12, %fd107, 0dBFF0000000000000;
	add.f64 	%fd13, %fd107, 0d3FF0000000000000;
	rcp.approx.ftz.f64 	%fd14, %fd13;
	neg.f64 	%fd15, %fd13;
	fma.rn.f64 	%fd16, %fd15, %fd14, 0d3FF0000000000000;
	fma.rn.f64 	%fd17, %fd16, %fd16, %fd16;
	fma.rn.f64 	%fd18, %fd17, %fd14, %fd14;
	mul.f64 	%fd19, %fd12, %fd18;
	fma.rn.f64 	%fd20, %fd12, %fd18, %fd19;
	mul.f64 	%fd21, %fd20, %fd20;
	fma.rn.f64 	%fd22, %fd21, 0d3EB0F5FF7D2CAFE2, 0d3ED0F5D241AD3B5A;
	fma.rn.f64 	%fd23, %fd22, %fd21, 0d3EF3B20A75488A3F;
	fma.rn.f64 	%fd24, %fd23, %fd21, 0d3F1745CDE4FAECD5;
	fma.rn.f64 	%fd25, %fd24, %fd21, 0d3F3C71C7258A578B;
	fma.rn.f64 	%fd26, %fd25, %fd21, 0d3F6249249242B910;
	fma.rn.f64 	%fd27, %fd26, %fd21, 0d3F89999999999DFB;
	sub.f64 	%fd28, %fd12, %fd20;
	add.f64 	%fd29, %fd28, %fd28;
	neg.f64 	%fd30, %fd20;
	fma.rn.f64 	%fd31, %fd30, %fd12, %fd29;
	mul.f64 	%fd32, %fd18, %fd31;
	fma.rn.f64 	%fd33, %fd21, %fd27, 0d3FB5555555555555;
	mov.f64 	%fd34, 0d3FB5555555555555;
	sub.f64 	%fd35, %fd34, %fd33;
	fma.rn.f64 	%fd36, %fd21, %fd27, %fd35;
	add.f64 	%fd37, %fd36, 0dBC46A4CB00B9E7B0;
	add.f64 	%fd38, %fd33, %fd37;
	sub.f64 	%fd39, %fd33, %fd38;
	add.f64 	%fd40, %fd37, %fd39;
	mul.rn.f64 	%fd41, %fd20, %fd20;
	neg.f64 	%fd42, %fd41;
	fma.rn.f64 	%fd43, %fd20, %fd20, %fd42;
	{
	.reg .b32 %temp; 
	mov.b64 	{%r22, %temp}, %fd32;
	}
	{
	.reg .b32 %temp; 
	mov.b64 	{%temp, %r23}, %fd32;
	}
	add.s32 	%r24, %r23, 1048576;
	mov.b64 	%fd44, {%r22, %r24};
	fma.rn.f64 	%fd45, %fd20, %fd44, %fd43;
	mul.rn.f64 	%fd46, %fd41, %fd20;
	neg.f64 	%fd47, %fd46;
	fma.rn.f64 	%fd48, %fd41, %fd20, %fd47;
	fma.rn.f64 	%fd49, %fd41, %fd32, %fd48;
	fma.rn.f64 	%fd50, %fd45, %fd20, %fd49;
	mul.rn.f64 	%fd51, %fd38, %fd46;
	neg.f64 	%fd52, %fd51;
	fma.rn.f64 	%fd53, %fd38, %fd46, %fd52;
	fma.rn.f64 	%fd54, %fd38, %fd50, %fd53;
	fma.rn.f64 	%fd55, %fd40, %fd46, %fd54;
	add.f64 	%fd56, %fd51, %fd55;
	sub.f64 	%fd57, %fd51, %fd56;
	add.f64 	%fd58, %fd55, %fd57;
	add.f64 	%fd59, %fd20, %fd56;
	sub.f64 	%fd60, %fd20, %fd59;
	add.f64 	%fd61, %fd56, %fd60;
	add.f64 	%fd62, %fd58, %fd61;
	add.f64 	%fd63, %fd32, %fd62;
	add.f64 	%fd64, %fd59, %fd63;
	sub.f64 	%fd65, %fd59, %fd64;
	add.f64 	%fd66, %fd63, %fd65;
	xor.b32  	%r25, %r48, -2147483648;
	mov.b32 	%r26, 1127219200;
	mov.b64 	%fd67, {%r25, %r26};
	mov.b32 	%r27, -2147483648;
	mov.b64 	%fd68, {%r27, %r26};
	sub.f64 	%fd69, %fd67, %fd68;
	fma.rn.f64 	%fd70, %fd69, 0d3FE62E42FEFA39EF, %fd64;
	fma.rn.f64 	%fd71, %fd69, 0dBFE62E42FEFA39EF, %fd70;
	sub.f64 	%fd72, %fd71, %fd64;
	sub.f64 	%fd73, %fd66, %fd72;
	fma.rn.f64 	%fd74, %fd69, 0d3C7ABC9E3B39803F, %fd73;
	add.f64 	%fd75, %fd70, %fd74;
	sub.f64 	%fd76, %fd70, %fd75;
	add.f64 	%fd77, %fd74, %fd76;
	mov.f64 	%fd78, 0d4000000000000000;
	{
	.reg .b32 %temp; 
	mov.b64 	{%temp, %r28}, %fd78;
	}
	{
	.reg .b32 %temp; 
	mov.b64 	{%r29, %temp}, %fd78;
	}
	shl.b32 	%r30, %r28, 1;
	setp.gt.u32 	%p3, %r30, -33554433;
	and.b32  	%r31, %r28, -15728641;
	selp.b32 	%r32, %r31, %r28, %p3;
	mov.b64 	%fd79, {%r29, %r32};
	mul.rn.f64 	%fd80, %fd75, %fd79;
	neg.f64 	%fd81, %fd80;
	fma.rn.f64 	%fd82, %fd75, %fd79, %fd81;
	fma.rn.f64 	%fd83, %fd77, %fd79, %fd82;
	add.f64 	%fd4, %fd80, %fd83;
	sub.f64 	%fd84, %fd80, %fd4;
	add.f64 	%fd5, %fd83, %fd84;
	fma.rn.f64 	%fd85, %fd4, 0d3FF71547652B82FE, 0d4338000000000000;
	{
	.reg .b32 %temp; 
	mov.b64 	{%r13, %temp}, %fd85;
	}
	mov.f64 	%fd86, 0dC338000000000000;
	add.rn.f64 	%fd87, %fd85, %fd86;
	fma.rn.f64 	%fd88, %fd87, 0dBFE62E42FEFA39EF, %fd4;
	fma.rn.f64 	%fd89, %fd87, 0dBC7ABC9E3B39803F, %fd88;
	fma.rn.f64 	%fd90, %fd89, 0d3E5ADE1569CE2BDF, 0d3E928AF3FCA213EA;
	fma.rn.f64 	%fd91, %fd90, %fd89, 0d3EC71DEE62401315;
	fma.rn.f64 	%fd92, %fd91, %fd89, 0d3EFA01997C89EB71;
	fma.rn.f64 	%fd93, %fd92, %fd89, 0d3F2A01A014761F65;
	fma.rn.f64 	%fd94, %fd93, %fd89, 0d3F56C16C1852B7AF;
	fma.rn.f64 	%fd95, %fd94, %fd89, 0d3F81111111122322;
	fma.rn.f64 	%fd96, %fd95, %fd89, 0d3FA55555555502A1;
	fma.rn.f64 	%fd97, %fd96, %fd89, 0d3FC5555555555511;
	fma.rn.f64 	%fd98, %fd97, %fd89, 0d3FE000000000000B;
	fma.rn.f64 	%fd99, %fd98, %fd89, 0d3FF0000000000000;
	fma.rn.f64 	%fd100, %fd99, %fd89, 0d3FF0000000000000;
	{
	.reg .b32 %temp; 
	mov.b64 	{%r14, %temp}, %fd100;
	}
	{
	.reg .b32 %temp; 
	mov.b64 	{%temp, %r15}, %fd100;
	}
	shl.b32 	%r33, %r13, 20;
	add.s32 	%r34, %r33, %r15;
	mov.b64 	%fd108, {%r14, %r34};
	{
	.reg .b32 %temp; 
	mov.b64 	{%temp, %r35}, %fd4;
	}
	mov.b32 	%f2, %r35;
	abs.f32 	%f1, %f2;
	setp.lt.f32 	%p4, %f1, 0f4086232B;
	@%p4 bra 	$L__BB1_7;
	setp.lt.f64 	%p5, %fd4, 0d0000000000000000;
	add.f64 	%fd101, %fd4, 0d7FF0000000000000;
	selp.f64 	%fd108, 0d0000000000000000, %fd101, %p5;
	setp.geu.f32 	%p6, %f1, 0f40874800;
	@%p6 bra 	$L__BB1_7;
	shr.u32 	%r36, %r13, 31;
	add.s32 	%r37, %r13, %r36;
	shr.s32 	%r38, %r37, 1;
	shl.b32 	%r39, %r38, 20;
	add.s32 	%r40, %r15, %r39;
	mov.b64 	%fd102, {%r14, %r40};
	sub.s32 	%r41, %r13, %r38;
	shl.b32 	%r42, %r41, 20;
	add.s32 	%r43, %r42, 1072693248;
	mov.b32 	%r44, 0;
	mov.b64 	%fd103, {%r44, %r43};
	mul.f64 	%fd108, %fd103, %fd102;
$L__BB1_7:
	abs.f64 	%fd104, %fd108;
	setp.eq.f64 	%p7, %fd104, 0d7FF0000000000000;
	fma.rn.f64 	%fd105, %fd108, %fd5, %fd108;
	selp.f64 	%fd106, %fd108, %fd105, %p7;
	st.param.f64 	[func_retval0], %fd106;
	ret;

}


// ===== COMPILED SASS (sm_100) =====

	.target	sm_100

	.elftype	@"ET_EXEC"


//--------------------- .note.nv.tkinfo           --------------------------
	.section	.note.nv.tkinfo,"",@"SHT_NOTE"
	.sectionflags	@"SHF_NOTE_NV_TKINFO"
	.tkinfo
        /*0018*/ 	.word	0x00000002
        /*0030*/ 	.string	""
        /*0030*/ 	.string	"ptxas"
        /*0030*/ 	.string	"Cuda compilation tools, release 13.0, V13.0.88"
        /*0030*/ 	.string	"Build cuda_13.0.r13.0/compiler.36424714_0"
        /*0030*/ 	.string	"-arch sm_100 -m 64 "



//--------------------- .note.nv.cuinfo           --------------------------
	.section	.note.nv.cuinfo,"",@"SHT_NOTE"
	.sectionflags	@"SHF_NOTE_NV_CUINFO"
        /*0018*/ 	.short	0x0002
        /*001a*/ 	.short	0x0064
        /*001c*/ 	.short	0x0082
	.zero		2


//--------------------- .nv.info                  --------------------------
	.section	.nv.info,"",@"SHT_CUDA_INFO"
	.align	4


	//----- nvinfo : EIATTR_REGCOUNT
	.align		4
        /*0000*/ 	.byte	0x04, 0x2f
        /*0002*/ 	.short	(.L_13 - .L_12)
	.align		4
.L_12:
        /*0004*/ 	.word	index@(_Z6kernelPdS_S_S_S_S_S_)
        /*0008*/ 	.word	0x00000044


	//----- nvinfo : EIATTR_FRAME_SIZE
	.align		4
.L_13:
        /*000c*/ 	.byte	0x04, 0x11
        /*000e*/ 	.short	(.L_15 - .L_14)
	.align		4
.L_14:
        /*0010*/ 	.word	index@($_Z6kernelPdS_S_S_S_S_S_$__internal_accurate_pow)
        /*0014*/ 	.word	0x00000010


	//----- nvinfo : EIATTR_FRAME_SIZE
	.align		4
.L_15:
        /*0018*/ 	.byte	0x04, 0x11
        /*001a*/ 	.short	(.L_17 - .L_16)
	.align		4
.L_16:
        /*001c*/ 	.word	index@($__internal_1_$__cuda_sm20_div_rn_f64_full)
        /*0020*/ 	.word	0x00000010


	//----- nvinfo : EIATTR_FRAME_SIZE
	.align		4
.L_17:
        /*0024*/ 	.byte	0x04, 0x11
        /*0026*/ 	.short	(.L_19 - .L_18)
	.align		4
.L_18:
        /*0028*/ 	.word	index@($__internal_0_$__cuda_sm20_dblrcp_rn_slowpath_v3)
        /*002c*/ 	.word	0x00000010


	//----- nvinfo : EIATTR_FRAME_SIZE
	.align		4
.L_19:
        /*0030*/ 	.byte	0x04, 0x11
        /*0032*/ 	.short	(.L_21 - .L_20)
	.align		4
.L_20:
        /*0034*/ 	.word	index@(_Z6kernelPdS_S_S_S_S_S_)
        /*0038*/ 	.word	0x00000010


	//----- nvinfo : EIATTR_MIN_STACK_SIZE
	.align		4
.L_21:
        /*003c*/ 	.byte	0x04, 0x12
        /*003e*/ 	.short	(.L_23 - .L_22)
	.align		4
.L_22:
        /*0040*/ 	.word	index@(_Z6kernelPdS_S_S_S_S_S_)
        /*0044*/ 	.word	0x00000010
.L_23:


//--------------------- .nv.compat                --------------------------
	.section	.nv.compat,"",@"SHT_CUDA_COMPAT_INFO"
	.align	4
        /*0000*/ 	.byte	0x02, 0x09, 0x00, 0x00, 0x02, 0x02, 0x01, 0x00, 0x02, 0x05, 0x05, 0x00, 0x03, 0x07, 0x01, 0x01
        /*0010*/ 	.byte	0x02, 0x03, 0x00, 0x00, 0x02, 0x06, 0x01, 0x00, 0x04, 0x0b, 0x08, 0x00, 0x01, 0x00, 0x00, 0x00
        /*0020*/ 	.byte	0x00, 0x00, 0x00, 0x00


//--------------------- .nv.info._Z6kernelPdS_S_S_S_S_S_ --------------------------
	.section	.nv.info._Z6kernelPdS_S_S_S_S_S_,"",@"SHT_CUDA_INFO"
	.sectionflags	@""
	.align	4


	//----- nvinfo : EIATTR_CUDA_API_VERSION
	.align		4
        /*0000*/ 	.byte	0x04, 0x37
        /*0002*/ 	.short	(.L_25 - .L_24)
.L_24:
        /*0004*/ 	.word	0x00000082


	//----- nvinfo : EIATTR_KPARAM_INFO
	.align		4
.L_25:
        /*0008*/ 	.byte	0x04, 0x17
        /*000a*/ 	.short	(.L_27 - .L_26)
.L_26:
        /*000c*/ 	.word	0x00000000
        /*0010*/ 	.short	0x0006
        /*0012*/ 	.short	0x0030
        /*0014*/ 	.byte	0x00, 0xf5, 0x21, 0x00


	//----- nvinfo : EIATTR_KPARAM_INFO
	.align		4
.L_27:
        /*0018*/ 	.byte	0x04, 0x17
        /*001a*/ 	.short	(.L_29 - .L_28)
.L_28:
        /*001c*/ 	.word	0x00000000
        /*0020*/ 	.short	0x0005
        /*0022*/ 	.short	0x0028
        /*0024*/ 	.byte	0x00, 0xf5, 0x21, 0x00


	//----- nvinfo : EIATTR_KPARAM_INFO
	.align		4
.L_29:
        /*0028*/ 	.byte	0x04, 0x17
        /*002a*/ 	.short	(.L_31 - .L_30)
.L_30:
        /*002c*/ 	.word	0x00000000
        /*0030*/ 	.short	0x0004
        /*0032*/ 	.short	0x0020
        /*0034*/ 	.byte	0x00, 0xf5, 0x21, 0x00


	//----- nvinfo : EIATTR_KPARAM_INFO
	.align		4
.L_31:
        /*0038*/ 	.byte	0x04, 0x17
        /*003a*/ 	.short	(.L_33 - .L_32)
.L_32:
        /*003c*/ 	.word	0x00000000
        /*0040*/ 	.short	0x0003
        /*0042*/ 	.short	0x0018
        /*0044*/ 	.byte	0x00, 0xf5, 0x21, 0x00


	//----- nvinfo : EIATTR_KPARAM_INFO
	.align		4
.L_33:
        /*0048*/ 	.byte	0x04, 0x17
        /*004a*/ 	.short	(.L_35 - .L_34)
.L_34:
        /*004c*/ 	.word	0x00000000
        /*0050*/ 	.short	0x0002
        /*0052*/ 	.short	0x0010
        /*0054*/ 	.byte	0x00, 0xf5, 0x21, 0x00


	//----- nvinfo : EIATTR_KPARAM_INFO
	.align		4
.L_35:
        /*0058*/ 	.byte	0x04, 0x17
        /*005a*/ 	.short	(.L_37 - .L_36)
.L_36:
        /*005c*/ 	.word	0x00000000
        /*0060*/ 	.short	0x0001
        /*0062*/ 	.short	0x0008
        /*0064*/ 	.byte	0x00, 0xf5, 0x21, 0x00


	//----- nvinfo : EIATTR_KPARAM_INFO
	.align		4
.L_37:
        /*0068*/ 	.byte	0x04, 0x17
        /*006a*/ 	.short	(.L_39 - .L_38)
.L_38:
        /*006c*/ 	.word	0x00000000
        /*0070*/ 	.short	0x0000
        /*0072*/ 	.short	0x0000
        /*0074*/ 	.byte	0x00, 0xf5, 0x21, 0x00


	//----- nvinfo : EIATTR_SPARSE_MMA_MASK
	.align		4
.L_39:
        /*0078*/ 	.byte	0x03, 0x50
        /*007a*/ 	.short	0x0000


	//----- nvinfo : EIATTR_MAXREG_COUNT
	.align		4
        /*007c*/ 	.byte	0x03, 0x1b
        /*007e*/ 	.short	0x00ff


	//----- nvinfo : EIATTR_NUM_BARRIERS
	.align		4
        /*0080*/ 	.byte	0x02, 0x4c
        /*0082*/ 	.byte	0x01
	.zero		1


	//----- nvinfo : EIATTR_EXTERNS
	.align		4
        /*0084*/ 	.byte	0x04, 0x0f
        /*0086*/ 	.short	(.L_41 - .L_40)


	//   ....[0]....
	.align		4
.L_40:
        /*0088*/ 	.word	index@(vprintf)


	//----- nvinfo : EIATTR_MERCURY_ISA_VERSION
	.align		4
.L_41:
        /*008c*/ 	.byte	0x03, 0x5f
        /*008e*/ 	.short	0x0101


	//----- nvinfo : EIATTR_INT_WARP_WIDE_INSTR_OFFSETS
	.align		4
        /*0090*/ 	.byte	0x04, 0x31
        /*0092*/ 	.short	(.L_43 - .L_42)


	//   ....[0]....
.L_42:
        /*0094*/ 	.word	0x00000540


	//   ....[1]....
        /*0098*/ 	.word	0x00000650


	//   ....[2]....
        /*009c*/ 	.word	0x00001680


	//   ....[3]....
        /*00a0*/ 	.word	0x00001790


	//   ....[4]....
        /*00a4*/ 	.word	0x00001a50


	//   ....[5]....
        /*00a8*/ 	.word	0x00001b60


	//   ....[6]....
        /*00ac*/ 	.word	0x000026a0


	//   ....[7]....
        /*00b0*/ 	.word	0x000027b0


	//   ....[8]....
        /*00b4*/ 	.word	0x00004280


	//   ....[9]....
        /*00b8*/ 	.word	0x00004390


	//   ....[10]....
        /*00bc*/ 	.word	0x000059c0


	//   ....[11]....
        /*00c0*/ 	.word	0x00005ad0


	//   ....[12]....
        /*00c4*/ 	.word	0x000072c0


	//   ....[13]....
        /*00c8*/ 	.word	0x000073d0


	//   ....[14]....
        /*00cc*/ 	.word	0x00009070


	//   ....[15]....
        /*00d0*/ 	.word	0x00009180


	//   ....[16]....
        /*00d4*/ 	.word	0x00009340


	//   ....[17]....
        /*00d8*/ 	.word	0x00009450


	//   ....[18]....
        /*00dc*/ 	.word	0x0000a230


	//   ....[19]....
        /*00e0*/ 	.word	0x0000a340


	//   ....[20]....
        /*00e4*/ 	.word	0x0000b170


	//   ....[21]....
        /*00e8*/ 	.word	0x0000b280


	//   ....[22]....
        /*00ec*/ 	.word	0x0000ca00


	//   ....[23]....
        /*00f0*/ 	.word	0x0000cb10


	//   ....[24]....
        /*00f4*/ 	.word	0x0000e620


	//   ....[25]....
        /*00f8*/ 	.word	0x0000e730


	//   ....[26]....
        /*00fc*/ 	.word	0x000101c0


	//   ....[27]....
        /*0100*/ 	.word	0x000102d0


	//   ....[28]....
        /*0104*/ 	.word	0x00012150


	//   ....[29]....
        /*0108*/ 	.word	0x00012260


	//   ....[30]....
        /*010c*/ 	.word	0x00013970


	//   ....[31]....
        /*0110*/ 	.word	0x00013a80


	//   ....[32]....
        /*0114*/ 	.word	0x00015760


	//   ....[33]....
        /*0118*/ 	.word	0x00015870


	//   ....[34]....
        /*011c*/ 	.word	0x00017360


	//   ....[35]....
        /*0120*/ 	.word	0x00017470


	//   ....[36]....
        /*0124*/ 	.word	0x00018f00


	//   ....[37]....
        /*0128*/ 	.word	0x00019010


	//----- nvinfo : EIATTR_COOP_GROUP_MASK_REGIDS
	.align		4
.L_43:
        /*012c*/ 	.byte	0x04, 0x29
        /*012e*/ 	.short	(.L_45 - .L_44)


	//   ....[0]....
.L_44:
        /*0130*/ 	.word	0xffffffff


	//   ....[1]....
        /*0134*/ 	.word	0xffffffff


	//   ....[2]....
        /*0138*/ 	.word	0xffffffff


	//   ....[3]....
        /*013c*/ 	.word	0xffffffff


	//   ....[4]....
        /*0140*/ 	.word	0xffffffff


	//   ....[5]....
        /*0144*/ 	.word	0xffffffff


	//   ....[6]....
        /*0148*/ 	.word	0xffffffff


	//   ....[7]....
        /*014c*/ 	.word	0xffffffff


	//   ....[8]....
        /*0150*/ 	.word	0xffffffff


	//   ....[9]....
        /*0154*/ 	.word	0xffffffff


	//   ....[10]....
        /*0158*/ 	.word	0xffffffff


	//   ....[11]....
        /*015c*/ 	.word	0xffffffff


	//   ....[12]....
        /*0160*/ 	.word	0xffffffff


	//   ....[13]....
        /*0164*/ 	.word	0xffffffff


	//   ....[14]....
        /*0168*/ 	.word	0xffffffff


	//   ....[15]....
        /*016c*/ 	.word	0xffffffff


	//   ....[16]....
        /*0170*/ 	.word	0xffffffff


	//   ....[17]....
        /*0174*/ 	.word	0xffffffff


	//   ....[18]....
        /*0178*/ 	.word	0xffffffff


	//   ....[19]....
        /*017c*/ 	.word	0xffffffff


	//   ....[20]....
        /*0180*/ 	.word	0xffffffff


	//   ....[21]....
        /*0184*/ 	.word	0xffffffff


	//   ....[22]....
        /*0188*/ 	.word	0xffffffff


	//   ....[23]....
        /*018c*/ 	.word	0xffffffff


	//   ....[24]....
        /*0190*/ 	.word	0xffffffff


	//   ....[25]....
        /*0194*/ 	.word	0xffffffff


	//   ....[26]....
        /*0198*/ 	.word	0xffffffff


	//   ....[27]....
        /*019c*/ 	.word	0xffffffff


	//   ....[28]....
        /*01a0*/ 	.word	0xffffffff


	//   ....[29]....
        /*01a4*/ 	.word	0xffffffff


	//   ....[30]....
        /*01a8*/ 	.word	0xffffffff


	//   ....[31]....
        /*01ac*/ 	.word	0xffffffff


	//   ....[32]....
        /*01b0*/ 	.word	0xffffffff


	//   ....[33]....
        /*01b4*/ 	.word	0xffffffff


	//   ....[34]....
        /*01b8*/ 	.word	0xffffffff


	//   ....[35]....
        /*01bc*/ 	.word	0xffffffff


	//   ....[36]....
        /*01c0*/ 	.word	0xffffffff


	//   ....[37]....
        /*01c4*/ 	.word	0xffffffff


	//   ....[38]....
        /*01c8*/ 	.word	0x0500000f


	//   ....[39]....
        /*01cc*/ 	.word	0x0500000f


	//   ....[40]....
        /*01d0*/ 	.word	0x0500000f


	//   ....[41]....
        /*01d4*/ 	.word	0x0500000f


	//   ....[42]....
        /*01d8*/ 	.word	0x0500000f


	//   ....[43]....
        /*01dc*/ 	.word	0x0500000f


	//   ....[44]....
        /*01e0*/ 	.word	0x0500000f


	//   ....[45]....
        /*01e4*/ 	.word	0x0500000f


	//   ....[46]....
        /*01e8*/ 	.word	0x0500000f


	//   ....[47]....
        /*01ec*/ 	.word	0x0500000f


	//   ....[48]....
        /*01f0*/ 	.word	0x0500000f


	//   ....[49]....
        /*01f4*/ 	.word	0x0500000f


	//   ....[50]....
        /*01f8*/ 	.word	0x0500000f


	//   ....[51]....
        /*01fc*/ 	.word	0x0500000f


	//   ....[52]....
        /*0200*/ 	.word	0x0500000f


	//   ....[53]....
        /*0204*/ 	.word	0x0500000f


	//   ....[54]....
        /*0208*/ 	.word	0x0500000f


	//   ....[55]....
        /*020c*/ 	.word	0x0500000f


	//   ....[56]....
        /*0210*/ 	.word	0x0500000f


	//   ....[57]....
        /*0214*/ 	.word	0x0500000f


	//   ....[58]....
        /*0218*/ 	.word	0x0500000f


	//   ....[59]....
        /*021c*/ 	.word	0x0500000f


	//   ....[60]....
        /*0220*/ 	.word	0x0500000f


	//   ....[61]....
        /*0224*/ 	.word	0x0500000f


	//   ....[62]....
        /*0228*/ 	.word	0x0500000f


	//   ....[63]....
        /*022c*/ 	.word	0x0500000f


	//   ....[64]....
        /*0230*/ 	.word	0x0500000f


	//   ....[65]....
        /*0234*/ 	.word	0x0500000f


	//   ....[66]....
        /*0238*/ 	.word	0x0500000f


	//   ....[67]....
        /*023c*/ 	.word	0x0500000f


	//   ....[68]....
        /*0240*/ 	.word	0x0500000f


	//   ....[69]....
        /*0244*/ 	.word	0x0500000f


	//   ....[70]....
        /*0248*/ 	.word	0x0500000f


	//   ....[71]....
        /*024c*/ 	.word	0x0500000f


	//   ....[72]....
        /*0250*/ 	.word	0x0500000f


	//   ....[73]....
        /*0254*/ 	.word	0x0500000f


	//   ....[74]....
        /*0258*/ 	.word	0x0500000f


	//   ....[75]....
        /*025c*/ 	.word	0x0500000f


	//----- nvinfo : EIATTR_COOP_GROUP_INSTR_OFFSETS
	.align		4
.L_45:
        /*0260*/ 	.byte	0x04, 0x28
        /*0262*/ 	.short	(.L_47 - .L_46)


	//   ....[0]....
.L_46:
        /*0264*/ 	.word	0x00000500


	//   ....[1]....
        /*0268*/ 	.word	0x00000700


	//   ....[2]....
        /*026c*/ 	.word	0x00001640


	//   ....[3]....
        /*0270*/ 	.word	0x00001840


	//   ....[4]....
        /*0274*/ 	.word	0x00001a10


	//   ....[5]....
        /*0278*/ 	.word	0x00001c10


	//   ....[6]....
        /*027c*/ 	.word	0x00002640


	//   ....[7]....
        /*0280*/ 	.word	0x00002860


	//   ....[8]....
        /*0284*/ 	.word	0x00004220


	//   ....[9]....
        /*0288*/ 	.word	0x00004440


	//   ....[10]....
        /*028c*/ 	.word	0x00005970


	//   ....[11]....
        /*0290*/ 	.word	0x00005b80


	//   ....[12]....
        /*0294*/ 	.word	0x00007260


	//   ....[13]....
        /*0298*/ 	.word	0x00007480


	//   ....[14]....
        /*029c*/ 	.word	0x00009020


	//   ....[15]....
        /*02a0*/ 	.word	0x00009230


	//   ....[16]....
        /*02a4*/ 	.word	0x00009300


	//   ....[17]....
        /*02a8*/ 	.word	0x00009500


	//   ....[18]....
        /*02ac*/ 	.word	0x0000a1f0


	//   ....[19]....
        /*02b0*/ 	.word	0x0000a3f0


	//   ....[20]....
        /*02b4*/ 	.word	0x0000b110


	//   ....[21]....
        /*02b8*/ 	.word	0x0000b350


	//   ....[22]....
        /*02bc*/ 	.word	0x0000c990


	//   ....[23]....
        /*02c0*/ 	.word	0x0000cbe0


	//   ....[24]....
        /*02c4*/ 	.word	0x0000e5e0


	//   ....[25]....
        /*02c8*/ 	.word	0x0000e7e0


	//   ....[26]....
        /*02cc*/ 	.word	0x00010150


	//   ....[27]....
        /*02d0*/ 	.word	0x00010380


	//   ....[28]....
        /*02d4*/ 	.word	0x00012100


	//   ....[29]....
        /*02d8*/ 	.word	0x00012310


	//   ....[30]....
        /*02dc*/ 	.word	0x00013920


	//   ....[31]....
        /*02e0*/ 	.word	0x00013b30


	//   ....[32]....
        /*02e4*/ 	.word	0x00015710


	//   ....[33]....
        /*02e8*/ 	.word	0x00015930


	//   ....[34]....
        /*02ec*/ 	.word	0x00017310


	//   ....[35]....
        /*02f0*/ 	.word	0x00017520


	//   ....[36]....
        /*02f4*/ 	.word	0x00018ec0


	//   ....[37]....
        /*02f8*/ 	.word	0x000190c0


	//   ....[38]....
        /*02fc*/ 	.word	0x00019320


	//   ....[39]....
        /*0300*/ 	.word	0x000193e0


	//   ....[40]....
        /*0304*/ 	.word	0x000194a0


	//   ....[41]....
        /*0308*/ 	.word	0x00019560


	//   ....[42]....
        /*030c*/ 	.word	0x00019620


	//   ....[43]....
        /*0310*/ 	.word	0x000196e0


	//   ....[44]....
        /*0314*/ 	.word	0x000197a0


	//   ....[45]....
        /*0318*/ 	.word	0x00019860


	//   ....[46]....
        /*031c*/ 	.word	0x00019920


	//   ....[47]....
        /*0320*/ 	.word	0x000199e0


	//   ....[48]....
        /*0324*/ 	.word	0x00019aa0


	//   ....[49]....
        /*0328*/ 	.word	0x00019b60


	//   ....[50]....
        /*032c*/ 	.word	0x00019c20


	//   ....[51]....
        /*0330*/ 	.word	0x00019ce0


	//   ....[52]....
        /*0334*/ 	.word	0x00019da0


	//   ....[53]....
        /*0338*/ 	.word	0x00019e60


	//   ....[54]....
        /*033c*/ 	.word	0x00019f20


	//   ....[55]....
        /*0340*/ 	.word	0x00019fe0


	//   ....[56]....
        /*0344*/ 	.word	0x0001a0a0


	//   ....[57]....
        /*0348*/ 	.word	0x0001a160


	//   ....[58]....
        /*034c*/ 	.word	0x0001a220


	//   ....[59]....
        /*0350*/ 	.word	0x0001a2e0


	//   ....[60]....
        /*0354*/ 	.word	0x0001a3a0


	//   ....[61]....
        /*0358*/ 	.word	0x0001a460


	//   ....[62]....
        /*035c*/ 	.word	0x0001a520


	//   ....[63]....
        /*0360*/ 	.word	0x0001a5e0


	//   ....[64]....
        /*0364*/ 	.word	0x0001a6a0


	//   ....[65]....
        /*0368*/ 	.word	0x0001a760


	//   ....[66]....
        /*036c*/ 	.word	0x0001a820


	//   ....[67]....
        /*0370*/ 	.word	0x0001a8e0


	//   ....[68]....
        /*0374*/ 	.word	0x0001a9a0


	//   ....[69]....
        /*0378*/ 	.word	0x0001aa60


	//   ....[70]....
        /*037c*/ 	.word	0x0001ab20


	//   ....[71]....
        /*0380*/ 	.word	0x0001abe0


	//   ....[72]....
        /*0384*/ 	.word	0x0001aca0


	//   ....[73]....
        /*0388*/ 	.word	0x0001ad60


	//   ....[74]....
        /*038c*/ 	.word	0x0001ae20


	//   ....[75]....
        /*0390*/ 	.word	0x0001aee0


	//----- nvinfo : EIATTR_VRC_CTA_INIT_COUNT
	.align		4
.L_47:
        /*0394*/ 	.byte	0x02, 0x4a
	.zero		1
	.zero		1


	//----- nvinfo : EIATTR_SYSCALL_OFFSETS
	.align		4
        /*0398*/ 	.byte	0x04, 0x46
        /*039a*/ 	.short	(.L_49 - .L_48)


	//   ....[0]....
.L_48:
        /*039c*/ 	.word	0x00002a00


	//   ....[1]....
        /*03a0*/ 	.word	0x00002bc0


	//   ....[2]....
        /*03a4*/ 	.word	0x00002d90


	//   ....[3]....
        /*03a8*/ 	.word	0x00002f50


	//   ....[4]....
        /*03ac*/ 	.word	0x00003120


	//   ....[5]....
        /*03b0*/ 	.word	0x000032e0


	//   ....[6]....
        /*03b4*/ 	.word	0x000034b0


	//   ....[7]....
        /*03b8*/ 	.word	0x00003670


	//   ....[8]....
        /*03bc*/ 	.word	0x000038e0


	//   ....[9]....
        /*03c0*/ 	.word	0x00003a80


	//   ....[10]....
        /*03c4*/ 	.word	0x00003c30


	//   ....[11]....
        /*03c8*/ 	.word	0x00003dd0


	//   ....[12]....
        /*03cc*/ 	.word	0x00003fc0


	//   ....[13]....
        /*03d0*/ 	.word	0x00004160


	//   ....[14]....
        /*03d4*/ 	.word	0x000045e0


	//   ....[15]....
        /*03d8*/ 	.word	0x00004760


	//   ....[16]....
        /*03dc*/ 	.word	0x000048f0


	//   ....[17]....
        /*03e0*/ 	.word	0x00004a50


	//   ....[18]....
        /*03e4*/ 	.word	0x00004bc0


	//   ....[19]....
        /*03e8*/ 	.word	0x00004d20


	//   ....[20]....
        /*03ec*/ 	.word	0x00004e90


	//   ....[21]....
        /*03f0*/ 	.word	0x00004ff0


	//   ....[22]....
        /*03f4*/ 	.word	0x00005220


	//   ....[23]....
        /*03f8*/ 	.word	0x00005380


	//   ....[24]....
        /*03fc*/ 	.word	0x000054f0


	//   ....[25]....
        /*0400*/ 	.word	0x00005630


	//   ....[26]....
        /*0404*/ 	.word	0x000057b0


	//   ....[27]....
        /*0408*/ 	.word	0x00005910


	//   ....[28]....
        /*040c*/ 	.word	0x00005d30


	//   ....[29]....
        /*0410*/ 	.word	0x00005eb0


	//   ....[30]....
        /*0414*/ 	.word	0x00006050


	//   ....[31]....
        /*0418*/ 	.word	0x000061d0


	//   ....[32]....
        /*041c*/ 	.word	0x00006370


	//   ....[33]....
        /*0420*/ 	.word	0x000064f0


	//   ....[34]....
        /*0424*/ 	.word	0x00006690


	//   ....[35]....
        /*0428*/ 	.word	0x00006810


	//   ....[36]....
        /*042c*/ 	.word	0x00006a60


	//   ....[37]....
        /*0430*/ 	.word	0x00006bc0


	//   ....[38]....
        /*0434*/ 	.word	0x00006d40


	//   ....[39]....
        /*0438*/ 	.word	0x00006ea0


	//   ....[40]....
        /*043c*/ 	.word	0x00007070


	//   ....[41]....
        /*0440*/ 	.word	0x000071d0


	//   ....[42]....
        /*0444*/ 	.word	0x00007610


	//   ....[43]....
        /*0448*/ 	.word	0x000077b0


	//   ....[44]....
        /*044c*/ 	.word	0x00007990


	//   ....[45]....
        /*0450*/ 	.word	0x00007b60


	//   ....[46]....
        /*0454*/ 	.word	0x00007d30


	//   ....[47]....
        /*0458*/ 	.word	0x00007f00


	//   ....[48]....
        /*045c*/ 	.word	0x000080d0


	//   ....[49]....
        /*0460*/ 	.word	0x000082a0


	//   ....[50]....
        /*0464*/ 	.word	0x00008530


	//   ....[51]....
        /*0468*/ 	.word	0x000086b0


	//   ....[52]....
        /*046c*/ 	.word	0x00008860


	//   ....[53]....
        /*0470*/ 	.word	0x00008a10


	//   ....[54]....
        /*0474*/ 	.word	0x00008c10


	//   ....[55]....
        /*0478*/ 	.word	0x00008d90


	//   ....[56]....
        /*047c*/ 	.word	0x00008f90


	//   ....[57]....
        /*0480*/ 	.word	0x0000b4e0


	//   ....[58]....
        /*0484*/ 	.word	0x0000b660


	//   ....[59]....
        /*0488*/ 	.word	0x0000b7c0


	//   ....[60]....
        /*048c*/ 	.word	0x0000b920


	//   ....[61]....
        /*0490*/ 	.word	0x0000ba80


	//   ....[62]....
        /*0494*/ 	.word	0x0000bbe0


	//   ....[63]....
        /*0498*/ 	.word	0x0000bd40


	//   ....[64]....
        /*049c*/ 	.word	0x0000bea0


	//   ....[65]....
        /*04a0*/ 	.word	0x0000c0c0


	//   ....[66]....
        /*04a4*/ 	.word	0x0000c220


	//   ....[67]....
        /*04a8*/ 	.word	0x0000c360


	//   ....[68]....
        /*04ac*/ 	.word	0x0000c4a0


	//   ....[69]....
        /*04b0*/ 	.word	0x0000c620


	//   ....[70]....
        /*04b4*/ 	.word	0x0000c780


	//   ....[71]....
        /*04b8*/ 	.word	0x0000c8f0


	//   ....[72]....
        /*04bc*/ 	.word	0x0000cd90


	//   ....[73]....
        /*04c0*/ 	.word	0x0000cf30


	//   ....[74]....
        /*04c4*/ 	.word	0x0000d0d0


	//   ....[75]....
        /*04c8*/ 	.word	0x0000d270


	//   ....[76]....
        /*04cc*/ 	.word	0x0000d410


	//   ....[77]....
        /*04d0*/ 	.word	0x0000d5b0


	//   ....[78]....
        /*04d4*/ 	.word	0x0000d750


	//   ....[79]....
        /*04d8*/ 	.word	0x0000d8f0


	//   ....[80]....
        /*04dc*/ 	.word	0x0000db50


	//   ....[81]....
        /*04e0*/ 	.word	0x0000dcd0


	//   ....[82]....
        /*04e4*/ 	.word	0x0000de50


	//   ....[83]....
        /*04e8*/ 	.word	0x0000dfd0


	//   ....[84]....
        /*04ec*/ 	.word	0x0000e1b0


	//   ....[85]....
        /*04f0*/ 	.word	0x0000e330


	//   ....[86]....
        /*04f4*/ 	.word	0x0000e500


	//   ....[87]....
        /*04f8*/ 	.word	0x0000e980


	//   ....[88]....
        /*04fc*/ 	.word	0x0000eb20


	//   ....[89]....
        /*0500*/ 	.word	0x0000ecc0


	//   ....[90]....
        /*0504*/ 	.word	0x0000ee60


	//   ....[91]....
        /*0508*/ 	.word	0x0000f000


	//   ....[92]....
        /*050c*/ 	.word	0x0000f1a0


	//   ....[93]....
        /*0510*/ 	.word	0x0000f340


	//   ....[94]....
        /*0514*/ 	.word	0x0000f4e0


	//   ....[95]....
        /*0518*/ 	.word	0x0000f730


	//   ....[96]....
        /*051c*/ 	.word	0x0000f8b0


	//   ....[97]....
        /*0520*/ 	.word	0x0000fa30


	//   ....[98]....
        /*0524*/ 	.word	0x0000fbb0


	//   ....[99]....
        /*0528*/ 	.word	0x0000fd80


	//   ....[100]....
        /*052c*/ 	.word	0x0000ff00


	//   ....[101]....
        /*0530*/ 	.word	0x000100c0


	//   ....[102]....
        /*0534*/ 	.word	0x00010520


	//   ....[103]....
        /*0538*/ 	.word	0x000106e0


	//   ....[104]....
        /*053c*/ 	.word	0x000108e0


	//   ....[105]....
        /*0540*/ 	.word	0x00010ad0


	//   ....[106]....
        /*0544*/ 	.word	0x00010cc0


	//   ....[107]....
        /*0548*/ 	.word	0x00010eb0


	//   ....[108]....
        /*054c*/ 	.word	0x000110a0


	//   ....[109]....
        /*0550*/ 	.word	0x00011290


	//   ....[110]....
        /*0554*/ 	.word	0x00011530


	//   ....[111]....
        /*0558*/ 	.word	0x000116d0


	//   ....[112]....
        /*055c*/ 	.word	0x000118a0


	//   ....[113]....
        /*0560*/ 	.word	0x00011a70


	//   ....[114]....
        /*0564*/ 	.word	0x00011c90


	//   ....[115]....
        /*0568*/ 	.word	0x00011e30


	//   ....[116]....
        /*056c*/ 	.word	0x00012050


	//   ....[117]....
        /*0570*/ 	.word	0x000124b0


	//   ....[118]....
        /*0574*/ 	.word	0x00012630


	//   ....[119]....
        /*0578*/ 	.word	0x00012790


	//   ....[120]....
        /*057c*/ 	.word	0x000128f0


	//   ....[121]....
        /*0580*/ 	.word	0x00012a50


	//   ....[122]....
        /*0584*/ 	.word	0x00012bb0


	//   ....[123]....
        /*0588*/ 	.word	0x00012d10


	//   ....[124]....
        /*058c*/ 	.word	0x00012e70


	//   ....[125]....
        /*0590*/ 	.word	0x00013090


	//   ....[126]....
        /*0594*/ 	.word	0x000131f0


	//   ....[127]....
        /*0598*/ 	.word	0x00013330


	//   ....[128]....
        /*059c*/ 	.word	0x00013470


	//   ....[129]....
        /*05a0*/ 	.word	0x000135f0


	//   ....[130]....
        /*05a4*/ 	.word	0x00013750


	//   ....[131]....
        /*05a8*/ 	.word	0x000138c0


	//   ....[132]....
        /*05ac*/ 	.word	0x00013cd0


	//   ....[133]....
        /*05b0*/ 	.word	0x00013e70


	//   ....[134]....
        /*05b4*/ 	.word	0x00014050


	//   ....[135]....
        /*05b8*/ 	.word	0x00014220


	//   ....[136]....
        /*05bc*/ 	.word	0x000143f0


	//   ....[137]....
        /*05c0*/ 	.word	0x000145c0


	//   ....[138]....
        /*05c4*/ 	.word	0x00014790


	//   ....[139]....
        /*05c8*/ 	.word	0x00014960


	//   ....[140]....
        /*05cc*/ 	.word	0x00014be0


	//   ....[141]....
        /*05d0*/ 	.word	0x00014d60


	//   ....[142]....
        /*05d4*/ 	.word	0x00014f10


	//   ....[143]....
        /*05d8*/ 	.word	0x000150c0


	//   ....[144]....
        /*05dc*/ 	.word	0x000152c0


	//   ....[145]....
        /*05e0*/ 	.word	0x00015440


	//   ....[146]....
        /*05e4*/ 	.word	0x00015640


	//   ....[147]....
        /*05e8*/ 	.word	0x00015ad0


	//   ....[148]....
        /*05ec*/ 	.word	0x00015c70


	//   ....[149]....
        /*05f0*/ 	.word	0x00015e10


	//   ....[150]....
        /*05f4*/ 	.word	0x00015fb0


	//   ....[151]....
        /*05f8*/ 	.word	0x00016150


	//   ....[152]....
        /*05fc*/ 	.word	0x000162f0


	//   ....[153]....
        /*0600*/ 	.word	0x00016490


	//   ....[154]....
        /*0604*/ 	.word	0x00016630


	//   ....[155]....
        /*0608*/ 	.word	0x00016890


	//   ....[156]....
        /*060c*/ 	.word	0x00016a10


	//   ....[157]....
        /*0610*/ 	.word	0x00016b90


	//   ....[158]....
        /*0614*/ 	.word	0x00016d10


	//   ....[159]....
        /*0618*/ 	.word	0x00016ef0


	//   ....[160]....
        /*061c*/ 	.word	0x00017070


	//   ....[161]....
        /*0620*/ 	.word	0x00017240


	//   ....[162]....
        /*0624*/ 	.word	0x000176b0


	//   ....[163]....
        /*0628*/ 	.word	0x00017850


	//   ....[164]....
        /*062c*/ 	.word	0x000179f0


	//   ....[165]....
        /*0630*/ 	.word	0x00017b90


	//   ....[166]....
        /*0634*/ 	.word	0x00017d30


	//   ....[167]....
        /*0638*/ 	.word	0x00017ed0


	//   ....[168]....
        /*063c*/ 	.word	0x00018070


	//   ....[169]....
        /*0640*/ 	.word	0x00018210


	//   ....[170]....
        /*0644*/ 	.word	0x00018460


	//   ....[171]....
        /*0648*/ 	.word	0x000185e0


	//   ....[172]....
        /*064c*/ 	.word	0x00018760


	//   ....[173]....
        /*0650*/ 	.word	0x000188e0


	//   ....[174]....
        /*0654*/ 	.word	0x00018ab0


	//   ....[175]....
        /*0658*/ 	.word	0x00018c30


	//   ....[176]....
        /*065c*/ 	.word	0x00018df0


	//   ....[177]....
        /*0660*/ 	.word	0x000191d0


	//----- nvinfo : EIATTR_EXIT_INSTR_OFFSETS
	.align		4
.L_49:
        /*0664*/ 	.byte	0x04, 0x1c
        /*0666*/ 	.short	(.L_51 - .L_50)


	//   ....[0]....
.L_50:
        /*0668*/ 	.word	0x00000110


	//   ....[1]....
        /*066c*/ 	.word	0x000191e0


	//----- nvinfo : EIATTR_CRS_STACK_SIZE
	.align		4
.L_51:
        /*0670*/ 	.byte	0x04, 0x1e
        /*0672*/ 	.short	(.L_53 - .L_52)
.L_52:
        /*0674*/ 	.word	0x00000000


	//----- nvinfo : EIATTR_CBANK_PARAM_SIZE
	.align		4
.L_53:
        /*0678*/ 	.byte	0x03, 0x19
        /*067a*/ 	.short	0x0038


	//----- nvinfo : EIATTR_PARAM_CBANK
	.align		4
        /*067c*/ 	.byte	0x04, 0x0a
        /*067e*/ 	.short	(.L_55 - .L_54)
	.align		4
.L_54:
        /*0680*/ 	.word	index@(.nv.constant0._Z6kernelPdS_S_S_S_S_S_)
        /*0684*/ 	.short	0x0380
        /*0686*/ 	.short	0x0038


	//----- nvinfo : EIATTR_SW_WAR
	.align		4
.L_55:
        /*0688*/ 	.byte	0x04, 0x36
        /*068a*/ 	.short	(.L_57 - .L_56)
.L_56:
        /*068c*/ 	.word	0x00000008
.L_57:


//--------------------- .nv.callgraph             --------------------------
	.section	.nv.callgraph,"",@"SHT_CUDA_CALLGRAPH"
	.align	4
	.sectionentsize	8
	.align		4
        /*0000*/ 	.word	0x00000000
	.align		4
        /*0004*/ 	.word	0xffffffff
	.align		4
        /*0008*/ 	.word	index@(_Z6kernelPdS_S_S_S_S_S_)
	.align		4
        /*000c*/ 	.word	index@(vprintf)
	.align		4
        /*0010*/ 	.word	0x00000000
	.align		4
        /*0014*/ 	.word	0xfffffffe
	.align		4
        /*0018*/ 	.word	0x00000000
	.align		4
        /*001c*/ 	.word	0xfffffffd
	.align		4
        /*0020*/ 	.word	0x00000000
	.align		4
        /*0024*/ 	.word	0xfffffffc


//--------------------- .nv.constant4             --------------------------
	.section	.nv.constant4,"a",@progbits
	.align	8
	.align		8
.nv.constant4:
        /*0000*/ 	.dword	vprintf
	.align		8
        /*0008*/ 	.dword	nx
	.align		8
        /*0010*/ 	.dword	ny
	.align		8
        /*0018*/ 	.dword	nt
	.align		8
        /*0020*/ 	.dword	nit
	.align		8
        /*0028*/ 	.dword	c
	.align		8
        /*0030*/ 	.dword	dx
	.align		8
        /*0038*/ 	.dword	dy
	.align		8
        /*0040*/ 	.dword	rho
	.align		8
        /*0048*/ 	.dword	nu
	.align		8
        /*0050*/ 	.dword	dt
	.align		8
        /*0058*/ 	.dword	$str
	.align		8
        /*0060*/ 	.dword	$str$1


//--------------------- .text._Z6kernelPdS_S_S_S_S_S_ --------------------------
	.section	.text._Z6kernelPdS_S_S_S_S_S_,"ax",@progbits
	.align	128
        .global         _Z6kernelPdS_S_S_S_S_S_
        .type           _Z6kernelPdS_S_S_S_S_S_,@function
        .size           _Z6kernelPdS_S_S_S_S_S_,(.L_x_805 - _Z6kernelPdS_S_S_S_S_S_)
        .other          _Z6kernelPdS_S_S_S_S_S_,@"STO_CUDA_ENTRY STV_DEFAULT"
_Z6kernelPdS_S_S_S_S_S_:
.text._Z6kernelPdS_S_S_S_S_S_:
[----:B------:R-:W0:Y:S08]  /*0000*/  LDC R1, c[0x0][0x37c] ;  /* 0x0000df00ff017b82 */ /* 0x000e300000000800 */
[----:B------:R-:W1:Y:S01]  /*0010*/  LDC.64 R2, c[0x4][0x8] ;  /* 0x01000200ff027b82 */ /* 0x000e620000000a00 */
[----:B------:R-:W1:Y:S01]  /*0020*/  LDCU.64 UR36, c[0x0][0x358] ;  /* 0x00006b00ff2477ac */ /* 0x000e620008000a00 */
[----:B0-----:R-:W-:-:S06]  /*0030*/  VIADD R1, R1, 0xfffffff0 ;  /* 0xfffffff001017836 */ /* 0x001fcc0000000000 */
[----:B------:R-:W0:Y:S01]  /*0040*/  LDC.64 R4, c[0x4][0x10] ;  /* 0x01000400ff047b82 */ /* 0x000e220000000a00 */
[----:B-1----:R1:W2:Y:S04]  /*0050*/  LDG.E R33, desc[UR36][R2.64] ;  /* 0x0000002402217981 */ /* 0x0022a8000c1e1900 */
[----:B0-----:R-:W2:Y:S01]  /*0060*/  LDG.E R32, desc[UR36][R4.64] ;  /* 0x0000002404207981 */ /* 0x001ea2000c1e1900 */
[----:B------:R-:W1:Y:S02]  /*0070*/  LDCU UR5, c[0x0][0x2fc] ;  /* 0x00005f80ff0577ac */ /* 0x000e640008000800 */
[----:B------:R-:W0:Y:S01]  /*0080*/  S2UR UR39, SR_CTAID.X ;  /* 0x00000000002779c3 */ /* 0x000e220000002500 */
[----:B------:R-:W0:Y:S01]  /*0090*/  S2R R31, SR_TID.X ;  /* 0x00000000001f7919 */ /* 0x000e220000002100 */
[----:B------:R-:W3:Y:S06]  /*00a0*/  LDCU UR4, c[0x0][0x2f8] ;  /* 0x00005f00ff0477ac */ /* 0x000eec0008000800 */
[----:B------:R-:W0:Y:S01]  /*00b0*/  LDC R30, c[0x0][0x360] ;  /* 0x0000d800ff1e7b82 */ /* 0x000e220000000800 */
[----:B---3--:R-:W-:-:S05]  /*00c0*/  IADD3 R28, P1, PT, R1, UR4, RZ ;  /* 0x00000004011c7c10 */ /* 0x008fca000ff3e0ff */
[----:B-1----:R-:W-:Y:S02]  /*00d0*/  IMAD.X R2, RZ, RZ, UR5, P1 ;  /* 0x00000005ff027e24 */ /* 0x002fe400088e06ff */
[----:B0-----:R-:W-:Y:S02]  /*00e0*/  IMAD R30, R30, UR39, R31 ;  /* 0x000000271e1e7c24 */ /* 0x001fe4000f8e021f */
[----:B--2---:R-:W-:-:S05]  /*00f0*/  IMAD R7, R33, R32, RZ ;  /* 0x0000002021077224 */ /* 0x004fca00078e02ff */
[----:B------:R-:W-:-:S13]  /*0100*/  ISETP.GE.AND P0, PT, R30, R7, PT ;  /* 0x000000071e00720c */ /* 0x000fda0003f06270 */
[----:B------:R-:W-:Y:S05]  /*0110*/  @P0 EXIT ;  /* 0x000000000000094d */ /* 0x000fea0003800000 */
[----:B------:R-:W0:Y:S02]  /*0120*/  LDC.64 R4, c[0x4][0x18] ;  /* 0x01000600ff047b82 */ /* 0x000e240000000a00 */
[----:B0-----:R-:W2:Y:S01]  /*0130*/  LDG.E R4, desc[UR36][R4.64] ;  /* 0x0000002404047981 */ /* 0x001ea2000c1e1900 */
[----:B------:R-:W-:Y:S01]  /*0140*/  BSSY B8, `(.L_x_0) ;  /* 0x00018ff000087945 */ /* 0x000fe20003800000 */
[----:B--2---:R-:W-:-:S13]  /*0150*/  ISETP.GE.AND P0, PT, R4, 0x1, PT ;  /* 0x000000010400780c */ /* 0x004fda0003f06270 */
[----:B------:R-:W-:Y:S05]  /*0160*/  @!P0 BRA `(.L_x_1) ;  /* 0x0000018c00f08947 */ /* 0x000fea0003800000 */
[----:B------:R-:W0:Y:S01]  /*0170*/  S2R R0, SR_TID.Y ;  /* 0x0000000000007919 */ /* 0x000e220000002200 */
[----:B------:R-:W1:Y:S01]  /*0180*/  S2UR UR6, SR_CTAID.Y ;  /* 0x00000000000679c3 */ /* 0x000e620000002600 */
[----:B------:R-:W2:Y:S01]  /*0190*/  LDCU UR4, c[0x0][0x370] ;  /* 0x00006e00ff0477ac */ /* 0x000ea20008000800 */
[----:B------:R-:W-:Y:S01]  /*01a0*/  HFMA2 R29, -RZ, RZ, 0, 0 ;  /* 0x00000000ff1d7431 */ /* 0x000fe200000001ff */
[----:B------:R-:W3:Y:S01]  /*01b0*/  S2R R4, SR_TID.Z ;  /* 0x0000000000047919 */ /* 0x000ee20000002300 */
[----:B------:R-:W-:Y:S01]  /*01c0*/  VIADD R16, R32, 0xffffffff ;  /* 0xffffffff20107836 */ /* 0x000fe20000000000 */
[----:B------:R-:W4:Y:S01]  /*01d0*/  LDCU UR5, c[0x0][0x374] ;  /* 0x00006e80ff0577ac */ /* 0x000f220008000800 */
[----:B------:R-:W-:Y:S02]  /*01e0*/  VIADD R19, R33, 0xffffffff ;  /* 0xffffffff21137836 */ /* 0x000fe40000000000 */
[----:B------:R-:W5:Y:S01]  /*01f0*/  S2UR UR7, SR_CTAID.Z ;  /* 0x00000000000779c3 */ /* 0x000f620000002700 */
[----:B------:R-:W5:Y:S01]  /*0200*/  LDCU UR38, c[0x0][0x378] ;  /* 0x00006f00ff2677ac */ /* 0x000f620008000800 */
[----:B------:R-:W-:-:S05]  /*0210*/  CS2R.32 R49, SR_CgaSize ;  /* 0x0000000000317805 */ /* 0x000fca0000008a00 */
[----:B------:R-:W-:-:S05]  /*0220*/  IMAD R49, R49, -0xa0, RZ ;  /* 0xffffff6031317824 */ /* 0x000fca00078e02ff */
[----:B------:R-:W-:-:S14]  /*0230*/  R2UR UR40, R49 ;  /* 0x00000000312872ca */ /* 0x000fdc00000e0000 */
[----:B------:R-:W3:Y:S01]  /*0240*/  LDCU UR40, c[0x0][UR40+0x258] ;  /* 0x00004b00282877ac */ /* 0x000ee20008000800 */
[----:B------:R-:W3:Y:S01]  /*0250*/  LDC.64 R42, c[0x0][0x3a0] ;  /* 0x0000e800ff2a7b82 */ /* 0x000ee20000000a00 */
[----:B------:R-:W-:-:S05]  /*0260*/  CS2R.32 R49, SR_CgaSize ;  /* 0x0000000000317805 */ /* 0x000fca0000008a00 */
[----:B------:R-:W-:-:S05]  /*0270*/  IMAD R49, R49, -0xa0, RZ ;  /* 0xffffff6031317824 */ /* 0x000fca00078e02ff */
[----:B------:R-:W-:-:S14]  /*0280*/  R2UR UR41, R49 ;  /* 0x00000000312972ca */ /* 0x000fdc00000e0000 */
[----:B------:R-:W3:Y:S01]  /*0290*/  LDCU UR41, c[0x0][UR41+0x254] ;  /* 0x00004a80292977ac */ /* 0x000ee20008000800 */
[----:B--2---:R-:W-:Y:S01]  /*02a0*/  UIADD3 UR8, UPT, UPT, URZ, -UR4, URZ ;  /* 0x80000004ff087290 */ /* 0x004fe2000fffe0ff */
[----:B------:R-:W2:Y:S01]  /*02b0*/  LDC.64 R44, c[0x0][0x3a8] ;  /* 0x0000ea00ff2c7b82 */ /* 0x000ea20000000a00 */
[----:B-1----:R-:W-:-:S05]  /*02c0*/  UIADD3 UR4, UPT, UPT, UR39, UR6, URZ ;  /* 0x0000000627047290 */ /* 0x002fca000fffe0ff */
[----:B------:R-:W-:Y:S02]  /*02d0*/  UMOV UR6, UR8 ;  /* 0x0000000800067c82 */ /* 0x000fe40008000000 */
[----:B----4-:R-:W-:Y:S01]  /*02e0*/  UIMAD UR5, UR6, UR5, URZ ;  /* 0x00000005060572a4 */ /* 0x010fe2000f8e02ff */
[----:B0-----:R-:W-:Y:S01]  /*02f0*/  IMAD.IADD R31, R31, 0x1, R0 ;  /* 0x000000011f1f7824 */ /* 0x001fe200078e0200 */
[----:B------:R-:W0:Y:S01]  /*0300*/  LDC.64 R46, c[0x0][0x390] ;  /* 0x0000e400ff2e7b82 */ /* 0x000e220000000a00 */
[----:B-----5:R-:W-:Y:S01]  /*0310*/  UIADD3 UR7, UPT, UPT, -UR7, URZ, URZ ;  /* 0x000000ff07077290 */ /* 0x020fe2000fffe1ff */
[----:B---3--:R-:W-:Y:S01]  /*0320*/  IMAD.U32 R40, RZ, RZ, UR40 ;  /* 0x00000028ff287e24 */ /* 0x008fe2000f8e00ff */
[----:B------:R-:W-:Y:S01]  /*0330*/  UIMAD UR38, UR38, UR5, -0x7fffffff ;  /* 0x80000001262674a4 */ /* 0x000fe2000f8e0205 */
[----:B------:R-:W-:Y:S01]  /*0340*/  LOP3.LUT R31, R31, R4, RZ, 0xfc, !PT ;  /* 0x000000041f1f7212 */ /* 0x000fe200078efcff */
[----:B------:R-:W-:Y:S01]  /*0350*/  UISETP.NE.AND UP0, UPT, UR4, UR7, UPT ;  /* 0x000000070400728c */ /* 0x000fe2000bf05270 */
[----:B------:R-:W-:-:S02]  /*0360*/  MOV R41, UR41 ;  /* 0x0000002900297c02 */ /* 0x000fc40008000f00 */
[----:B------:R-:W1:Y:S01]  /*0370*/  LDC.64 R48, c[0x0][0x398] ;  /* 0x0000e600ff307b82 */ /* 0x000e620000000a00 */
[----:B------:R-:W-:Y:S01]  /*0380*/  IMAD.WIDE R42, R30, 0x8, R42 ;  /* 0x000000081e2a7825 */ /* 0x000fe200078e022a */
[----:B------:R-:W-:-:S03]  /*0390*/  USEL UR38, UR38, 0x1, !UP0 ;  /* 0x0000000126267887 */ /* 0x000fc6000c000000 */
[----:B--2---:R-:W-:-:S04]  /*03a0*/  IMAD.WIDE R44, R30, 0x8, R44 ;  /* 0x000000081e2c7825 */ /* 0x004fc800078e022c */
[----:B0-----:R-:W-:-:S04]  /*03b0*/  IMAD.WIDE R46, R30, 0x8, R46 ;  /* 0x000000081e2e7825 */ /* 0x001fc800078e022e */
[----:B-1----:R-:W-:-:S07]  /*03c0*/  IMAD.WIDE R48, R30, 0x8, R48 ;  /* 0x000000081e307825 */ /* 0x002fce00078e0230 */
.L_x_677:
[----:B------:R-:W0:Y:S08]  /*03d0*/  LDC.64 R4, c[0x0][0x380] ;  /* 0x0000e000ff047b82 */ /* 0x000e300000000a00 */
[----:B-1----:R-:W1:Y:S08]  /*03e0*/  LDC.64 R6, c[0x0][0x388] ;  /* 0x0000e200ff067b82 */ /* 0x002e700000000a00 */
[----:B------:R-:W2:Y:S01]  /*03f0*/  LDC.64 R10, c[0x0][0x3b0] ;  /* 0x0000ec00ff0a7b82 */ /* 0x000ea20000000a00 */
[----:B0-----:R-:W-:-:S06]  /*0400*/  IMAD.WIDE R4, R30, 0x8, R4 ;  /* 0x000000081e047825 */ /* 0x001fcc00078e0204 */
[----:B------:R-:W3:Y:S01]  /*0410*/  LDG.E.64 R4, desc[UR36][R4.64] ;  /* 0x0000002404047981 */ /* 0x000ee2000c1e1b00 */
[----:B-1----:R-:W-:-:S03]  /*0420*/  IMAD.WIDE R6, R30, 0x8, R6 ;  /* 0x000000081e067825 */ /* 0x002fc600078e0206 */
[----:B---3--:R0:W-:Y:S04]  /*0430*/  STG.E.64 desc[UR36][R42.64], R4 ;  /* 0x000000042a007986 */ /* 0x0081e8000c101b24 */
[----:B------:R-:W3:Y:S01]  /*0440*/  LDG.E.64 R6, desc[UR36][R6.64] ;  /* 0x0000002406067981 */ /* 0x000ee2000c1e1b00 */
[----:B--2---:R-:W-:-:S03]  /*0450*/  IMAD.WIDE R10, R30, 0x8, R10 ;  /* 0x000000081e0a7825 */ /* 0x004fc600078e020a */
[----:B---3--:R0:W-:Y:S04]  /*0460*/  STG.E.64 desc[UR36][R44.64], R6 ;  /* 0x000000062c007986 */ /* 0x0081e8000c101b24 */
[----:B------:R-:W2:Y:S01]  /*0470*/  LDG.E.64 R8, desc[UR36][R46.64] ;  /* 0x000000242e087981 */ /* 0x000ea2000c1e1b00 */
[----:B------:R-:W-:Y:S05]  /*0480*/  YIELD ;  /* 0x0000000000007946 */ /* 0x000fea0003800000 */
[----:B------:R-:W-:-:S04]  /*0490*/  UISETP.NE.U32.AND UP0, UPT, UR40, URZ, UPT ;  /* 0x000000ff2800728c */ /* 0x000fc8000bf05070 */
[----:B------:R-:W-:Y:S01]  /*04a0*/  UISETP.NE.AND.EX UP0, UPT, UR41, URZ, UPT, UP0 ;  /* 0x000000ff2900728c */ /* 0x000fe2000bf05300 */
[----:B--2---:R0:W-:Y:S08]  /*04b0*/  STG.E.64 desc[UR36][R10.64], R8 ;  /* 0x000000080a007986 */ /* 0x0041f0000c101b24 */
[----:B------:R-:W-:Y:S05]  /*04c0*/  BRA.U !UP0, `(.L_x_2) ;  /* 0x0000018d08747547 */ /* 0x000fea000b800000 */
[----:B------:R-:W-:Y:S01]  /*04d0*/  UMOV UR4, 0xffffffff ;  /* 0xffffffff00047882 */ /* 0x000fe20000000000 */
[----:B------:R-:W-:Y:S02]  /*04e0*/  ISETP.NE.AND P0, PT, R31, RZ, PT ;  /* 0x000000ff1f00720c */ /* 0x000fe40003f05270 */
[----:B------:R-:W-:Y:S11]  /*04f0*/  BRA.DIV UR4, `(.L_x_3) ;  /* 0x0000018e046c7947 */ /* 0x000ff6000b800000 */
[----:B------:R-:W-:Y:S06]  /*0500*/  BAR.SYNC.DEFER_BLOCKING 0x0 ;  /* 0x0000000000007b1d */ /* 0x000fec0000010000 */
.L_x_681:
[----:B------:R-:W-:Y:S04]  /*0510*/  BSSY B0, `(.L_x_4) ;  /* 0x000001c000007945 */ /* 0x000fe80003800000 */
[----:B------:R-:W-:Y:S05]  /*0520*/  @P0 BRA `(.L_x_5) ;  /* 0x0000000000680947 */ /* 0x000fea0003800000 */
[----:B------:R-:W1:Y:S01]  /*0530*/  S2R R3, SR_LANEID ;  /* 0x0000000000037919 */ /* 0x000e620000000000 */
[----:B------:R-:W-:Y:S02]  /*0540*/  VOTEU.ANY UR4, UPT, PT ;  /* 0x0000000000047886 */ /* 0x000fe400038e0100 */
[----:B0-----:R-:W1:Y:S08]  /*0550*/  FLO.U32 R4, UR4 ;  /* 0x0000000400047d00 */ /* 0x001e7000080e0000 */
[----:B------:R-:W0:Y:S01]  /*0560*/  POPC R0, UR4 ;  /* 0x0000000400007d09 */ /* 0x000e220008000000 */
[----:B-1----:R-:W-:Y:S01]  /*0570*/  ISETP.EQ.U32.AND P0, PT, R4, R3, PT ;  /* 0x000000030400720c */ /* 0x002fe20003f02070 */
[----:B0-----:R-:W-:-:S12]  /*0580*/  IMAD R3, R0, UR38, RZ ;  /* 0x0000002600037c24 */ /* 0x001fd8000f8e02ff */
[----:B------:R-:W-:Y:S01]  /*0590*/  @!PT LDS RZ, [RZ] ;  /* 0x00000000fffff984 */ /* 0x000fe20000000800 */
[----:B------:R-:W-:Y:S01]  /*05a0*/  @!PT LDS RZ, [RZ] ;  /* 0x00000000fffff984 */ /* 0x000fe20000000800 */
[----:B------:R-:W-:Y:S01]  /*05b0*/  @!PT LDS RZ, [RZ] ;  /* 0x00000000fffff984 */ /* 0x000fe20000000800 */
[----:B------:R-:W-:Y:S01]  /*05c0*/  @!PT LDS RZ, [RZ] ;  /* 0x00000000fffff984 */ /* 0x000fe20000000800 */
[----:B------:R-:W-:-:S00]  /*05d0*/  @P0 MEMBAR.ALL.CTA ;  /* 0x0000000000000992 */ /* 0x000fc00000008000 */
[----:B------:R-:W-:Y:S06]  /*05e0*/  @P0 MEMBAR.ALL.GPU ;  /* 0x0000000000000992 */ /* 0x000fec000000a000 */
[----:B------:R-:W-:-:S00]  /*05f0*/  @P0 ERRBAR ;  /* 0x00000000000009ab */ /* 0x000fc00000000000 */
[----:B------:R-:W-:Y:S06]  /*0600*/  @P0 CGAERRBAR ;  /* 0x00000000000005ab */ /* 0x000fec0000000000 */
[----:B------:R-:W2:Y:S01]  /*0610*/  @P0 ATOM.E.ADD.STRONG.GPU PT, R3, desc[UR36][R40.64+0x4], R3 ;  /* 0x800004032803098a */ /* 0x000ea200081ef124 */
[----:B------:R-:W0:Y:S02]  /*0620*/  S2R R5, SR_LTMASK ;  /* 0x0000000000057919 */ /* 0x000e240000003900 */
[----:B0-----:R-:W-:-:S06]  /*0630*/  LOP3.LUT R5, R5, UR4, RZ, 0xc0, !PT ;  /* 0x0000000405057c12 */ /* 0x001fcc000f8ec0ff */
[----:B------:R-:W0:Y:S01]  /*0640*/  POPC R5, R5 ;  /* 0x0000000500057309 */ /* 0x000e220000000000 */
[----:B--2---:R-:W0:Y:S02]  /*0650*/  SHFL.IDX PT, R0, R3, R4, 0x1f ;  /* 0x00001f0403007589 */ /* 0x004e2400000e0000 */
[----:B0-----:R-:W-:-:S07]  /*0660*/  IMAD R0, R5, UR38, R0 ;  /* 0x0000002605007c24 */ /* 0x001fce000f8e0200 */
.L_x_6:
[----:B------:R-:W2:Y:S04]  /*0670*/  LD.E.STRONG.GPU R3, desc[UR36][R40.64+0x4] ;  /* 0x0000042428037980 */ /* 0x000ea8000c10f900 */
[----:B--2---:R-:W-:Y:S01]  /*0680*/  CCTL.IVALL ;  /* 0x00000000ff00798f */ /* 0x004fe20002000000 */
[----:B------:R-:W-:Y:S05]  /*0690*/  YIELD ;  /* 0x0000000000007946 */ /* 0x000fea0003800000 */
[----:B------:R-:W-:-:S04]  /*06a0*/  LOP3.LUT R3, R3, R0, RZ, 0x3c, !PT ;  /* 0x0000000003037212 */ /* 0x000fc800078e3cff */
[----:B------:R-:W-:-:S13]  /*06b0*/  ISETP.GT.AND P0, PT, R3, -0x1, PT ;  /* 0xffffffff0300780c */ /* 0x000fda0003f04270 */
[----:B------:R-:W-:Y:S05]  /*06c0*/  @P0 BRA `(.L_x_6) ;  /* 0xfffffffc00e80947 */ /* 0x000fea000383ffff */
.L_x_5:
[----:B------:R-:W-:Y:S05]  /*06d0*/  BSYNC B0 ;  /* 0x0000000000007941 */ /* 0x000fea0003800000 */
.L_x_4:
[----:B------:R-:W-:-:S03]  /*06e0*/  UMOV UR4, 0xffffffff ;  /* 0xffffffff00047882 */ /* 0x000fc60000000000 */
[----:B------:R-:W-:Y:S05]  /*06f0*/  BRA.DIV UR4, `(.L_x_7) ;  /* 0x0000018e041c7947 */ /* 0x000fea000b800000 */
[----:B------:R-:W-:Y:S06]  /*0700*/  BAR.SYNC.DEFER_BLOCKING 0x0 ;  /* 0x0000000000007b1d */ /* 0x000fec0000010000 */
.L_x_684:
[-C--:B------:R-:W-:Y:S01]  /*0710*/  IABS R3, R33.reuse ;  /* 0x0000002100037213 */ /* 0x080fe20000000000 */
[----:B------:R-:W-:Y:S01]  /*0720*/  BSSY B7, `(.L_x_8) ;  /* 0x000189b000077945 */ /* 0x000fe20003800000 */
[----:B0-----:R-:W-:Y:S02]  /*0730*/  IABS R8, R30 ;  /* 0x0000001e00087213 */ /* 0x001fe40000000000 */
[----:B------:R-:W0:Y:S01]  /*0740*/  I2F.RP R0, R3 ;  /* 0x0000000300007306 */ /* 0x000e220000209400 */
[----:B------:R-:W-:-:S07]  /*0750*/  IABS R9, R33 ;  /* 0x0000002100097213 */ /* 0x000fce0000000000 */
[----:B0-----:R-:W0:Y:S02]  /*0760*/  MUFU.RCP R0, R0 ;  /* 0x0000000000007308 */ /* 0x001e240000001000 */
[----:B0-----:R-:W-:Y:S02]  /*0770*/  VIADD R4, R0, 0xffffffe ;  /* 0x0ffffffe00047836 */ /* 0x001fe40000000000 */
[----:B------:R-:W-:-:S04]  /*0780*/  IMAD.MOV R0, RZ, RZ, -R9 ;  /* 0x000000ffff007224 */ /* 0x000fc800078e0a09 */
[----:B------:R0:W1:Y:S02]  /*0790*/  F2I.FTZ.U32.TRUNC.NTZ R5, R4 ;  /* 0x0000000400057305 */ /* 0x000064000021f000 */
[----:B0-----:R-:W-:Y:S02]  /*07a0*/  HFMA2 R4, -RZ, RZ, 0, 0 ;  /* 0x00000000ff047431 */ /* 0x001fe400000001ff */
[----:B-1----:R-:W-:-:S04]  /*07b0*/  IMAD.MOV R6, RZ, RZ, -R5 ;  /* 0x000000ffff067224 */ /* 0x002fc800078e0a05 */
[----:B------:R-:W-:Y:S02]  /*07c0*/  IMAD R7, R6, R3, RZ ;  /* 0x0000000306077224 */ /* 0x000fe400078e02ff */
[----:B------:R-:W-:Y:S02]  /*07d0*/  IMAD.MOV.U32 R6, RZ, RZ, R8 ;  /* 0x000000ffff067224 */ /* 0x000fe400078e0008 */
[----:B------:R-:W-:Y:S01]  /*07e0*/  IMAD.HI.U32 R5, R5, R7, R4 ;  /* 0x0000000705057227 */ /* 0x000fe200078e0004 */
[----:B------:R-:W-:-:S04]  /*07f0*/  LOP3.LUT R4, R30, R33, RZ, 0x3c, !PT ;  /* 0x000000211e047212 */ /* 0x000fc800078e3cff */
[----:B------:R-:W-:Y:S01]  /*0800*/  ISETP.GE.AND P2, PT, R4, RZ, PT ;  /* 0x000000ff0400720c */ /* 0x000fe20003f46270 */
[----:B------:R-:W-:Y:S01]  /*0810*/  IMAD.HI.U32 R5, R5, R6, RZ ;  /* 0x0000000605057227 */ /* 0x000fe200078e00ff */
[----:B------:R-:W-:-:S03]  /*0820*/  LOP3.LUT R4, RZ, R33, RZ, 0x33, !PT ;  /* 0x00000021ff047212 */ /* 0x000fc600078e33ff */
[----:B------:R-:W-:-:S05]  /*0830*/  IMAD R0, R5, R0, R6 ;  /* 0x0000000005007224 */ /* 0x000fca00078e0206 */
[----:B------:R-:W-:-:S13]  /*0840*/  ISETP.GT.U32.AND P1, PT, R3, R0, PT ;  /* 0x000000000300720c */ /* 0x000fda0003f24070 */
[----:B------:R-:W-:Y:S02]  /*0850*/  @!P1 IMAD.IADD R0, R0, 0x1, -R3 ;  /* 0x0000000100009824 */ /* 0x000fe400078e0a03 */
[----:B------:R-:W-:Y:S01]  /*0860*/  @!P1 VIADD R5, R5, 0x1 ;  /* 0x0000000105059836 */ /* 0x000fe20000000000 */
[----:B------:R-:W-:Y:S02]  /*0870*/  ISETP.NE.AND P1, PT, R33, RZ, PT ;  /* 0x000000ff2100720c */ /* 0x000fe40003f25270 */
[----:B------:R-:W-:-:S13]  /*0880*/  ISETP.GE.U32.AND P0, PT, R0, R3, PT ;  /* 0x000000030000720c */ /* 0x000fda0003f06070 */
[----:B------:R-:W-:-:S05]  /*0890*/  @P0 IADD3 R5, PT, PT, R5, 0x1, RZ ;  /* 0x0000000105050810 */ /* 0x000fca0007ffe0ff */
[----:B------:R-:W-:-:S05]  /*08a0*/  @!P2 IMAD.MOV R5, RZ, RZ, -R5 ;  /* 0x000000ffff05a224 */ /* 0x000fca00078e0a05 */
[----:B------:R-:W-:-:S04]  /*08b0*/  SEL R5, R4, R5, !P1 ;  /* 0x0000000504057207 */ /* 0x000fc80004800000 */
[----:B------:R-:W-:-:S04]  /*08c0*/  ISETP.NE.AND P0, PT, R5, R16, PT ;  /* 0x000000100500720c */ /* 0x000fc80003f05270 */
[----:B------:R-:W-:-:S13]  /*08d0*/  ISETP.EQ.OR P0, PT, R5, RZ, !P0 ;  /* 0x000000ff0500720c */ /* 0x000fda0004702670 */
[----:B------:R-:W-:Y:S05]  /*08e0*/  @P0 BRA `(.L_x_9) ;  /* 0x0000018400f80947 */ /* 0x000fea0003800000 */
[----:B------:R-:W-:Y:S02]  /*08f0*/  ISETP.GE.AND P2, PT, R30, RZ, PT ;  /* 0x000000ff1e00720c */ /* 0x000fe40003f46270 */
[----:B------:R-:W-:Y:S01]  /*0900*/  ISETP.GT.U32.AND P0, PT, R3, R0, PT ;  /* 0x000000000300720c */ /* 0x000fe20003f04070 */
[----:B------:R-:W-:-:S05]  /*0910*/  IMAD.IADD R3, R0, 0x1, -R3 ;  /* 0x0000000100037824 */ /* 0x000fca00078e0a03 */
[----:B------:R-:W-:-:S05]  /*0920*/  SEL R3, R3, R0, !P0 ;  /* 0x0000000003037207 */ /* 0x000fca0004000000 */
[----:B------:R-:W-:-:S05]  /*0930*/  @!P2 IMAD.MOV R3, RZ, RZ, -R3 ;  /* 0x000000ffff03a224 */ /* 0x000fca00078e0a03 */
[----:B------:R-:W-:-:S04]  /*0940*/  SEL R4, R4, R3, !P1 ;  /* 0x0000000304047207 */ /* 0x000fc80004800000 */
[----:B------:R-:W-:-:S04]  /*0950*/  ISETP.NE.AND P0, PT, R4, R19, PT ;  /* 0x000000130400720c */ /* 0x000fc80003f05270 */
[----:B------:R-:W-:-:S13]  /*0960*/  ISETP.EQ.OR P0, PT, R4, RZ, !P0 ;  /* 0x000000ff0400720c */ /* 0x000fda0004702670 */
[----:B------:R-:W-:Y:S05]  /*0970*/  @P0 BRA `(.L_x_9) ;  /* 0x0000018400d40947 */ /* 0x000fea0003800000 */
[----:B------:R-:W0:Y:S02]  /*0980*/  LDC.64 R4, c[0x4][0x50] ;  /* 0x01001400ff047b82 */ /* 0x000e240000000a00 */
[----:B0-----:R-:W2:Y:S06]  /*0990*/  LDG.E.64 R4, desc[UR36][R4.64] ;  /* 0x0000002404047981 */ /* 0x001eac000c1e1b00 */
[----:B------:R-:W0:Y:S08]  /*09a0*/  LDC.64 R10, c[0x4][0x8] ;  /* 0x01000200ff0a7b82 */ /* 0x000e300000000a00 */
[----:B------:R-:W1:Y:S01]  /*09b0*/  LDC.64 R34, c[0x4][0x40] ;  /* 0x01001000ff227b82 */ /* 0x000e620000000a00 */
[----:B0-----:R0:W5:Y:S04]  /*09c0*/  LDG.E R17, desc[UR36][R10.64] ;  /* 0x000000240a117981 */ /* 0x001168000c1e1900 */
[----:B-1----:R-:W5:Y:S01]  /*09d0*/  LDG.E.64 R34, desc[UR36][R34.64] ;  /* 0x0000002422227981 */ /* 0x002f62000c1e1b00 */
[----:B--2---:R-:W1:Y:S01]  /*09e0*/  MUFU.RCP64H R7, R5 ;  /* 0x0000000500077308 */ /* 0x004e620000001800 */
[----:B------:R-:W-:-:S04]  /*09f0*/  IADD3 R6, PT, PT, R5, 0x300402, RZ ;  /* 0x0030040205067810 */ /* 0x000fc80007ffe0ff */
[----:B------:R-:W-:Y:S02]  /*0a00*/  FSETP.GEU.AND P0, PT, |R6|, 5.8789094863358348022e-39, PT ;  /* 0x004004020600780b */ /* 0x000fe40003f0e200 */
[----:B-1----:R-:W-:-:S08]  /*0a10*/  DFMA R8, -R4, R6, 1 ;  /* 0x3ff000000408742b */ /* 0x002fd00000000106 */
[----:B------:R-:W-:-:S08]  /*0a20*/  DFMA R8, R8, R8, R8 ;  /* 0x000000080808722b */ /* 0x000fd00000000008 */
[----:B------:R-:W-:-:S08]  /*0a30*/  DFMA R8, R6, R8, R6 ;  /* 0x000000080608722b */ /* 0x000fd00000000006 */
[----:B------:R-:W-:-:S08]  /*0a40*/  DFMA R26, -R4, R8, 1 ;  /* 0x3ff00000041a742b */ /* 0x000fd00000000108 */
[----:B------:R-:W-:Y:S01]  /*0a50*/  DFMA R26, R8, R26, R8 ;  /* 0x0000001a081a722b */ /* 0x000fe20000000008 */
[----:B0-----:R-:W-:Y:S10]  /*0a60*/  @P0 BRA `(.L_x_10) ;  /* 0x0000000000100947 */ /* 0x001ff40003800000 */
[----:B------:R-:W-:Y:S02]  /*0a70*/  LOP3.LUT R0, R5, 0x7fffffff, RZ, 0xc0, !PT ;  /* 0x7fffffff05007812 */ /* 0x000fe400078ec0ff */
[----:B------:R-:W-:-:S03]  /*0a80*/  MOV R3, 0xab0 ;  /* 0x00000ab000037802 */ /* 0x000fc60000000f00 */
[----:B------:R-:W-:-:S07]  /*0a90*/  VIADD R8, R0, 0xfff00000 ;  /* 0xfff0000000087836 */ /* 0x000fce0000000000 */
[----:B-----5:R-:W-:Y:S05]  /*0aa0*/  CALL.REL.NOINC `($__internal_0_$__cuda_sm20_dblrcp_rn_slowpath_v3) ;  /* 0x000001a400207944 */ /* 0x020fea0003c00000 */
.L_x_10:
[----:B------:R-:W0:Y:S08]  /*0ab0*/  LDC.64 R8, c[0x4][0x30] ;  /* 0x01000c00ff087b82 */ /* 0x000e300000000a00 */
[----:B------:R-:W1:Y:S01]  /*0ac0*/  LDC.64 R4, c[0x0][0x380] ;  /* 0x0000e000ff047b82 */ /* 0x000e620000000a00 */
[----:B0-----:R-:W2:Y:S01]  /*0ad0*/  LDG.E.64 R8, desc[UR36][R8.64] ;  /* 0x0000002408087981 */ /* 0x001ea2000c1e1b00 */
[----:B-1----:R-:W-:-:S05]  /*0ae0*/  IMAD.WIDE R14, R30, 0x8, R4 ;  /* 0x000000081e0e7825 */ /* 0x002fca00078e0204 */
[----:B------:R-:W3:Y:S04]  /*0af0*/  LDG.E.64 R4, desc[UR36][R14.64+0x8] ;  /* 0x000008240e047981 */ /* 0x000ee8000c1e1b00 */
[----:B------:R-:W3:Y:S01]  /*0b00*/  LDG.E.64 R6, desc[UR36][R14.64+-0x8] ;  /* 0xfffff8240e067981 */ /* 0x000ee2000c1e1b00 */
[----:B------:R-:W-:Y:S01]  /*0b10*/  IMAD.MOV.U32 R10, RZ, RZ, 0x1 ;  /* 0x00000001ff0a7424 */ /* 0x000fe200078e00ff */
[----:B------:R-:W-:Y:S01]  /*0b20*/  BSSY.RECONVERGENT B1, `(.L_x_11) ;  /* 0x0000016000017945 */ /* 0x000fe20003800200 */
[----:B--2---:R-:W-:-:S06]  /*0b30*/  DADD R24, R8, R8 ;  /* 0x0000000008187229 */ /* 0x004fcc0000000008 */
[----:B------:R-:W0:Y:S02]  /*0b40*/  MUFU.RCP64H R11, R25 ;  /* 0x00000019000b7308 */ /* 0x000e240000001800 */
[----:B0-----:R-:W-:-:S08]  /*0b50*/  DFMA R12, -R24, R10, 1 ;  /* 0x3ff00000180c742b */ /* 0x001fd0000000010a */
[----:B------:R-:W-:-:S08]  /*0b60*/  DFMA R12, R12, R12, R12 ;  /* 0x0000000c0c0c722b */ /* 0x000fd0000000000c */
[----:B------:R-:W-:Y:S02]  /*0b70*/  DFMA R12, R10, R12, R10 ;  /* 0x0000000c0a0c722b */ /* 0x000fe4000000000a */
[----:B---3--:R-:W-:-:S06]  /*0b80*/  DADD R10, R4, -R6 ;  /* 0x00000000040a7229 */ /* 0x008fcc0000000806 */
[----:B------:R-:W-:-:S04]  /*0b90*/  DFMA R8, -R24, R12, 1 ;  /* 0x3ff000001808742b */ /* 0x000fc8000000010c */
[----:B------:R-:W-:-:S04]  /*0ba0*/  FSETP.GEU.AND P1, PT, |R11|, 6.5827683646048100446e-37, PT ;  /* 0x036000000b00780b */ /* 0x000fc80003f2e200 */
[----:B------:R-:W-:-:S08]  /*0bb0*/  DFMA R8, R12, R8, R12 ;  /* 0x000000080c08722b */ /* 0x000fd0000000000c */
[----:B------:R-:W-:-:S08]  /*0bc0*/  DMUL R6, R10, R8 ;  /* 0x000000080a067228 */ /* 0x000fd00000000000 */
[----:B------:R-:W-:-:S08]  /*0bd0*/  DFMA R4, -R24, R6, R10 ;  /* 0x000000061804722b */ /* 0x000fd0000000010a */
[----:B------:R-:W-:-:S10]  /*0be0*/  DFMA R6, R8, R4, R6 ;  /* 0x000000040806722b */ /* 0x000fd40000000006 */
[----:B------:R-:W-:-:S05]  /*0bf0*/  FFMA R0, RZ, R25, R7 ;  /* 0x00000019ff007223 */ /* 0x000fca0000000007 */
[----:B------:R-:W-:-:S13]  /*0c00*/  FSETP.GT.AND P0, PT, |R0|, 1.469367938527859385e-39, PT ;  /* 0x001000000000780b */ /* 0x000fda0003f04200 */
[----:B------:R-:W-:Y:S05]  /*0c10*/  @P0 BRA P1, `(.L_x_12) ;  /* 0x0000000000180947 */ /* 0x000fea0000800000 */
[----:B------:R-:W-:Y:S01]  /*0c20*/  IMAD.MOV.U32 R52, RZ, RZ, R24 ;  /* 0x000000ffff347224 */ /* 0x000fe200078e0018 */
[----:B------:R-:W-:Y:S02]  /*0c30*/  MOV R9, R25 ;  /* 0x0000001900097202 */ /* 0x000fe40000000f00 */
[----:B------:R-:W-:-:S07]  /*0c40*/  MOV R0, 0xc60 ;  /* 0x00000c6000007802 */ /* 0x000fce0000000f00 */
[----:B-----5:R-:W-:Y:S05]  /*0c50*/  CALL.REL.NOINC `($__internal_1_$__cuda_sm20_div_rn_f64_full) ;  /* 0x000001a4005c7944 */ /* 0x020fea0003c00000 */
[----:B------:R-:W-:Y:S02]  /*0c60*/  IMAD.MOV.U32 R6, RZ, RZ, R10 ;  /* 0x000000ffff067224 */ /* 0x000fe400078e000a */
[----:B------:R-:W-:-:S07]  /*0c70*/  IMAD.MOV.U32 R7, RZ, RZ, R11 ;  /* 0x000000ffff077224 */ /* 0x000fce00078e000b */
.L_x_12:
[----:B------:R-:W-:Y:S05]  /*0c80*/  BSYNC.RECONVERGENT B1 ;  /* 0x0000000000017941 */ /* 0x000fea0003800200 */
.L_x_11:
[----:B------:R-:W0:Y:S08]  /*0c90*/  LDC.64 R10, c[0x4][0x38] ;  /* 0x01000e00ff0a7b82 */ /* 0x000e300000000a00 */
[----:B------:R-:W1:Y:S01]  /*0ca0*/  LDC.64 R8, c[0x0][0x388] ;  /* 0x0000e200ff087b82 */ /* 0x000e620000000a00 */
[----:B0-----:R-:W2:Y:S01]  /*0cb0*/  LDG.E.64 R10, desc[UR36][R10.64] ;  /* 0x000000240a0a7981 */ /* 0x001ea2000c1e1b00 */
[----:B-----5:R-:W-:-:S02]  /*0cc0*/  IMAD.IADD R18, R30, 0x1, -R17 ;  /* 0x000000011e127824 */ /* 0x020fc400078e0a11 */
[----:B-1----:R-:W-:-:S04]  /*0cd0*/  IMAD.WIDE R4, R30, 0x8, R8 ;  /* 0x000000081e047825 */ /* 0x002fc800078e0208 */
[----:B------:R-:W-:-:S04]  /*0ce0*/  IMAD.WIDE R8, R18, 0x8, R8 ;  /* 0x0000000812087825 */ /* 0x000fc800078e0208 */
[----:B------:R-:W-:Y:S02]  /*0cf0*/  IMAD.WIDE R4, R17, 0x8, R4 ;  /* 0x0000000811047825 */ /* 0x000fe400078e0204 */
[----:B------:R-:W3:Y:S04]  /*0d00*/  LDG.E.64 R8, desc[UR36][R8.64] ;  /* 0x0000002408087981 */ /* 0x000ee8000c1e1b00 */
[----:B------:R-:W3:Y:S01]  /*0d10*/  LDG.E.64 R4, desc[UR36][R4.64] ;  /* 0x0000002404047981 */ /* 0x000ee2000c1e1b00 */
[----:B------:R-:W-:Y:S01]  /*0d20*/  MOV R12, 0x1 ;  /* 0x00000001000c7802 */ /* 0x000fe20000000f00 */
        /* <DEDUP_REMOVED lines=17> */
[----:B------:R-:W-:Y:S01]  /*0e40*/  MOV R0, 0xe70 ;  /* 0x00000e7000007802 */ /* 0x000fe20000000f00 */
[----:B------:R-:W-:-:S07]  /*0e50*/  IMAD.MOV.U32 R9, RZ, RZ, R23 ;  /* 0x000000ffff097224 */ /* 0x000fce00078e0017 */
[----:B------:R-:W-:Y:S05]  /*0e60*/  CALL.REL.NOINC `($__internal_1_$__cuda_sm20_div_rn_f64_full) ;  /* 0x000001a000d87944 */ /* 0x000fea0003c00000 */
[----:B------:R-:W-:Y:S01]  /*0e70*/  IMAD.MOV.U32 R4, RZ, RZ, R10 ;  /* 0x000000ffff047224 */ /* 0x000fe200078e000a */
[----:B------:R-:W-:-:S07]  /*0e80*/  MOV R5, R11 ;  /* 0x0000000b00057202 */ /* 0x000fce0000000f00 */
.L_x_14:
[----:B------:R-:W-:Y:S05]  /*0e90*/  BSYNC.RECONVERGENT B1 ;  /* 0x0000000000017941 */ /* 0x000fea0003800200 */
.L_x_13:
[----:B------:R-:W-:Y:S01]  /*0ea0*/  DADD R8, -RZ, |R6| ;  /* 0x00000000ff087229 */ /* 0x000fe20000000506 */
[----:B------:R-:W-:Y:S01]  /*0eb0*/  BSSY.RECONVERGENT B0, `(.L_x_15) ;  /* 0x0000005000007945 */ /* 0x000fe20003800200 */
[----:B------:R-:W-:-:S08]  /*0ec0*/  MOV R0, 0xf00 ;  /* 0x00000f0000007802 */ /* 0x000fd00000000f00 */
[----:B------:R-:W-:Y:S02]  /*0ed0*/  IMAD.MOV.U32 R12, RZ, RZ, R8 ;  /* 0x000000ffff0c7224 */ /* 0x000fe400078e0008 */
[----:B------:R-:W-:-:S07]  /*0ee0*/  IMAD.MOV.U32 R3, RZ, RZ, R9 ;  /* 0x000000ffff037224 */ /* 0x000fce00078e0009 */
[----:B------:R-:W-:Y:S05]  /*0ef0*/  CALL.REL.NOINC `($_Z6kernelPdS_S_S_S_S_S_$__internal_accurate_pow) ;  /* 0x000001a800287944 */ /* 0x000fea0003c00000 */
[----:B------:R-:W-:Y:S05]  /*0f00*/  BSYNC.RECONVERGENT B0 ;  /* 0x0000000000007941 */ /* 0x000fea0003800200 */
.L_x_15:
[----:B------:R-:W0:Y:S02]  /*0f10*/  LDC.64 R8, c[0x0][0x380] ;  /* 0x0000e000ff087b82 */ /* 0x000e240000000a00 */
[----:B0-----:R-:W-:-:S04]  /*0f20*/  IMAD.WIDE R10, R30, 0x8, R8 ;  /* 0x000000081e0a7825 */ /* 0x001fc800078e0208 */
[----:B------:R-:W-:-:S04]  /*0f30*/  IMAD.WIDE R8, R18, 0x8, R8 ;  /* 0x0000000812087825 */ /* 0x000fc800078e0208 */
[----:B------:R-:W-:Y:S02]  /*0f40*/  IMAD.WIDE R10, R17, 0x8, R10 ;  /* 0x00000008110a7825 */ /* 0x000fe400078e020a */
[----:B------:R-:W2:Y:S04]  /*0f50*/  LDG.E.64 R8, desc[UR36][R8.64] ;  /* 0x0000002408087981 */ /* 0x000ea8000c1e1b00 */
[----:B------:R-:W2:Y:S01]  /*0f60*/  LDG.E.64 R10, desc[UR36][R10.64] ;  /* 0x000000240a0a7981 */ /* 0x000ea2000c1e1b00 */
[----:B------:R-:W0:Y:S01]  /*0f70*/  MUFU.RCP64H R15, R23 ;  /* 0x00000017000f7308 */ /* 0x000e220000001800 */
[----:B------:R-:W-:Y:S01]  /*0f80*/  IMAD.MOV.U32 R14, RZ, RZ, 0x1 ;  /* 0x00000001ff0e7424 */ /* 0x000fe200078e00ff */
[C---:B------:R-:W-:Y:S01]  /*0f90*/  DSETP.NEU.AND P0, PT, R6.reuse, RZ, PT ;  /* 0x000000ff0600722a */ /* 0x040fe20003f0d000 */
[----:B------:R-:W-:Y:S01]  /*0fa0*/  BSSY.RECONVERGENT B0, `(.L_x_16) ;  /* 0x0000017000007945 */ /* 0x000fe20003800200 */
[----:B------:R-:W-:-:S03]  /*0fb0*/  DSETP.NEU.AND P2, PT, R6, 1, PT ;  /* 0x3ff000000600742a */ /* 0x000fc60003f4d000 */
[----:B0-----:R-:W-:-:S08]  /*0fc0*/  DFMA R20, -R22, R14, 1 ;  /* 0x3ff000001614742b */ /* 0x001fd0000000010e */
[----:B------:R-:W-:-:S08]  /*0fd0*/  DFMA R20, R20, R20, R20 ;  /* 0x000000141414722b */ /* 0x000fd00000000014 */
[----:B------:R-:W-:-:S08]  /*0fe0*/  DFMA R20, R14, R20, R14 ;  /* 0x000000140e14722b */ /* 0x000fd0000000000e */
[----:B------:R-:W-:-:S08]  /*0ff0*/  DFMA R36, -R22, R20, 1 ;  /* 0x3ff000001624742b */ /* 0x000fd00000000114 */
[----:B------:R-:W-:Y:S02]  /*1000*/  DFMA R36, R20, R36, R20 ;  /* 0x000000241424722b */ /* 0x000fe40000000014 */
[----:B--2---:R-:W-:Y:S02]  /*1010*/  DADD R14, R10, -R8 ;  /* 0x000000000a0e7229 */ /* 0x004fe40000000808 */
[----:B------:R-:W-:-:S06]  /*1020*/  DADD R8, R6, 2 ;  /* 0x4000000006087429 */ /* 0x000fcc0000000000 */
[----:B------:R-:W-:-:S04]  /*1030*/  DMUL R20, R36, R14 ;  /* 0x0000000e24147228 */ /* 0x000fc80000000000 */
[----:B------:R-:W-:-:S04]  /*1040*/  LOP3.LUT R8, R9, 0x7ff00000, RZ, 0xc0, !PT ;  /* 0x7ff0000009087812 */ /* 0x000fc800078ec0ff */
[----:B------:R-:W-:Y:S01]  /*1050*/  ISETP.NE.AND P1, PT, R8, 0x7ff00000, PT ;  /* 0x7ff000000800780c */ /* 0x000fe20003f25270 */
[----:B------:R-:W-:-:S08]  /*1060*/  DFMA R10, -R22, R20, R14 ;  /* 0x00000014160a722b */ /* 0x000fd0000000010e */
[----:B------:R-:W-:Y:S01]  /*1070*/  DFMA R8, R36, R10, R20 ;  /* 0x0000000a2408722b */ /* 0x000fe20000000014 */
[----:B------:R-:W-:Y:S02]  /*1080*/  FSEL R10, R3, RZ, P0 ;  /* 0x000000ff030a7208 */ /* 0x000fe40000000000 */
[----:B------:R-:W-:Y:S01]  /*1090*/  FSEL R11, R12, RZ, P0 ;  /* 0x000000ff0c0b7208 */ /* 0x000fe20000000000 */
[----:B------:R-:W-:Y:S07]  /*10a0*/  @P1 BRA `(.L_x_17) ;  /* 0x0000000000181947 */ /* 0x000fee0003800000 */
[----:B------:R-:W-:-:S14]  /*10b0*/  DSETP.NAN.AND P0, PT, R6, R6, PT ;  /* 0x000000060600722a */ /* 0x000fdc0003f08000 */
[----:B------:R-:W-:Y:S01]  /*10c0*/  @P0 DADD R10, R6, 2 ;  /* 0x40000000060a0429 */ /* 0x000fe20000000000 */
[----:B------:R-:W-:Y:S10]  /*10d0*/  @P0 BRA `(.L_x_17) ;  /* 0x00000000000c0947 */ /* 0x000ff40003800000 */
[----:B------:R-:W-:-:S14]  /*10e0*/  DSETP.NEU.AND P0, PT, |R6|, +INF , PT ;  /* 0x7ff000000600742a */ /* 0x000fdc0003f0d200 */
[----:B------:R-:W-:Y:S01]  /*10f0*/  @!P0 MOV R10, 0x0 ;  /* 0x00000000000a8802 */ /* 0x000fe20000000f00 */
[----:B------:R-:W-:-:S07]  /*1100*/  @!P0 IMAD.MOV.U32 R11, RZ, RZ, 0x7ff00000 ;  /* 0x7ff00000ff0b8424 */ /* 0x000fce00078e00ff */
.L_x_17:
[----:B------:R-:W-:Y:S05]  /*1110*/  BSYNC.RECONVERGENT B0 ;  /* 0x0000000000007941 */ /* 0x000fea0003800200 */
.L_x_16:
[----:B------:R-:W-:Y:S01]  /*1120*/  FFMA R0, RZ, R23, R9 ;  /* 0x00000017ff007223 */ /* 0x000fe20000000009 */
[----:B------:R-:W-:Y:S01]  /*1130*/  FSETP.GEU.AND P1, PT, |R15|, 6.5827683646048100446e-37, PT ;  /* 0x036000000f00780b */ /* 0x000fe20003f2e200 */
[----:B------:R-:W-:Y:S01]  /*1140*/  DADD R6, R4, R6 ;  /* 0x0000000004067229 */ /* 0x000fe20000000006 */
[----:B------:R-:W-:Y:S01]  /*1150*/  FSEL R10, R10, RZ, P2 ;  /* 0x000000ff0a0a7208 */ /* 0x000fe20001000000 */
[----:B------:R-:W-:Y:S01]  /*1160*/  BSSY.RECONVERGENT B1, `(.L_x_18) ;  /* 0x000000d000017945 */ /* 0x000fe20003800200 */
[----:B------:R-:W-:Y:S02]  /*1170*/  FSETP.GT.AND P0, PT, |R0|, 1.469367938527859385e-39, PT ;  /* 0x001000000000780b */ /* 0x000fe40003f04200 */
[----:B------:R-:W-:-:S06]  /*1180*/  FSEL R11, R11, 1.875, P2 ;  /* 0x3ff000000b0b7808 */ /* 0x000fcc0001000000 */
[----:B------:R-:W-:-:S05]  /*1190*/  DFMA R26, R6, R26, -R10 ;  /* 0x0000001a061a722b */ /* 0x000fca000000080a */
[----:B------:R-:W-:Y:S06]  /*11a0*/  @P0 BRA P1, `(.L_x_19) ;  /* 0x0000000000200947 */ /* 0x000fec0000800000 */
[----:B------:R-:W-:Y:S01]  /*11b0*/  IMAD.MOV.U32 R10, RZ, RZ, R14 ;  /* 0x000000ffff0a7224 */ /* 0x000fe200078e000e */
[----:B------:R-:W-:Y:S01]  /*11c0*/  MOV R52, R22 ;  /* 0x0000001600347202 */ /* 0x000fe20000000f00 */
[----:B------:R-:W-:Y:S01]  /*11d0*/  IMAD.MOV.U32 R11, RZ, RZ, R15 ;  /* 0x000000ffff0b7224 */ /* 0x000fe200078e000f */
[----:B------:R-:W-:Y:S01]  /*11e0*/  MOV R0, 0x1210 ;  /* 0x0000121000007802 */ /* 0x000fe20000000f00 */
[----:B------:R-:W-:-:S07]  /*11f0*/  IMAD.MOV.U32 R9, RZ, RZ, R23 ;  /* 0x000000ffff097224 */ /* 0x000fce00078e0017 */
[----:B------:R-:W-:Y:S05]  /*1200*/  CALL.REL.NOINC `($__internal_1_$__cuda_sm20_div_rn_f64_full) ;  /* 0x0000019c00f07944 */ /* 0x000fea0003c00000 */
[----:B------:R-:W-:Y:S02]  /*1210*/  IMAD.MOV.U32 R8, RZ, RZ, R10 ;  /* 0x000000ffff087224 */ /* 0x000fe400078e000a */
[----:B------:R-:W-:-:S07]  /*1220*/  IMAD.MOV.U32 R9, RZ, RZ, R11 ;  /* 0x000000ffff097224 */ /* 0x000fce00078e000b */
.L_x_19:
[----:B------:R-:W-:Y:S05]  /*1230*/  BSYNC.RECONVERGENT B1 ;  /* 0x0000000000017941 */ /* 0x000fea0003800200 */
.L_x_18:
[----:B------:R-:W0:Y:S02]  /*1240*/  LDC.64 R6, c[0x0][0x388] ;  /* 0x0000e200ff067b82 */ /* 0x000e240000000a00 */
[----:B0-----:R-:W-:-:S05]  /*1250*/  IMAD.WIDE R12, R30, 0x8, R6 ;  /* 0x000000081e0c7825 */ /* 0x001fca00078e0206 */
[----:B------:R-:W2:Y:S04]  /*1260*/  LDG.E.64 R6, desc[UR36][R12.64+0x8] ;  /* 0x000008240c067981 */ /* 0x000ea8000c1e1b00 */
[----:B------:R-:W2:Y:S01]  /*1270*/  LDG.E.64 R10, desc[UR36][R12.64+-0x8] ;  /* 0xfffff8240c0a7981 */ /* 0x000ea2000c1e1b00 */
[----:B------:R-:W0:Y:S01]  /*1280*/  MUFU.RCP64H R15, R25 ;  /* 0x00000019000f7308 */ /* 0x000e220000001800 */
[----:B------:R-:W-:Y:S01]  /*1290*/  MOV R14, 0x1 ;  /* 0x00000001000e7802 */ /* 0x000fe20000000f00 */
[----:B------:R-:W-:Y:S05]  /*12a0*/  BSSY.RECONVERGENT B1, `(.L_x_20) ;  /* 0x0000015000017945 */ /* 0x000fea0003800200 */
[----:B0-----:R-:W-:-:S08]  /*12b0*/  DFMA R20, -R24, R14, 1 ;  /* 0x3ff000001814742b */ /* 0x001fd0000000010e */
[----:B------:R-:W-:-:S08]  /*12c0*/  DFMA R20, R20, R20, R20 ;  /* 0x000000141414722b */ /* 0x000fd00000000014 */
[----:B------:R-:W-:-:S08]  /*12d0*/  DFMA R20, R14, R20, R14 ;  /* 0x000000140e14722b */ /* 0x000fd0000000000e */
[----:B------:R-:W-:-:S08]  /*12e0*/  DFMA R14, -R24, R20, 1 ;  /* 0x3ff00000180e742b */ /* 0x000fd00000000114 */
[----:B------:R-:W-:Y:S02]  /*12f0*/  DFMA R14, R20, R14, R20 ;  /* 0x0000000e140e722b */ /* 0x000fe40000000014 */
[----:B--2---:R-:W-:-:S08]  /*1300*/  DADD R6, R6, -R10 ;  /* 0x0000000006067229 */ /* 0x004fd0000000080a */
[----:B------:R-:W-:-:S08]  /*1310*/  DMUL R10, R6, R8 ;  /* 0x00000008060a7228 */ /* 0x000fd00000000000 */
[----:B------:R-:W-:Y:S02]  /*1320*/  DMUL R6, R14, R10 ;  /* 0x0000000a0e067228 */ /* 0x000fe40000000000 */
[----:B------:R-:W-:-:S06]  /*1330*/  FSETP.GEU.AND P1, PT, |R11|, 6.5827683646048100446e-37, PT ;  /* 0x036000000b00780b */ /* 0x000fcc0003f2e200 */
        /* <DEDUP_REMOVED lines=11> */
.L_x_21:
[----:B------:R-:W-:Y:S05]  /*13f0*/  BSYNC.RECONVERGENT B1 ;  /* 0x0000000000017941 */ /* 0x000fea0003800200 */
.L_x_20:
[----:B------:R-:W-:Y:S01]  /*1400*/  DADD R6, R6, R6 ;  /* 0x0000000006067229 */ /* 0x000fe20000000006 */
[----:B------:R-:W-:Y:S01]  /*1410*/  BSSY.RECONVERGENT B0, `(.L_x_22) ;  /* 0x0000007000007945 */ /* 0x000fe20003800200 */
[----:B------:R-:W-:Y:S01]  /*1420*/  DADD R8, -RZ, |R4| ;  /* 0x00000000ff087229 */ /* 0x000fe20000000504 */
[----:B------:R-:W-:-:S05]  /*1430*/  MOV R0, 0x1480 ;  /* 0x0000148000007802 */ /* 0x000fca0000000f00 */
[----:B------:R-:W-:-:S04]  /*1440*/  DADD R6, R26, -R6 ;  /* 0x000000001a067229 */ /* 0x000fc80000000806 */
[----:B------:R-:W-:Y:S02]  /*1450*/  IMAD.MOV.U32 R12, RZ, RZ, R8 ;  /* 0x000000ffff0c7224 */ /* 0x000fe400078e0008 */
[----:B------:R-:W-:-:S07]  /*1460*/  IMAD.MOV.U32 R3, RZ, RZ, R9 ;  /* 0x000000ffff037224 */ /* 0x000fce00078e0009 */
[----:B------:R-:W-:Y:S05]  /*1470*/  CALL.REL.NOINC `($_Z6kernelPdS_S_S_S_S_S_$__internal_accurate_pow) ;  /* 0x000001a000c87944 */ /* 0x000fea0003c00000 */
[----:B------:R-:W-:Y:S05]  /*1480*/  BSYNC.RECONVERGENT B0 ;  /* 0x0000000000007941 */ /* 0x000fea0003800200 */
.L_x_22:
[C---:B------:R-:W-:Y:S01]  /*1490*/  DADD R8, R4.reuse, 2 ;  /* 0x4000000004087429 */ /* 0x040fe20000000000 */
[----:B------:R-:W-:Y:S01]  /*14a0*/  BSSY.RECONVERGENT B0, `(.L_x_23) ;  /* 0x000000e000007945 */ /* 0x000fe20003800200 */
[C---:B------:R-:W-:Y:S02]  /*14b0*/  DSETP.NEU.AND P0, PT, R4.reuse, RZ, PT ;  /* 0x000000ff0400722a */ /* 0x040fe40003f0d000 */
[----:B------:R-:W-:-:S06]  /*14c0*/  DSETP.NEU.AND P2, PT, R4, 1, PT ;  /* 0x3ff000000400742a */ /* 0x000fcc0003f4d000 */
[----:B------:R-:W-:Y:S02]  /*14d0*/  LOP3.LUT R8, R9, 0x7ff00000, RZ, 0xc0, !PT ;  /* 0x7ff0000009087812 */ /* 0x000fe400078ec0ff */
[----:B------:R-:W-:Y:S02]  /*14e0*/  FSEL R9, R12, RZ, P0 ;  /* 0x000000ff0c097208 */ /* 0x000fe40000000000 */
[----:B------:R-:W-:Y:S02]  /*14f0*/  ISETP.NE.AND P1, PT, R8, 0x7ff00000, PT ;  /* 0x7ff000000800780c */ /* 0x000fe40003f25270 */
[----:B------:R-:W-:-:S11]  /*1500*/  FSEL R8, R3, RZ, P0 ;  /* 0x000000ff03087208 */ /* 0x000fd60000000000 */
[----:B------:R-:W-:Y:S05]  /*1510*/  @P1 BRA `(.L_x_24) ;  /* 0x0000000000181947 */ /* 0x000fea0003800000 */
[----:B------:R-:W-:-:S14]  /*1520*/  DSETP.NAN.AND P0, PT, R4, R4, PT ;  /* 0x000000040400722a */ /* 0x000fdc0003f08000 */
[----:B------:R-:W-:Y:S01]  /*1530*/  @P0 DADD R8, R4, 2 ;  /* 0x4000000004080429 */ /* 0x000fe20000000000 */
[----:B------:R-:W-:Y:S10]  /*1540*/  @P0 BRA `(.L_x_24) ;  /* 0x00000000000c0947 */ /* 0x000ff40003800000 */
[----:B------:R-:W-:-:S14]  /*1550*/  DSETP.NEU.AND P0, PT, |R4|, +INF , PT ;  /* 0x7ff000000400742a */ /* 0x000fdc0003f0d200 */
[----:B------:R-:W-:Y:S01]  /*1560*/  @!P0 IMAD.MOV.U32 R8, RZ, RZ, 0x0 ;  /* 0x00000000ff088424 */ /* 0x000fe200078e00ff */
[----:B------:R-:W-:-:S07]  /*1570*/  @!P0 MOV R9, 0x7ff00000 ;  /* 0x7ff0000000098802 */ /* 0x000fce0000000f00 */
.L_x_24:
[----:B------:R-:W-:Y:S05]  /*1580*/  BSYNC.RECONVERGENT B0 ;  /* 0x0000000000007941 */ /* 0x000fea0003800200 */
.L_x_23:
[----:B------:R-:W-:Y:S01]  /*1590*/  FSEL R4, R8, RZ, P2 ;  /* 0x000000ff08047208 */ /* 0x000fe20001000000 */
[----:B------:R-:W-:Y:S01]  /*15a0*/  UISETP.NE.U32.AND UP0, UPT, UR40, URZ, UPT ;  /* 0x000000ff2800728c */ /* 0x000fe2000bf05070 */
[----:B------:R-:W-:-:S03]  /*15b0*/  FSEL R5, R9, 1.875, P2 ;  /* 0x3ff0000009057808 */ /* 0x000fc60001000000 */
[----:B------:R-:W-:-:S03]  /*15c0*/  UISETP.NE.AND.EX UP0, UPT, UR41, URZ, UPT, UP0 ;  /* 0x000000ff2900728c */ /* 0x000fc6000bf05300 */
[----:B------:R-:W-:-:S08]  /*15d0*/  DADD R6, R6, -R4 ;  /* 0x0000000006067229 */ /* 0x000fd00000000804 */
[----:B------:R-:W-:-:S07]  /*15e0*/  DMUL R6, R34, R6 ;  /* 0x0000000622067228 */ /* 0x000fce0000000000 */
[----:B------:R0:W-:Y:S01]  /*15f0*/  STG.E.64 desc[UR36][R48.64], R6 ;  /* 0x0000000630007986 */ /* 0x0001e2000c101b24 */
[----:B------:R-:W-:Y:S05]  /*1600*/  BRA.U !UP0, `(.L_x_25) ;  /* 0x0000017d08207547 */ /* 0x000fea000b800000 */
[----:B------:R-:W-:Y:S01]  /*1610*/  UMOV UR4, 0xffffffff ;  /* 0xffffffff00047882 */ /* 0x000fe20000000000 */
[----:B------:R-:W-:Y:S02]  /*1620*/  ISETP.NE.AND P0, PT, R31, RZ, PT ;  /* 0x000000ff1f00720c */ /* 0x000fe40003f05270 */
[----:B------:R-:W-:Y:S11]  /*1630*/  BRA.DIV UR4, `(.L_x_26) ;  /* 0x0000017e047c7947 */ /* 0x000ff6000b800000 */
[----:B------:R-:W-:Y:S06]  /*1640*/  BAR.SYNC.DEFER_BLOCKING 0x0 ;  /* 0x0000000000007b1d */ /* 0x000fec0000010000 */
.L_x_687:
[----:B------:R-:W-:Y:S04]  /*1650*/  BSSY B0, `(.L_x_27) ;  /* 0x000001c000007945 */ /* 0x000fe80003800000 */
[----:B------:R-:W-:Y:S05]  /*1660*/  @P0 BRA `(.L_x_28) ;  /* 0x0000000000680947 */ /* 0x000fea0003800000 */
[----:B------:R-:W1:Y:S01]  /*1670*/  S2R R3, SR_LANEID ;  /* 0x0000000000037919 */ /* 0x000e620000000000 */
[----:B------:R-:W-:Y:S02]  /*1680*/  VOTEU.ANY UR4, UPT, PT ;  /* 0x0000000000047886 */ /* 0x000fe400038e0100 */
[----:B------:R-:W1:Y:S08]  /*1690*/  FLO.U32 R4, UR4 ;  /* 0x0000000400047d00 */ /* 0x000e7000080e0000 */
[----:B------:R-:W2:Y:S01]  /*16a0*/  POPC R0, UR4 ;  /* 0x0000000400007d09 */ /* 0x000ea20008000000 */
[----:B-1----:R-:W-:Y:S01]  /*16b0*/  ISETP.EQ.U32.AND P0, PT, R4, R3, PT ;  /* 0x000000030400720c */ /* 0x002fe20003f02070 */
[----:B--2---:R-:W-:-:S12]  /*16c0*/  IMAD R3, R0, UR38, RZ ;  /* 0x0000002600037c24 */ /* 0x004fd8000f8e02ff */
        /* <DEDUP_REMOVED lines=9> */
[----:B------:R-:W1:Y:S02]  /*1760*/  S2R R5, SR_LTMASK ;  /* 0x0000000000057919 */ /* 0x000e640000003900 */
[----:B-1----:R-:W-:-:S06]  /*1770*/  LOP3.LUT R5, R5, UR4, RZ, 0xc0, !PT ;  /* 0x0000000405057c12 */ /* 0x002fcc000f8ec0ff */
[----:B------:R-:W1:Y:S01]  /*1780*/  POPC R5, R5 ;  /* 0x0000000500057309 */ /* 0x000e620000000000 */
[----:B--2---:R-:W1:Y:S02]  /*1790*/  SHFL.IDX PT, R0, R3, R4, 0x1f ;  /* 0x00001f0403007589 */ /* 0x004e6400000e0000 */
[----:B-1----:R-:W-:-:S07]  /*17a0*/  IMAD R0, R5, UR38, R0 ;  /* 0x0000002605007c24 */ /* 0x002fce000f8e0200 */
.L_x_29:
[----:B------:R-:W2:Y:S04]  /*17b0*/  LD.E.STRONG.GPU R3, desc[UR36][R40.64+0x4] ;  /* 0x0000042428037980 */ /* 0x000ea8000c10f900 */
[----:B--2---:R-:W-:Y:S01]  /*17c0*/  CCTL.IVALL ;  /* 0x00000000ff00798f */ /* 0x004fe20002000000 */
[----:B------:R-:W-:Y:S05]  /*17d0*/  YIELD ;  /* 0x0000000000007946 */ /* 0x000fea0003800000 */
[----:B------:R-:W-:-:S04]  /*17e0*/  LOP3.LUT R3, R3, R0, RZ, 0x3c, !PT ;  /* 0x0000000003037212 */ /* 0x000fc800078e3cff */
[----:B------:R-:W-:-:S13]  /*17f0*/  ISETP.GT.AND P0, PT, R3, -0x1, PT ;  /* 0xffffffff0300780c */ /* 0x000fda0003f04270 */
[----:B------:R-:W-:Y:S05]  /*1800*/  @P0 BRA `(.L_x_29) ;  /* 0xfffffffc00e80947 */ /* 0x000fea000383ffff */
.L_x_28:
[----:B------:R-:W-:Y:S05]  /*1810*/  BSYNC B0 ;  /* 0x0000000000007941 */ /* 0x000fea0003800000 */
.L_x_27:
[----:B------:R-:W-:-:S03]  /*1820*/  UMOV UR4, 0xffffffff ;  /* 0xffffffff00047882 */ /* 0x000fc60000000000 */
[----:B------:R-:W-:Y:S05]  /*1830*/  BRA.DIV UR4, `(.L_x_30) ;  /* 0x0000017e042c7947 */ /* 0x000fea000b800000 */
[----:B------:R-:W-:Y:S06]  /*1840*/  BAR.SYNC.DEFER_BLOCKING 0x0 ;  /* 0x0000000000007b1d */ /* 0x000fec0000010000 */
.L_x_690:
[----:B------:R-:W1:Y:S02]  /*1850*/  LDC.64 R4, c[0x4][0x20] ;  /* 0x01000800ff047b82 */ /* 0x000e640000000a00 */
[----:B-1----:R-:W2:Y:S01]  /*1860*/  LDG.E R4, desc[UR36][R4.64] ;  /* 0x0000002404047981 */ /* 0x002ea2000c1e1900 */
[----:B------:R-:W-:Y:S01]  /*1870*/  BSSY B6, `(.L_x_31) ;  /* 0x00007a2000067945 */ /* 0x000fe20003800000 */
[----:B--2---:R-:W-:-:S13]  /*1880*/  ISETP.GE.AND P0, PT, R4, 0x1, PT ;  /* 0x000000010400780c */ /* 0x004fda0003f06270 */
[----:B------:R-:W-:Y:S05]  /*1890*/  @!P0 BRA `(.L_x_32) ;  /* 0x00000078007c8947 */ /* 0x000fea0003800000 */
[----:B------:R-:W1:Y:S08]  /*18a0*/  LDC.64 R4, c[0x4][0x8] ;  /* 0x01000200ff047b82 */ /* 0x000e700000000a00 */
[----:B0-----:R-:W0:Y:S01]  /*18b0*/  LDC.64 R6, c[0x4][0x10] ;  /* 0x01000400ff067b82 */ /* 0x001e220000000a00 */
[----:B-1----:R-:W2:Y:S04]  /*18c0*/  LDG.E R17, desc[UR36][R4.64] ;  /* 0x0000002404117981 */ /* 0x002ea8000c1e1900 */
[----:B0-----:R-:W3:Y:S01]  /*18d0*/  LDG.E R18, desc[UR36][R6.64] ;  /* 0x0000002406127981 */ /* 0x001ee2000c1e1900 */
[----:B------:R-:W-:Y:S01]  /*18e0*/  IMAD.MOV.U32 R34, RZ, RZ, RZ ;  /* 0x000000ffff227224 */ /* 0x000fe200078e00ff */
[----:B--2---:R-:W-:Y:S01]  /*18f0*/  SHF.R.S32.HI R36, RZ, 0x1f, R17 ;  /* 0x0000001fff247819 */ /* 0x004fe20000011411 */
[C---:B------:R-:W-:Y:S01]  /*1900*/  VIADD R23, R17.reuse, 0xfffffffe ;  /* 0xfffffffe11177836 */ /* 0x040fe20000000000 */
[C---:B------:R-:W-:Y:S01]  /*1910*/  LOP3.LUT R35, R17.reuse, 0x3, RZ, 0xc0, !PT ;  /* 0x0000000311237812 */ /* 0x040fe200078ec0ff */
[----:B------:R-:W-:Y:S01]  /*1920*/  VIADD R25, R17, 0xffffffff ;  /* 0xffffffff11197836 */ /* 0x000fe20000000000 */
[----:B---3--:R-:W-:-:S02]  /*1930*/  LOP3.LUT R37, R18, 0x3, RZ, 0xc0, !PT ;  /* 0x0000000312257812 */ /* 0x008fc400078ec0ff */
[C---:B------:R-:W-:Y:S02]  /*1940*/  LOP3.LUT R39, R18.reuse, 0x7ffffffc, RZ, 0xc0, !PT ;  /* 0x7ffffffc12277812 */ /* 0x040fe400078ec0ff */
[----:B------:R-:W-:-:S07]  /*1950*/  IADD3 R26, PT, PT, R18, -0x1, RZ ;  /* 0xffffffff121a7810 */ /* 0x000fce0007ffe0ff */
.L_x_241:
[----:B------:R-:W2:Y:S01]  /*1960*/  LDG.E.64 R4, desc[UR36][R46.64] ;  /* 0x000000242e047981 */ /* 0x000ea2000c1e1b00 */
[----:B------:R-:W0:Y:S01]  /*1970*/  LDC.64 R6, c[0x0][0x3b0] ;  /* 0x0000ec00ff067b82 */ /* 0x000e220000000a00 */
[----:B------:R-:W-:Y:S05]  /*1980*/  YIELD ;  /* 0x0000000000007946 */ /* 0x000fea0003800000 */
[----:B------:R-:W-:-:S04]  /*1990*/  UISETP.NE.U32.AND UP0, UPT, UR40, URZ, UPT ;  /* 0x000000ff2800728c */ /* 0x000fc8000bf05070 */
[----:B------:R-:W-:Y:S01]  /*19a0*/  UISETP.NE.AND.EX UP0, UPT, UR41, URZ, UPT, UP0 ;  /* 0x000000ff2900728c */ /* 0x000fe2000bf05300 */
[----:B0-----:R-:W-:-:S05]  /*19b0*/  IMAD.WIDE R10, R30, 0x8, R6 ;  /* 0x000000081e0a7825 */ /* 0x001fca00078e0206 */
[----:B--2---:R0:W-:Y:S03]  /*19c0*/  STG.E.64 desc[UR36][R10.64], R4 ;  /* 0x000000040a007986 */ /* 0x0041e6000c101b24 */
[----:B------:R-:W-:Y:S05]  /*19d0*/  BRA.U !UP0, `(.L_x_33) ;  /* 0x0000017908287547 */ /* 0x000fea000b800000 */
[----:B------:R-:W-:Y:S01]  /*19e0*/  UMOV UR4, 0xffffffff ;  /* 0xffffffff00047882 */ /* 0x000fe20000000000 */
[----:B------:R-:W-:Y:S02]  /*19f0*/  ISETP.NE.AND P0, PT, R31, RZ, PT ;  /* 0x000000ff1f00720c */ /* 0x000fe40003f05270 */
[----:B------:R-:W-:Y:S11]  /*1a00*/  BRA.DIV UR4, `(.L_x_34) ;  /* 0x0000017a04e87947 */ /* 0x000ff6000b800000 */
[----:B------:R-:W-:Y:S06]  /*1a10*/  BAR.SYNC.DEFER_BLOCKING 0x0 ;  /* 0x0000000000007b1d */ /* 0x000fec0000010000 */
.L_x_693:
        /* <DEDUP_REMOVED lines=22> */
.L_x_37:
[----:B------:R-:W2:Y:S04]  /*1b80*/  LD.E.STRONG.GPU R3, desc[UR36][R40.64+0x4] ;  /* 0x0000042428037980 */ /* 0x000ea8000c10f900 */
[----:B--2---:R-:W-:Y:S01]  /*1b90*/  CCTL.IVALL ;  /* 0x00000000ff00798f */ /* 0x004fe20002000000 */
[----:B------:R-:W-:Y:S05]  /*1ba0*/  YIELD ;  /* 0x0000000000007946 */ /* 0x000fea0003800000 */
[----:B------:R-:W-:-:S04]  /*1bb0*/  LOP3.LUT R3, R3, R0, RZ, 0x3c, !PT ;  /* 0x0000000003037212 */ /* 0x000fc800078e3cff */
[----:B------:R-:W-:-:S13]  /*1bc0*/  ISETP.GT.AND P0, PT, R3, -0x1, PT ;  /* 0xffffffff0300780c */ /* 0x000fda0003f04270 */
[----:B------:R-:W-:Y:S05]  /*1bd0*/  @P0 BRA `(.L_x_37) ;  /* 0xfffffffc00e80947 */ /* 0x000fea000383ffff */
.L_x_36:
[----:B------:R-:W-:Y:S05]  /*1be0*/  BSYNC B0 ;  /* 0x0000000000007941 */ /* 0x000fea0003800000 */
.L_x_35:
[----:B------:R-:W-:-:S03]  /*1bf0*/  UMOV UR4, 0xffffffff ;  /* 0xffffffff00047882 */ /* 0x000fc60000000000 */
[----:B------:R-:W-:Y:S05]  /*1c00*/  BRA.DIV UR4, `(.L_x_38) ;  /* 0x0000017a04987947 */ /* 0x000fea000b800000 */
[----:B------:R-:W-:Y:S06]  /*1c10*/  BAR.SYNC.DEFER_BLOCKING 0x0 ;  /* 0x0000000000007b1d */ /* 0x000fec0000010000 */
.L_x_696:
[----:B------:R-:W1:Y:S01]  /*1c20*/  LDC.64 R6, c[0x4][0x38] ;  /* 0x01000e00ff067b82 */ /* 0x000e620000000a00 */
[----:B------:R-:W2:Y:S04]  /*1c30*/  LDG.E.64 R60, desc[UR36][R10.64+0x8] ;  /* 0x000008240a3c7981 */ /* 0x000ea8000c1e1b00 */
[----:B0-----:R-:W2:Y:S04]  /*1c40*/  LDG.E.64 R4, desc[UR36][R10.64+-0x8] ;  /* 0xfffff8240a047981 */ /* 0x001ea8000c1e1b00 */
[----:B-1----:R-:W3:Y:S01]  /*1c50*/  LDG.E.64 R6, desc[UR36][R6.64] ;  /* 0x0000002406067981 */ /* 0x002ee2000c1e1b00 */
[----:B------:R-:W-:Y:S01]  /*1c60*/  BSSY.RECONVERGENT B0, `(.L_x_39) ;  /* 0x0000007000007945 */ /* 0x000fe20003800200 */
[----:B------:R-:W-:Y:S01]  /*1c70*/  MOV R0, 0x1cd0 ;  /* 0x00001cd000007802 */ /* 0x000fe20000000f00 */
[----:B--2---:R-:W-:-:S02]  /*1c80*/  DADD R60, R60, R4 ;  /* 0x000000003c3c7229 */ /* 0x004fc40000000004 */
[----:B---3--:R-:W-:-:S10]  /*1c90*/  DADD R8, -RZ, |R6| ;  /* 0x00000000ff087229 */ /* 0x008fd40000000506 */
[----:B------:R-:W-:Y:S02]  /*1ca0*/  IMAD.MOV.U32 R12, RZ, RZ, R8 ;  /* 0x000000ffff0c7224 */ /* 0x000fe400078e0008 */
[----:B------:R-:W-:-:S07]  /*1cb0*/  IMAD.MOV.U32 R3, RZ, RZ, R9 ;  /* 0x000000ffff037224 */ /* 0x000fce00078e0009 */
[----:B------:R-:W-:Y:S05]  /*1cc0*/  CALL.REL.NOINC `($_Z6kernelPdS_S_S_S_S_S_$__internal_accurate_pow) ;  /* 0x0000019800b47944 */ /* 0x000fea0003c00000 */
[----:B------:R-:W-:Y:S05]  /*1cd0*/  BSYNC.RECONVERGENT B0 ;  /* 0x0000000000007941 */ /* 0x000fea0003800200 */
.L_x_39:
[----:B------:R-:W0:Y:S01]  /*1ce0*/  LDC.64 R10, c[0x0][0x3b0] ;  /* 0x0000ec00ff0a7b82 */ /* 0x000e220000000a00 */
[----:B------:R-:W-:-:S07]  /*1cf0*/  IMAD.IADD R9, R30, 0x1, -R17 ;  /* 0x000000011e097824 */ /* 0x000fce00078e0a11 */
[----:B------:R-:W1:Y:S01]  /*1d00*/  LDC.64 R54, c[0x4][0x30] ;  /* 0x01000c00ff367b82 */ /* 0x000e620000000a00 */
[----:B0-----:R-:W-:-:S03]  /*1d10*/  IMAD.WIDE R4, R30, 0x8, R10 ;  /* 0x000000081e047825 */ /* 0x001fc600078e020a */
[----:B------:R-:W-:Y:S01]  /*1d20*/  LEA R58, P0, R17, R4, 0x3 ;  /* 0x00000004113a7211 */ /* 0x000fe200078018ff */
[----:B------:R-:W-:Y:S01]  /*1d30*/  IMAD.WIDE R10, R9, 0x8, R10 ;  /* 0x00000008090a7825 */ /* 0x000fe200078e020a */
[----:B-1----:R-:W2:Y:S02]  /*1d40*/  LDG.E.64 R54, desc[UR36][R54.64] ;  /* 0x0000002436367981 */ /* 0x002ea4000c1e1b00 */
[----:B------:R-:W-:-:S03]  /*1d50*/  LEA.HI.X R59, R17, R5, R36, 0x3, P0 ;  /* 0x00000005113b7211 */ /* 0x000fc600000f1c24 */
[----:B------:R-:W5:Y:S04]  /*1d60*/  LDG.E.64 R10, desc[UR36][R10.64] ;  /* 0x000000240a0a7981 */ /* 0x000f68000c1e1b00 */
[----:B------:R-:W5:Y:S01]  /*1d70*/  LDG.E.64 R58, desc[UR36][R58.64] ;  /* 0x000000243a3a7981 */ /* 0x000f62000c1e1b00 */
[C---:B------:R-:W-:Y:S02]  /*1d80*/  DADD R4, R6.reuse, 2 ;  /* 0x4000000006047429 */ /* 0x040fe40000000000 */
[C---:B------:R-:W-:Y:S02]  /*1d90*/  DSETP.NEU.AND P2, PT, R6.reuse, RZ, PT ;  /* 0x000000ff0600722a */ /* 0x040fe40003f4d000 */
[----:B------:R-:W-:-:S04]  /*1da0*/  DSETP.NEU.AND P0, PT, R6, 1, PT ;  /* 0x3ff000000600742a */ /* 0x000fc80003f0d000 */
[----:B------:R-:W-:Y:S02]  /*1db0*/  FSEL R57, R12, RZ, P2 ;  /* 0x000000ff0c397208 */ /* 0x000fe40001000000 */
[----:B------:R-:W-:Y:S02]  /*1dc0*/  LOP3.LUT R4, R5, 0x7ff00000, RZ, 0xc0, !PT ;  /* 0x7ff0000005047812 */ /* 0x000fe400078ec0ff */
[----:B------:R-:W-:Y:S01]  /*1dd0*/  FSEL R56, R3, RZ, P2 ;  /* 0x000000ff03387208 */ /* 0x000fe20001000000 */
[----:B------:R-:W-:Y:S01]  /*1de0*/  IMAD.MOV.U32 R9, RZ, RZ, R57 ;  /* 0x000000ffff097224 */ /* 0x000fe200078e0039 */
[----:B------:R-:W-:Y:S02]  /*1df0*/  ISETP.NE.AND P1, PT, R4, 0x7ff00000, PT ;  /* 0x7ff000000400780c */ /* 0x000fe40003f25270 */
[----:B------:R-:W-:Y:S01]  /*1e00*/  MOV R8, R56 ;  /* 0x0000003800087202 */ /* 0x000fe20000000f00 */
[----:B--2---:R-:W-:-:S10]  /*1e10*/  DADD R12, -RZ, |R54| ;  /* 0x00000000ff0c7229 */ /* 0x004fd40000000536 */
[----:B------:R-:W-:Y:S05]  /*1e20*/  @P1 BRA `(.L_x_40) ;  /* 0x0000000000201947 */ /* 0x000fea0003800000 */
[----:B------:R-:W-:-:S14]  /*1e30*/  DSETP.NAN.AND P2, PT, R6, R6, PT ;  /* 0x000000060600722a */ /* 0x000fdc0003f48000 */
[----:B------:R-:W-:Y:S01]  /*1e40*/  @P2 DADD R8, R6, 2 ;  /* 0x4000000006082429 */ /* 0x000fe20000000000 */
[----:B------:R-:W-:Y:S10]  /*1e50*/  @P2 BRA `(.L_x_40) ;  /* 0x0000000000142947 */ /* 0x000ff40003800000 */
[----:B------:R-:W-:Y:S01]  /*1e60*/  DSETP.NEU.AND P2, PT, |R6|, +INF , PT ;  /* 0x7ff000000600742a */ /* 0x000fe20003f4d200 */
[----:B------:R-:W-:Y:S02]  /*1e70*/  IMAD.MOV.U32 R8, RZ, RZ, R56 ;  /* 0x000000ffff087224 */ /* 0x000fe400078e0038 */
[----:B------:R-:W-:-:S11]  /*1e80*/  IMAD.MOV.U32 R9, RZ, RZ, R57 ;  /* 0x000000ffff097224 */ /* 0x000fd600078e0039 */
[----:B------:R-:W-:Y:S01]  /*1e90*/  @!P2 MOV R8, 0x0 ;  /* 0x000000000008a802 */ /* 0x000fe20000000f00 */
[----:B------:R-:W-:-:S07]  /*1ea0*/  @!P2 IMAD.MOV.U32 R9, RZ, RZ, 0x7ff00000 ;  /* 0x7ff00000ff09a424 */ /* 0x000fce00078e00ff */
.L_x_40:
[----:B------:R-:W-:Y:S01]  /*1eb0*/  FSEL R8, R8, RZ, P0 ;  /* 0x000000ff08087208 */ /* 0x000fe20000000000 */
[----:B-----5:R-:W-:Y:S01]  /*1ec0*/  DADD R58, R58, R10 ;  /* 0x000000003a3a7229 */ /* 0x020fe2000000000a */
[----:B------:R-:W-:Y:S01]  /*1ed0*/  FSEL R9, R9, 1.875, P0 ;  /* 0x3ff0000009097808 */ /* 0x000fe20000000000 */
[----:B------:R-:W-:Y:S01]  /*1ee0*/  BSSY.RECONVERGENT B0, `(.L_x_41) ;  /* 0x0000005000007945 */ /* 0x000fe20003800200 */
[----:B------:R-:W-:Y:S01]  /*1ef0*/  IMAD.MOV.U32 R3, RZ, RZ, R13 ;  /* 0x000000ffff037224 */ /* 0x000fe200078e000d */
[----:B------:R-:W-:-:S03]  /*1f00*/  MOV R0, 0x1f30 ;  /* 0x00001f3000007802 */ /* 0x000fc60000000f00 */
[----:B------:R-:W-:-:S11]  /*1f10*/  DMUL R60, R60, R8 ;  /* 0x000000083c3c7228 */ /* 0x000fd60000000000 */
[----:B------:R-:W-:Y:S05]  /*1f20*/  CALL.REL.NOINC `($_Z6kernelPdS_S_S_S_S_S_$__internal_accurate_pow) ;  /* 0x00000198001c7944 */ /* 0x000fea0003c00000 */
[----:B------:R-:W-:Y:S05]  /*1f30*/  BSYNC.RECONVERGENT B0 ;  /* 0x0000000000007941 */ /* 0x000fea0003800200 */
.L_x_41:
[C---:B------:R-:W-:Y:S02]  /*1f40*/  DADD R8, R54.reuse, 2 ;  /* 0x4000000036087429 */ /* 0x040fe40000000000 */
[C---:B------:R-:W-:Y:S02]  /*1f50*/  DSETP.NEU.AND P2, PT, R54.reuse, RZ, PT ;  /* 0x000000ff3600722a */ /* 0x040fe40003f4d000 */
[----:B------:R-:W-:-:S04]  /*1f60*/  DSETP.NEU.AND P5, PT, R54, 1, PT ;  /* 0x3ff000003600742a */ /* 0x000fc80003fad000 */
[----:B------:R-:W-:Y:S02]  /*1f70*/  FSEL R64, R3, RZ, P2 ;  /* 0x000000ff03407208 */ /* 0x000fe40001000000 */
[----:B------:R-:W-:Y:S02]  /*1f80*/  LOP3.LUT R8, R9, 0x7ff00000, RZ, 0xc0, !PT ;  /* 0x7ff0000009087812 */ /* 0x000fe400078ec0ff */
[----:B------:R-:W-:Y:S02]  /*1f90*/  FSEL R65, R12, RZ, P2 ;  /* 0x000000ff0c417208 */ /* 0x000fe40001000000 */
[----:B------:R-:W-:Y:S01]  /*1fa0*/  ISETP.NE.AND P6, PT, R8, 0x7ff00000, PT ;  /* 0x7ff000000800780c */ /* 0x000fe20003fc5270 */
[----:B------:R-:W-:Y:S01]  /*1fb0*/  IMAD.MOV.U32 R8, RZ, RZ, R64 ;  /* 0x000000ffff087224 */ /* 0x000fe200078e0040 */
[----:B------:R-:W-:-:S11]  /*1fc0*/  MOV R9, R65 ;  /* 0x0000004100097202 */ /* 0x000fd60000000f00 */
[----:B------:R-:W-:Y:S05]  /*1fd0*/  @P6 BRA `(.L_x_42) ;  /* 0x0000000000206947 */ /* 0x000fea0003800000 */
[----:B------:R-:W-:-:S14]  /*1fe0*/  DSETP.NAN.AND P2, PT, R54, R54, PT ;  /* 0x000000363600722a */ /* 0x000fdc0003f48000 */
[----:B------:R-:W-:Y:S01]  /*1ff0*/  @P2 DADD R8, R54, 2 ;  /* 0x4000000036082429 */ /* 0x000fe20000000000 */
[----:B------:R-:W-:Y:S10]  /*2000*/  @P2 BRA `(.L_x_42) ;  /* 0x0000000000142947 */ /* 0x000ff40003800000 */
[----:B------:R-:W-:Y:S01]  /*2010*/  DSETP.NEU.AND P2, PT, |R54|, +INF , PT ;  /* 0x7ff000003600742a */ /* 0x000fe20003f4d200 */
[----:B------:R-:W-:Y:S02]  /*2020*/  IMAD.MOV.U32 R8, RZ, RZ, R64 ;  /* 0x000000ffff087224 */ /* 0x000fe400078e0040 */
[----:B------:R-:W-:-:S11]  /*2030*/  IMAD.MOV.U32 R9, RZ, RZ, R65 ;  /* 0x000000ffff097224 */ /* 0x000fd600078e0041 */
[----:B------:R-:W-:Y:S01]  /*2040*/  @!P2 IMAD.MOV.U32 R8, RZ, RZ, 0x0 ;  /* 0x00000000ff08a424 */ /* 0x000fe200078e00ff */
[----:B------:R-:W-:-:S07]  /*2050*/  @!P2 MOV R9, 0x7ff00000 ;  /* 0x7ff000000009a802 */ /* 0x000fce0000000f00 */
.L_x_42:
[----:B------:R-:W-:Y:S01]  /*2060*/  FSEL R12, R8, RZ, P5 ;  /* 0x000000ff080c7208 */ /* 0x000fe20002800000 */
[----:B------:R-:W-:Y:S01]  /*2070*/  IMAD.MOV.U32 R8, RZ, RZ, R56 ;  /* 0x000000ffff087224 */ /* 0x000fe200078e0038 */
[----:B------:R-:W-:Y:S01]  /*2080*/  FSEL R13, R9, 1.875, P5 ;  /* 0x3ff00000090d7808 */ /* 0x000fe20002800000 */
[----:B------:R-:W-:Y:S01]  /*2090*/  IMAD.MOV.U32 R9, RZ, RZ, R57 ;  /* 0x000000ffff097224 */ /* 0x000fe200078e0039 */
[----:B------:R-:W-:Y:S06]  /*20a0*/  @P1 BRA `(.L_x_43) ;  /* 0x0000000000201947 */ /* 0x000fec0003800000 */
[----:B------:R-:W-:-:S14]  /*20b0*/  DSETP.NAN.AND P1, PT, R6, R6, PT ;  /* 0x000000060600722a */ /* 0x000fdc0003f28000 */
[----:B------:R-:W-:Y:S01]  /*20c0*/  @P1 DADD R8, R6, 2 ;  /* 0x4000000006081429 */ /* 0x000fe20000000000 */
[----:B------:R-:W-:Y:S10]  /*20d0*/  @P1 BRA `(.L_x_43) ;  /* 0x0000000000141947 */ /* 0x000ff40003800000 */
[----:B------:R-:W-:Y:S01]  /*20e0*/  DSETP.NEU.AND P1, PT, |R6|, +INF , PT ;  /* 0x7ff000000600742a */ /* 0x000fe20003f2d200 */
[----:B------:R-:W-:Y:S01]  /*20f0*/  IMAD.MOV.U32 R8, RZ, RZ, R56 ;  /* 0x000000ffff087224 */ /* 0x000fe200078e0038 */
[----:B------:R-:W-:-:S12]  /*2100*/  MOV R9, R57 ;  /* 0x0000003900097202 */ /* 0x000fd80000000f00 */
[----:B------:R-:W-:Y:S02]  /*2110*/  @!P1 IMAD.MOV.U32 R8, RZ, RZ, 0x0 ;  /* 0x00000000ff089424 */ /* 0x000fe400078e00ff */
[----:B------:R-:W-:-:S07]  /*2120*/  @!P1 IMAD.MOV.U32 R9, RZ, RZ, 0x7ff00000 ;  /* 0x7ff00000ff099424 */ /* 0x000fce00078e00ff */
.L_x_43:
[----:B------:R-:W-:Y:S01]  /*2130*/  FSEL R8, R8, RZ, P0 ;  /* 0x000000ff08087208 */ /* 0x000fe20000000000 */
[----:B------:R-:W-:Y:S01]  /*2140*/  DFMA R60, R58, R12, R60 ;  /* 0x0000000c3a3c722b */ /* 0x000fe2000000003c */
[----:B------:R-:W-:Y:S01]  /*2150*/  FSEL R9, R9, 1.875, P0 ;  /* 0x3ff0000009097808 */ /* 0x000fe20000000000 */
[----:B------:R-:W-:Y:S05]  /*2160*/  BSSY.RECONVERGENT B1, `(.L_x_44) ;  /* 0x0000018000017945 */ /* 0x000fea0003800200 */
[----:B------:R-:W-:-:S03]  /*2170*/  DADD R8, R12, R8 ;  /* 0x000000000c087229 */ /* 0x000fc60000000008 */
[----:B------:R-:W-:-:S05]  /*2180*/  FSETP.GEU.AND P2, PT, |R61|, 6.5827683646048100446e-37, PT ;  /* 0x036000003d00780b */ /* 0x000fca0003f4e200 */
[----:B------:R-:W-:Y:S01]  /*2190*/  DADD R52, R8, R8 ;  /* 0x0000000008347229 */ /* 0x000fe20000000008 */
[----:B------:R-:W-:-:S05]  /*21a0*/  IMAD.MOV.U32 R8, RZ, RZ, 0x1 ;  /* 0x00000001ff087424 */ /* 0x000fca00078e00ff */
[----:B------:R-:W0:Y:S02]  /*21b0*/  MUFU.RCP64H R9, R53 ;  /* 0x0000003500097308 */ /* 0x000e240000001800 */
[----:B0-----:R-:W-:-:S08]  /*21c0*/  DFMA R10, -R52, R8, 1 ;  /* 0x3ff00000340a742b */ /* 0x001fd00000000108 */
[----:B------:R-:W-:-:S08]  /*21d0*/  DFMA R10, R10, R10, R10 ;  /* 0x0000000a0a0a722b */ /* 0x000fd0000000000a */
[----:B------:R-:W-:-:S08]  /*21e0*/  DFMA R10, R8, R10, R8 ;  /* 0x0000000a080a722b */ /* 0x000fd00000000008 */
[----:B------:R-:W-:-:S08]  /*21f0*/  DFMA R8, -R52, R10, 1 ;  /* 0x3ff000003408742b */ /* 0x000fd0000000010a */
[----:B------:R-:W-:-:S08]  /*2200*/  DFMA R8, R10, R8, R10 ;  /* 0x000000080a08722b */ /* 0x000fd0000000000a */
[----:B------:R-:W-:-:S08]  /*2210*/  DMUL R58, R60, R8 ;  /* 0x000000083c3a7228 */ /* 0x000fd00000000000 */
[----:B------:R-:W-:-:S08]  /*2220*/  DFMA R10, -R52, R58, R60 ;  /* 0x0000003a340a722b */ /* 0x000fd0000000013c */
[----:B------:R-:W-:-:S10]  /*2230*/  DFMA R58, R8, R10, R58 ;  /* 0x0000000a083a722b */ /* 0x000fd4000000003a */
[----:B------:R-:W-:-:S05]  /*2240*/  FFMA R0, RZ, R53, R59 ;  /* 0x00000035ff007223 */ /* 0x000fca000000003b */
[----:B------:R-:W-:-:S13]  /*2250*/  FSETP.GT.AND P1, PT, |R0|, 1.469367938527859385e-39, PT ;  /* 0x001000000000780b */ /* 0x000fda0003f24200 */
[----:B------:R-:W-:Y:S05]  /*2260*/  @P1 BRA P2, `(.L_x_45) ;  /* 0x00000000001c1947 */ /* 0x000fea0001000000 */
[----:B------:R-:W-:Y:S01]  /*2270*/  MOV R10, R60 ;  /* 0x0000003c000a7202 */ /* 0x000fe20000000f00 */
[----:B------:R-:W-:Y:S01]  /*2280*/  IMAD.MOV.U32 R11, RZ, RZ, R61 ;  /* 0x000000ffff0b7224 */ /* 0x000fe200078e003d */
[----:B------:R-:W-:Y:S01]  /*2290*/  MOV R0, 0x22c0 ;  /* 0x000022c000007802 */ /* 0x000fe20000000f00 */
[----:B------:R-:W-:-:S07]  /*22a0*/  IMAD.MOV.U32 R9, RZ, RZ, R53 ;  /* 0x000000ffff097224 */ /* 0x000fce00078e0035 */
[----:B------:R-:W-:Y:S05]  /*22b0*/  CALL.REL.NOINC `($__internal_1_$__cuda_sm20_div_rn_f64_full) ;  /* 0x0000018c00c47944 */ /* 0x000fea0003c00000 */
[----:B------:R-:W-:Y:S01]  /*22c0*/  IMAD.MOV.U32 R58, RZ, RZ, R10 ;  /* 0x000000ffff3a7224 */ /* 0x000fe200078e000a */
[----:B------:R-:W-:-:S07]  /*22d0*/  MOV R59, R11 ;  /* 0x0000000b003b7202 */ /* 0x000fce0000000f00 */
.L_x_45:
[----:B------:R-:W-:Y:S05]  /*22e0*/  BSYNC.RECONVERGENT B1 ;  /* 0x0000000000017941 */ /* 0x000fea0003800200 */
.L_x_44:
[----:B------:R-:W-:Y:S01]  /*22f0*/  ISETP.NE.AND P2, PT, R4, 0x7ff00000, PT ;  /* 0x7ff000000400780c */ /* 0x000fe20003f45270 */
[----:B------:R-:W-:-:S12]  /*2300*/  @P6 BRA `(.L_x_46) ;  /* 0x0000000000186947 */ /* 0x000fd80003800000 */
[----:B------:R-:W-:-:S14]  /*2310*/  DSETP.NAN.AND P1, PT, R54, R54, PT ;  /* 0x000000363600722a */ /* 0x000fdc0003f28000 */
[----:B------:R-:W-:Y:S01]  /*2320*/  @P1 DADD R64, R54, 2 ;  /* 0x4000000036401429 */ /* 0x000fe20000000000 */
[----:B------:R-:W-:Y:S10]  /*2330*/  @P1 BRA `(.L_x_46) ;  /* 0x00000000000c1947 */ /* 0x000ff40003800000 */
[----:B------:R-:W-:-:S14]  /*2340*/  DSETP.NEU.AND P1, PT, |R54|, +INF , PT ;  /* 0x7ff000003600742a */ /* 0x000fdc0003f2d200 */
[----:B------:R-:W-:Y:S02]  /*2350*/  @!P1 IMAD.MOV.U32 R64, RZ, RZ, 0x0 ;  /* 0x00000000ff409424 */ /* 0x000fe400078e00ff */
[----:B------:R-:W-:-:S07]  /*2360*/  @!P1 IMAD.MOV.U32 R65, RZ, RZ, 0x7ff00000 ;  /* 0x7ff00000ff419424 */ /* 0x000fce00078e00ff */
.L_x_46:
[----:B------:R-:W-:Y:S02]  /*2370*/  FSEL R10, R64, RZ, P5 ;  /* 0x000000ff400a7208 */ /* 0x000fe40002800000 */
[----:B------:R-:W-:Y:S01]  /*2380*/  FSEL R11, R65, 1.875, P5 ;  /* 0x3ff00000410b7808 */ /* 0x000fe20002800000 */
[----:B------:R-:W-:Y:S06]  /*2390*/  @P2 BRA `(.L_x_47) ;  /* 0x0000000000182947 */ /* 0x000fec0003800000 */
[----:B------:R-:W-:-:S14]  /*23a0*/  DSETP.NAN.AND P1, PT, R6, R6, PT ;  /* 0x000000060600722a */ /* 0x000fdc0003f28000 */
[----:B------:R-:W-:Y:S01]  /*23b0*/  @P1 DADD R56, R6, 2 ;  /* 0x4000000006381429 */ /* 0x000fe20000000000 */
[----:B------:R-:W-:Y:S10]  /*23c0*/  @P1 BRA `(.L_x_47) ;  /* 0x00000000000c1947 */ /* 0x000ff40003800000 */
[----:B------:R-:W-:-:S14]  /*23d0*/  DSETP.NEU.AND P1, PT, |R6|, +INF , PT ;  /* 0x7ff000000600742a */ /* 0x000fdc0003f2d200 */
[----:B------:R-:W-:Y:S01]  /*23e0*/  @!P1 IMAD.MOV.U32 R56, RZ, RZ, 0x0 ;  /* 0x00000000ff389424 */ /* 0x000fe200078e00ff */
[----:B------:R-:W-:-:S07]  /*23f0*/  @!P1 MOV R57, 0x7ff00000 ;  /* 0x7ff0000000399802 */ /* 0x000fce0000000f00 */
.L_x_47:
[----:B------:R-:W-:Y:S01]  /*2400*/  FSEL R4, R56, RZ, P0 ;  /* 0x000000ff38047208 */ /* 0x000fe20000000000 */
[----:B------:R-:W-:Y:S01]  /*2410*/  BSSY.RECONVERGENT B1, `(.L_x_48) ;  /* 0x000001a000017945 */ /* 0x000fe20003800200 */
[----:B------:R-:W-:Y:S02]  /*2420*/  FSEL R5, R57, 1.875, P0 ;  /* 0x3ff0000039057808 */ /* 0x000fe40000000000 */
[----:B------:R-:W-:-:S04]  /*2430*/  ISETP.NE.U32.AND P0, PT, RZ, UR40, PT ;  /* 0x00000028ff007c0c */ /* 0x000fc8000bf05070 */
[C---:B------:R-:W-:Y:S01]  /*2440*/  DADD R6, R10.reuse, R4 ;  /* 0x000000000a067229 */ /* 0x040fe20000000004 */
[----:B------:R-:W-:Y:S01]  /*2450*/  ISETP.NE.AND.EX P0, PT, RZ, UR41, PT, P0 ;  /* 0x00000029ff007c0c */ /* 0x000fe2000bf05300 */
[----:B------:R-:W-:-:S06]  /*2460*/  DMUL R10, R10, R4 ;  /* 0x000000040a0a7228 */ /* 0x000fcc0000000000 */
[----:B------:R-:W-:Y:S01]  /*2470*/  DADD R52, R6, R6 ;  /* 0x0000000006347229 */ /* 0x000fe20000000006 */
[----:B------:R-:W-:-:S03]  /*2480*/  IMAD.MOV.U32 R6, RZ, RZ, 0x1 ;  /* 0x00000001ff067424 */ /* 0x000fc600078e00ff */
[----:B------:R-:W-:Y:S02]  /*2490*/  FSETP.GEU.AND P2, PT, |R11|, 6.5827683646048100446e-37, PT ;  /* 0x036000000b00780b */ /* 0x000fe40003f4e200 */
        /* <DEDUP_REMOVED lines=13> */
[----:B------:R-:W-:-:S07]  /*2570*/  MOV R0, 0x2590 ;  /* 0x0000259000007802 */ /* 0x000fce0000000f00 */
[----:B------:R-:W-:Y:S05]  /*2580*/  CALL.REL.NOINC `($__internal_1_$__cuda_sm20_div_rn_f64_full) ;  /* 0x0000018c00107944 */ /* 0x000fea0003c00000 */
[----:B------:R-:W-:Y:S01]  /*2590*/  IMAD.MOV.U32 R4, RZ, RZ, R10 ;  /* 0x000000ffff047224 */ /* 0x000fe200078e000a */
[----:B------:R-:W-:-:S07]  /*25a0*/  MOV R5, R11 ;  /* 0x0000000b00057202 */ /* 0x000fce0000000f00 */
.L_x_49:
[----:B------:R-:W-:Y:S05]  /*25b0*/  BSYNC.RECONVERGENT B1 ;  /* 0x0000000000017941 */ /* 0x000fea0003800200 */
.L_x_48:
[----:B------:R-:W2:Y:S02]  /*25c0*/  LDG.E.64 R6, desc[UR36][R48.64] ;  /* 0x0000002430067981 */ /* 0x000ea4000c1e1b00 */
[----:B--2---:R-:W-:-:S07]  /*25d0*/  DFMA R6, -R6, R4, R58 ;  /* 0x000000040606722b */ /* 0x004fce000000013a */
[----:B------:R0:W-:Y:S01]  /*25e0*/  STG.E.64 desc[UR36][R46.64], R6 ;  /* 0x000000062e007986 */ /* 0x0001e2000c101b24 */
[----:B------:R-:W-:Y:S05]  /*25f0*/  @!P0 BRA `(.L_x_50) ;  /* 0x0000016c001c8947 */ /* 0x000fea0003800000 */
[----:B------:R-:W-:Y:S01]  /*2600*/  UMOV UR4, 0xffffffff ;  /* 0xffffffff00047882 */ /* 0x000fe20000000000 */
[----:B------:R-:W-:-:S04]  /*2610*/  ISETP.NE.AND P0, PT, R31, RZ, PT ;  /* 0x000000ff1f00720c */ /* 0x000fc80003f05270 */
[----:B------:R-:W-:Y:S01]  /*2620*/  P2R R0, PR, RZ, 0x1 ;  /* 0x00000001ff007803 */ /* 0x000fe20000000000 */
[----:B------:R-:W-:Y:S08]  /*2630*/  BRA.DIV UR4, `(.L_x_51) ;  /* 0x00000172043c7947 */ /* 0x000ff0000b800000 */
[----:B------:R-:W-:Y:S06]  /*2640*/  BAR.SYNC.DEFER_BLOCKING 0x0 ;  /* 0x0000000000007b1d */ /* 0x000fec0000010000 */
.L_x_699:
[----:B------:R-:W-:Y:S01]  /*2650*/  ISETP.GE.AND P1, PT, R18, 0x1, PT ;  /* 0x000000011200780c */ /* 0x000fe20003f26270 */
[----:B------:R-:W-:Y:S03]  /*2660*/  BSSY B0, `(.L_x_52) ;  /* 0x000001d000007945 */ /* 0x000fe60003800000 */
[----:B------:R-:W-:Y:S01]  /*2670*/  P2R R0, PR, RZ, 0x2 ;  /* 0x00000002ff007803 */ /* 0x000fe20000000000 */
[----:B------:R-:W-:Y:S08]  /*2680*/  @P0 BRA `(.L_x_53) ;  /* 0x0000000000680947 */ /* 0x000ff00003800000 */
        /* <DEDUP_REMOVED lines=20> */
.L_x_54:
[----:B------:R-:W2:Y:S04]  /*27d0*/  LD.E.STRONG.GPU R3, desc[UR36][R40.64+0x4] ;  /* 0x0000042428037980 */ /* 0x000ea8000c10f900 */
[----:B--2---:R-:W-:Y:S01]  /*27e0*/  CCTL.IVALL ;  /* 0x00000000ff00798f */ /* 0x004fe20002000000 */
[----:B------:R-:W-:Y:S05]  /*27f0*/  YIELD ;  /* 0x0000000000007946 */ /* 0x000fea0003800000 */
[----:B------:R-:W-:-:S04]  /*2800*/  LOP3.LUT R3, R3, R0, RZ, 0x3c, !PT ;  /* 0x0000000003037212 */ /* 0x000fc800078e3cff */
[----:B------:R-:W-:-:S13]  /*2810*/  ISETP.GT.AND P0, PT, R3, -0x1, PT ;  /* 0xffffffff0300780c */ /* 0x000fda0003f04270 */
[----:B------:R-:W-:Y:S05]  /*2820*/  @P0 BRA `(.L_x_54) ;  /* 0xfffffffc00e80947 */ /* 0x000fea000383ffff */
.L_x_53:
[----:B------:R-:W-:Y:S05]  /*2830*/  BSYNC B0 ;  /* 0x0000000000007941 */ /* 0x000fea0003800000 */
.L_x_52:
[----:B------:R-:W-:-:S03]  /*2840*/  UMOV UR4, 0xffffffff ;  /* 0xffffffff00047882 */ /* 0x000fc60000000000 */
[----:B------:R-:W-:Y:S05]  /*2850*/  BRA.DIV UR4, `(.L_x_55) ;  /* 0x0000016e04e47947 */ /* 0x000fea000b800000 */
[----:B------:R-:W-:Y:S06]  /*2860*/  BAR.SYNC.DEFER_BLOCKING 0x0 ;  /* 0x0000000000007b1d */ /* 0x000fec0000010000 */
.L_x_702:
[----:B------:R-:W-:-:S13]  /*2870*/  ISETP.GE.AND P0, PT, R18, 0x1, PT ;  /* 0x000000011200780c */ /* 0x000fda0003f06270 */
[----:B------:R-:W-:Y:S05]  /*2880*/  @!P0 BRA `(.L_x_56) ;  /* 0x00000018005c8947 */ /* 0x000fea0003800000 */
[----:B------:R-:W-:Y:S01]  /*2890*/  ISETP.GE.U32.AND P0, PT, R18, 0x4, PT ;  /* 0x000000041200780c */ /* 0x000fe20003f06070 */
[----:B------:R-:W-:-:S12]  /*28a0*/  IMAD.MOV.U32 R22, RZ, RZ, RZ ;  /* 0x000000ffff167224 */ /* 0x000fd800078e00ff */
[----:B------:R-:W-:Y:S05]  /*28b0*/  @!P0 BRA `(.L_x_57) ;  /* 0x0000000c00b48947 */ /* 0x000fea0003800000 */
[----:B------:R-:W1:Y:S08]  /*28c0*/  LDC.64 R4, c[0x4][0x8] ;  /* 0x01000200ff047b82 */ /* 0x000e700000000a00 */
[----:B0-----:R-:W0:Y:S01]  /*28d0*/  LDC.64 R6, c[0x4][0x10] ;  /* 0x01000400ff067b82 */ /* 0x001e220000000a00 */
[----:B-1----:R1:W5:Y:S04]  /*28e0*/  LDG.E R3, desc[UR36][R4.64] ;  /* 0x0000002404037981 */ /* 0x002368000c1e1900 */
[----:B0-----:R1:W5:Y:S01]  /*28f0*/  LDG.E R0, desc[UR36][R6.64] ;  /* 0x0000002406007981 */ /* 0x001362000c1e1900 */
[----:B------:R-:W-:Y:S01]  /*2900*/  BSSY.RECONVERGENT B9, `(.L_x_58) ;  /* 0x00000e7000097945 */ /* 0x000fe20003800200 */
[----:B------:R-:W-:-:S07]  /*2910*/  IMAD.MOV.U32 R22, RZ, RZ, RZ ;  /* 0x000000ffff167224 */ /* 0x000fce00078e00ff */
.L_x_83:
[C---:B01---5:R-:W-:Y:S01]  /*2920*/  IMAD R4, R3.reuse, R22, R23 ;  /* 0x0000001603047224 */ /* 0x063fe200078e0217 */
[----:B------:R-:W-:Y:S01]  /*2930*/  BSSY.RECONVERGENT B10, `(.L_x_59) ;  /* 0x00000120000a7945 */ /* 0x000fe20003800200 */
[----:B------:R-:W-:-:S05]  /*2940*/  IMAD R5, R3, R0, RZ ;  /* 0x0000000003057224 */ /* 0x000fca00078e02ff */
[----:B------:R-:W-:-:S13]  /*2950*/  ISETP.GE.AND P0, PT, R4, R5, PT ;  /* 0x000000050400720c */ /* 0x000fda0003f06270 */
[----:B------:R-:W-:Y:S05]  /*2960*/  @!P0 BRA `(.L_x_60) ;  /* 0x0000000000388947 */ /* 0x000fea0003800000 */
[----:B------:R-:W-:Y:S01]  /*2970*/  MOV R0, 0x0 ;  /* 0x0000000000007802 */ /* 0x000fe20000000f00 */
[----:B------:R0:W-:Y:S01]  /*2980*/  STL.64 [R1], R22 ;  /* 0x0000001601007387 */ /* 0x0001e20000100a00 */
[----:B------:R-:W1:Y:S01]  /*2990*/  LDCU.64 UR4, c[0x4][0x58] ;  /* 0x01000b00ff0477ac */ /* 0x000e620008000a00 */
[----:B------:R-:W-:Y:S01]  /*29a0*/  IMAD.MOV.U32 R6, RZ, RZ, R28 ;  /* 0x000000ffff067224 */ /* 0x000fe200078e001c */
[----:B------:R0:W2:Y:S01]  /*29b0*/  LDC.64 R8, c[0x4][R0] ;  /* 0x0100000000087b82 */ /* 0x0000a20000000a00 */
[----:B------:R-:W-:Y:S02]  /*29c0*/  IMAD.MOV.U32 R7, RZ, RZ, R2 ;  /* 0x000000ffff077224 */ /* 0x000fe400078e0002 */
[----:B-1----:R-:W-:Y:S01]  /*29d0*/  IMAD.U32 R4, RZ, RZ, UR4 ;  /* 0x00000004ff047e24 */ /* 0x002fe2000f8e00ff */
[----:B0-----:R-:W-:-:S07]  /*29e0*/  MOV R5, UR5 ;  /* 0x0000000500057c02 */ /* 0x001fce0008000f00 */
[----:B------:R-:W-:-:S07]  /*29f0*/  LEPC R20, `(.L_x_61) ;  /* 0x000000001014794e */ /* 0x000fce0000000000 */
[----:B--2---:R-:W-:Y:S05]  /*2a00*/  CALL.ABS.NOINC R8 ;  /* 0x0000000008007343 */ /* 0x004fea0003c00000 */
.L_x_61:
[----:B------:R-:W0:Y:S08]  /*2a10*/  LDC.64 R4, c[0x4][0x8] ;  /* 0x01000200ff047b82 */ /* 0x000e300000000a00 */
[----:B------:R-:W1:Y:S01]  /*2a20*/  LDC.64 R6, c[0x4][0x10] ;  /* 0x01000400ff067b82 */ /* 0x000e620000000a00 */
[----:B0-----:R0:W5:Y:S04]  /*2a30*/  LDG.E R3, desc[UR36][R4.64] ;  /* 0x0000002404037981 */ /* 0x001168000c1e1900 */
[----:B-1----:R0:W5:Y:S02]  /*2a40*/  LDG.E R0, desc[UR36][R6.64] ;  /* 0x0000002406007981 */ /* 0x002164000c1e1900 */
.L_x_60:
[----:B------:R-:W-:Y:S05]  /*2a50*/  BSYNC.RECONVERGENT B10 ;  /* 0x00000000000a7941 */ /* 0x000fea0003800200 */
.L_x_59:
[----:B------:R-:W1:Y:S01]  /*2a60*/  LDCU.64 UR4, c[0x0][0x390] ;  /* 0x00007200ff0477ac */ /* 0x000e620008000a00 */
[----:B0----5:R-:W-:-:S05]  /*2a70*/  IMAD R6, R3, R22, RZ ;  /* 0x0000001603067224 */ /* 0x021fca00078e02ff */
[----:B------:R-:W-:-:S04]  /*2a80*/  IADD3 R5, P0, PT, R17, R6, RZ ;  /* 0x0000000611057210 */ /* 0x000fc80007f1e0ff */
[----:B------:R-:W-:Y:S02]  /*2a90*/  LEA.HI.X.SX32 R8, R6, R36, 0x1, P0 ;  /* 0x0000002406087211 */ /* 0x000fe400000f0eff */
[----:B-1----:R-:W-:-:S04]  /*2aa0*/  LEA R4, P0, R5, UR4, 0x3 ;  /* 0x0000000405047c11 */ /* 0x002fc8000f8018ff */
[----:B------:R-:W-:-:S05]  /*2ab0*/  LEA.HI.X R5, R5, UR5, R8, 0x3, P0 ;  /* 0x0000000505057c11 */ /* 0x000fca00080f1c08 */
[----:B------:R0:W5:Y:S01]  /*2ac0*/  LDG.E.64 R52, desc[UR36][R4.64+-0x10] ;  /* 0xfffff02404347981 */ /* 0x000162000c1e1b00 */
[----:B------:R-:W-:Y:S01]  /*2ad0*/  IMAD R7, R3, R0, RZ ;  /* 0x0000000003077224 */ /* 0x000fe200078e02ff */
[----:B------:R-:W-:Y:S01]  /*2ae0*/  BSSY.RECONVERGENT B10, `(.L_x_62) ;  /* 0x00000130000a7945 */ /* 0x000fe20003800200 */
[----:B------:R-:W-:-:S05]  /*2af0*/  IMAD.IADD R6, R25, 0x1, R6 ;  /* 0x0000000119067824 */ /* 0x000fca00078e0206 */
[----:B------:R-:W-:-:S13]  /*2b00*/  ISETP.GE.AND P0, PT, R6, R7, PT ;  /* 0x000000070600720c */ /* 0x000fda0003f06270 */
[----:B0-----:R-:W-:Y:S05]  /*2b10*/  @!P0 BRA `(.L_x_63) ;  /* 0x00000000003c8947 */ /* 0x001fea0003800000 */
[----:B------:R-:W-:Y:S01]  /*2b20*/  MOV R24, R22 ;  /* 0x0000001600187202 */ /* 0x000fe20000000f00 */
[----:B------:R-:W0:Y:S01]  /*2b30*/  LDCU.64 UR4, c[0x4][0x58] ;  /* 0x01000b00ff0477ac */ /* 0x000e220008000a00 */
[----:B------:R-:W-:Y:S01]  /*2b40*/  MOV R0, 0x0 ;  /* 0x0000000000007802 */ /* 0x000fe20000000f00 */
[----:B------:R-:W-:Y:S01]  /*2b50*/  IMAD.MOV.U32 R6, RZ, RZ, R28 ;  /* 0x000000ffff067224 */ /* 0x000fe200078e001c */
[----:B------:R-:W-:Y:S01]  /*2b60*/  MOV R7, R2 ;  /* 0x0000000200077202 */ /* 0x000fe20000000f00 */
[----:B------:R1:W-:Y:S01]  /*2b70*/  STL.64 [R1], R24 ;  /* 0x0000001801007387 */ /* 0x0003e20000100a00 */
[----:B------:R1:W2:Y:S01]  /*2b80*/  LDC.64 R8, c[0x4][R0] ;  /* 0x0100000000087b82 */ /* 0x0002a20000000a00 */
[----:B0-----:R-:W-:Y:S02]  /*2b90*/  IMAD.U32 R4, RZ, RZ, UR4 ;  /* 0x00000004ff047e24 */ /* 0x001fe4000f8e00ff */
[----:B-1----:R-:W-:-:S07]  /*2ba0*/  IMAD.U32 R5, RZ, RZ, UR5 ;  /* 0x00000005ff057e24 */ /* 0x002fce000f8e00ff */
[----:B------:R-:W-:-:S07]  /*2bb0*/  LEPC R20, `(.L_x_64) ;  /* 0x000000001014794e */ /* 0x000fce0000000000 */
[----:B--2--5:R-:W-:Y:S05]  /*2bc0*/  CALL.ABS.NOINC R8 ;  /* 0x0000000008007343 */ /* 0x024fea0003c00000 */
.L_x_64:
[----:B------:R-:W0:Y:S08]  /*2bd0*/  LDC.64 R4, c[0x4][0x8] ;  /* 0x01000200ff047b82 */ /* 0x000e300000000a00 */
[----:B------:R-:W1:Y:S01]  /*2be0*/  LDC.64 R6, c[0x4][0x10] ;  /* 0x01000400ff067b82 */ /* 0x000e620000000a00 */
[----:B0-----:R0:W5:Y:S04]  /*2bf0*/  LDG.E R3, desc[UR36][R4.64] ;  /* 0x0000002404037981 */ /* 0x001168000c1e1900 */
[----:B-1----:R0:W5:Y:S02]  /*2c00*/  LDG.E R0, desc[UR36][R6.64] ;  /* 0x0000002406007981 */ /* 0x002164000c1e1900 */
.L_x_63:
[----:B------:R-:W-:Y:S05]  /*2c10*/  BSYNC.RECONVERGENT B10 ;  /* 0x00000000000a7941 */ /* 0x000fea0003800200 */
.L_x_62:
[----:B------:R-:W1:Y:S01]  /*2c20*/  LDCU.64 UR4, c[0x0][0x390] ;  /* 0x00007200ff0477ac */ /* 0x000e620008000a00 */
[C---:B0----5:R-:W-:Y:S01]  /*2c30*/  IMAD R6, R3.reuse, R22, RZ ;  /* 0x0000001603067224 */ /* 0x061fe200078e02ff */
[----:B------:R-:W-:Y:S01]  /*2c40*/  BSSY.RECONVERGENT B10, `(.L_x_65) ;  /* 0x000001a0000a7945 */ /* 0x000fe20003800200 */
[----:B------:R-:W-:Y:S02]  /*2c50*/  IMAD R7, R3, R0, RZ ;  /* 0x0000000003077224 */ /* 0x000fe400078e02ff */
[----:B------:R-:W-:Y:S01]  /*2c60*/  VIADD R50, R22, 0x1 ;  /* 0x0000000116327836 */ /* 0x000fe20000000000 */
[----:B------:R-:W-:-:S04]  /*2c70*/  IADD3 R5, P0, PT, R17, R6, RZ ;  /* 0x0000000611057210 */ /* 0x000fc80007f1e0ff */
[----:B------:R-:W-:Y:S02]  /*2c80*/  LEA.HI.X.SX32 R8, R6, R36, 0x1, P0 ;  /* 0x0000002406087211 */ /* 0x000fe400000f0eff */
[----:B------:R-:W-:Y:S02]  /*2c90*/  IADD3 R6, PT, PT, R23, R6, R3 ;  /* 0x0000000617067210 */ /* 0x000fe40007ffe003 */
[----:B-1----:R-:W-:-:S04]  /*2ca0*/  LEA R4, P0, R5, UR4, 0x3 ;  /* 0x0000000405047c11 */ /* 0x002fc8000f8018ff */
[----:B------:R-:W-:Y:S02]  /*2cb0*/  LEA.HI.X R5, R5, UR5, R8, 0x3, P0 ;  /* 0x0000000505057c11 */ /* 0x000fe400080f1c08 */
[----:B------:R-:W-:-:S03]  /*2cc0*/  ISETP.GE.AND P0, PT, R6, R7, PT ;  /* 0x000000070600720c */ /* 0x000fc60003f06270 */
[----:B------:R0:W-:Y:S10]  /*2cd0*/  STG.E.64 desc[UR36][R4.64+-0x8], R52 ;  /* 0xfffff83404007986 */ /* 0x0001f4000c101b24 */
[----:B------:R-:W-:Y:S05]  /*2ce0*/  @!P0 BRA `(.L_x_66) ;  /* 0x00000000003c8947 */ /* 0x000fea0003800000 */
[----:B------:R-:W-:Y:S01]  /*2cf0*/  IMAD.MOV.U32 R51, RZ, RZ, R23 ;  /* 0x000000ffff337224 */ /* 0x000fe200078e0017 */
[----:B------:R-:W-:Y:S01]  /*2d00*/  MOV R0, 0x0 ;  /* 0x0000000000007802 */ /* 0x000fe20000000f00 */
[----:B------:R-:W0:Y:S01]  /*2d10*/  LDCU.64 UR4, c[0x4][0x58] ;  /* 0x01000b00ff0477ac */ /* 0x000e220008000a00 */
[----:B------:R-:W-:Y:S02]  /*2d20*/  IMAD.MOV.U32 R6, RZ, RZ, R28 ;  /* 0x000000ffff067224 */ /* 0x000fe400078e001c */
[----:B------:R1:W-:Y:S01]  /*2d30*/  STL.64 [R1], R50 ;  /* 0x0000003201007387 */ /* 0x0003e20000100a00 */
[----:B------:R1:W2:Y:S01]  /*2d40*/  LDC.64 R8, c[0x4][R0] ;  /* 0x0100000000087b82 */ /* 0x0002a20000000a00 */
[----:B------:R-:W-:Y:S02]  /*2d50*/  IMAD.MOV.U32 R7, RZ, RZ, R2 ;  /* 0x000000ffff077224 */ /* 0x000fe400078e0002 */
[----:B0-----:R-:W-:Y:S01]  /*2d60*/  IMAD.U32 R4, RZ, RZ, UR4 ;  /* 0x00000004ff047e24 */ /* 0x001fe2000f8e00ff */
[----:B-1----:R-:W-:-:S07]  /*2d70*/  MOV R5, UR5 ;  /* 0x0000000500057c02 */ /* 0x002fce0008000f00 */
[----:B------:R-:W-:-:S07]  /*2d80*/  LEPC R20, `(.L_x_67) ;  /* 0x000000001014794e */ /* 0x000fce0000000000 */
[----:B--2---:R-:W-:Y:S05]  /*2d90*/  CALL.ABS.NOINC R8 ;  /* 0x0000000008007343 */ /* 0x004fea0003c00000 */
.L_x_67:
[----:B------:R-:W0:Y:S08]  /*2da0*/  LDC.64 R4, c[0x4][0x8] ;  /* 0x01000200ff047b82 */ /* 0x000e300000000a00 */
[----:B------:R-:W1:Y:S01]  /*2db0*/  LDC.64 R6, c[0x4][0x10] ;  /* 0x01000400ff067b82 */ /* 0x000e620000000a00 */
[----:B0-----:R2:W5:Y:S04]  /*2dc0*/  LDG.E R3, desc[UR36][R4.64] ;  /* 0x0000002404037981 */ /* 0x001568000c1e1900 */
[----:B-1----:R2:W5:Y:S02]  /*2dd0*/  LDG.E R0, desc[UR36][R6.64] ;  /* 0x0000002406007981 */ /* 0x002564000c1e1900 */
.L_x_66:
[----:B------:R-:W-:Y:S05]  /*2de0*/  BSYNC.RECONVERGENT B10 ;  /* 0x00000000000a7941 */ /* 0x000fea0003800200 */
.L_x_65:
[----:B------:R-:W1:Y:S01]  /*2df0*/  LDCU.64 UR4, c[0x0][0x390] ;  /* 0x00007200ff0477ac */ /* 0x000e620008000a00 */
[----:B--2--5:R-:W-:-:S05]  /*2e00*/  IMAD R6, R3, R50, RZ ;  /* 0x0000003203067224 */ /* 0x024fca00078e02ff */
[----:B0-----:R-:W-:-:S04]  /*2e10*/  IADD3 R5, P0, PT, R17, R6, RZ ;  /* 0x0000000611057210 */ /* 0x001fc80007f1e0ff */
        /* <DEDUP_REMOVED lines=20> */
.L_x_70:
[----:B------:R-:W0:Y:S08]  /*2f60*/  LDC.64 R4, c[0x4][0x8] ;  /* 0x01000200ff047b82 */ /* 0x000e300000000a00 */
[----:B------:R-:W1:Y:S01]  /*2f70*/  LDC.64 R6, c[0x4][0x10] ;  /* 0x01000400ff067b82 */ /* 0x000e620000000a00 */
[----:B0-----:R0:W5:Y:S04]  /*2f80*/  LDG.E R3, desc[UR36][R4.64] ;  /* 0x0000002404037981 */ /* 0x001168000c1e1900 */
[----:B-1----:R0:W5:Y:S02]  /*2f90*/  LDG.E R0, desc[UR36][R6.64] ;  /* 0x0000002406007981 */ /* 0x002164000c1e1900 */
.L_x_69:
[----:B------:R-:W-:Y:S05]  /*2fa0*/  BSYNC.RECONVERGENT B10 ;  /* 0x00000000000a7941 */ /* 0x000fea0003800200 */
.L_x_68:
        /* <DEDUP_REMOVED lines=24> */
.L_x_73:
[----:B------:R-:W0:Y:S08]  /*3130*/  LDC.64 R4, c[0x4][0x8] ;  /* 0x01000200ff047b82 */ /* 0x000e300000000a00 */
[----:B------:R-:W1:Y:S01]  /*3140*/  LDC.64 R6, c[0x4][0x10] ;  /* 0x01000400ff067b82 */ /* 0x000e620000000a00 */
[----:B0-----:R2:W5:Y:S04]  /*3150*/  LDG.E R3, desc[UR36][R4.64] ;  /* 0x0000002404037981 */ /* 0x001568000c1e1900 */
[----:B-1----:R2:W5:Y:S02]  /*3160*/  LDG.E R0, desc[UR36][R6.64] ;  /* 0x0000002406007981 */ /* 0x002564000c1e1900 */
.L_x_72:
[----:B------:R-:W-:Y:S05]  /*3170*/  BSYNC.RECONVERGENT B10 ;  /* 0x00000000000a7941 */ /* 0x000fea0003800200 */
.L_x_71:
        /* <DEDUP_REMOVED lines=23> */
.L_x_76:
[----:B------:R-:W0:Y:S08]  /*32f0*/  LDC.64 R4, c[0x4][0x8] ;  /* 0x01000200ff047b82 */ /* 0x000e300000000a00 */
[----:B------:R-:W1:Y:S01]  /*3300*/  LDC.64 R6, c[0x4][0x10] ;  /* 0x01000400ff067b82 */ /* 0x000e620000000a00 */
[----:B0-----:R0:W5:Y:S04]  /*3310*/  LDG.E R3, desc[UR36][R4.64] ;  /* 0x0000002404037981 */ /* 0x001168000c1e1900 */
[----:B-1----:R0:W5:Y:S02]  /*3320*/  LDG.E R0, desc[UR36][R6.64] ;  /* 0x0000002406007981 */ /* 0x002164000c1e1900 */
.L_x_75:
[----:B------:R-:W-:Y:S05]  /*3330*/  BSYNC.RECONVERGENT B10 ;  /* 0x00000000000a7941 */ /* 0x000fea0003800200 */
.L_x_74:
        /* <DEDUP_REMOVED lines=24> */
.L_x_79:
[----:B------:R-:W0:Y:S08]  /*34c0*/  LDC.64 R4, c[0x4][0x8] ;  /* 0x01000200ff047b82 */ /* 0x000e300000000a00 */
[----:B------:R-:W1:Y:S01]  /*34d0*/  LDC.64 R6, c[0x4][0x10] ;  /* 0x01000400ff067b82 */ /* 0x000e620000000a00 */
[----:B0-----:R2:W5:Y:S04]  /*34e0*/  LDG.E R3, desc[UR36][R4.64] ;  /* 0x0000002404037981 */ /* 0x001568000c1e1900 */
[----:B-1----:R2:W5:Y:S02]  /*34f0*/  LDG.E R0, desc[UR36][R6.64] ;  /* 0x0000002406007981 */ /* 0x002564000c1e1900 */
.L_x_78:
[----:B------:R-:W-:Y:S05]  /*3500*/  BSYNC.RECONVERGENT B10 ;  /* 0x00000000000a7941 */ /* 0x000fea0003800200 */
.L_x_77:
        /* <DEDUP_REMOVED lines=23> */
.L_x_82:
[----:B------:R-:W0:Y:S08]  /*3680*/  LDC.64 R4, c[0x4][0x10] ;  /* 0x01000400ff047b82 */ /* 0x000e300000000a00 */
[----:B------:R-:W1:Y:S01]  /*3690*/  LDC.64 R6, c[0x4][0x8] ;  /* 0x01000200ff067b82 */ /* 0x000e620000000a00 */
[----:B0-----:R0:W5:Y:S04]  /*36a0*/  LDG.E R0, desc[UR36][R4.64] ;  /* 0x0000002404007981 */ /* 0x001168000c1e1900 */
[----:B-1----:R0:W5:Y:S02]  /*36b0*/  LDG.E R3, desc[UR36][R6.64] ;  /* 0x0000002406037981 */ /* 0x002164000c1e1900 */
.L_x_81:
[----:B------:R-:W-:Y:S05]  /*36c0*/  BSYNC.RECONVERGENT B10 ;  /* 0x00000000000a7941 */ /* 0x000fea0003800200 */
.L_x_80:
[----:B------:R-:W1:Y:S01]  /*36d0*/  LDCU.64 UR4, c[0x0][0x390] ;  /* 0x00007200ff0477ac */ /* 0x000e620008000a00 */
[----:B-----5:R-:W-:Y:S02]  /*36e0*/  IMAD R50, R3, R50, RZ ;  /* 0x0000003203327224 */ /* 0x020fe400078e02ff */
[----:B------:R-:W-:-:S03]  /*36f0*/  VIADD R22, R22, 0x4 ;  /* 0x0000000416167836 */ /* 0x000fc60000000000 */
[----:B0-----:R-:W-:-:S04]  /*3700*/  IADD3 R5, P0, PT, R17, R50, RZ ;  /* 0x0000003211057210 */ /* 0x001fc80007f1e0ff */
[----:B------:R-:W-:Y:S02]  /*3710*/  LEA.HI.X.SX32 R50, R50, R36, 0x1, P0 ;  /* 0x0000002432327211 */ /* 0x000fe400000f0eff */
[----:B-1----:R-:W-:-:S04]  /*3720*/  LEA R4, P0, R5, UR4, 0x3 ;  /* 0x0000000405047c11 */ /* 0x002fc8000f8018ff */
[----:B------:R-:W-:Y:S02]  /*3730*/  LEA.HI.X R5, R5, UR5, R50, 0x3, P0 ;  /* 0x0000000505057c11 */ /* 0x000fe400080f1c32 */
[----:B------:R-:W-:-:S03]  /*3740*/  ISETP.NE.AND P0, PT, R22, R39, PT ;  /* 0x000000271600720c */ /* 0x000fc60003f05270 */
[----:B------:R0:W-:Y:S10]  /*3750*/  STG.E.64 desc[UR36][R4.64+-0x8], R52 ;  /* 0xfffff83404007986 */ /* 0x0001f4000c101b24 */
[----:B------:R-:W-:Y:S05]  /*3760*/  @P0 BRA `(.L_x_83) ;  /* 0xfffffff0006c0947 */ /* 0x000fea000383ffff */
[----:B------:R-:W-:Y:S05]  /*3770*/  BSYNC.RECONVERGENT B9 ;  /* 0x0000000000097941 */ /* 0x000fea0003800200 */
.L_x_58:
[----:B------:R-:W-:-:S07]  /*3780*/  IMAD.MOV.U32 R22, RZ, RZ, R39 ;  /* 0x000000ffff167224 */ /* 0x000fce00078e0027 */
.L_x_57:
[----:B------:R-:W-:-:S13]  /*3790*/  ISETP.NE.AND P0, PT, R37, RZ, PT ;  /* 0x000000ff2500720c */ /* 0x000fda0003f05270 */
[----:B------:R-:W-:Y:S05]  /*37a0*/  @!P0 BRA `(.L_x_56) ;  /* 0x0000000800948947 */ /* 0x000fea0003800000 */
[----:B------:R-:W-:-:S13]  /*37b0*/  ISETP.NE.AND P0, PT, R37, 0x1, PT ;  /* 0x000000012500780c */ /* 0x000fda0003f05270 */
[----:B------:R-:W-:Y:S05]  /*37c0*/  @!P0 BRA `(.L_x_84) ;  /* 0x0000000400ac8947 */ /* 0x000fea0003800000 */
[----:B0-----:R-:W0:Y:S08]  /*37d0*/  LDC.64 R4, c[0x4][0x8] ;  /* 0x01000200ff047b82 */ /* 0x001e300000000a00 */
[----:B------:R-:W1:Y:S01]  /*37e0*/  LDC.64 R6, c[0x4][0x10] ;  /* 0x01000400ff067b82 */ /* 0x000e620000000a00 */
[----:B0-----:R-:W2:Y:S04]  /*37f0*/  LDG.E R9, desc[UR36][R4.64] ;  /* 0x0000002404097981 */ /* 0x001ea8000c1e1900 */
[----:B-1----:R-:W3:Y:S01]  /*3800*/  LDG.E R6, desc[UR36][R6.64] ;  /* 0x0000002406067981 */ /* 0x002ee2000c1e1900 */
[----:B--2---:R-:W-:-:S02]  /*3810*/  IMAD R0, R22, R9, R23 ;  /* 0x0000000916007224 */ /* 0x004fc400078e0217 */
[----:B---3--:R-:W-:-:S05]  /*3820*/  IMAD R3, R9, R6, RZ ;  /* 0x0000000609037224 */ /* 0x008fca00078e02ff */
        /* <DEDUP_REMOVED lines=12> */
.L_x_86:
[----:B------:R-:W0:Y:S08]  /*38f0*/  LDC.64 R4, c[0x4][0x8] ;  /* 0x01000200ff047b82 */ /* 0x000e300000000a00 */
[----:B------:R-:W1:Y:S01]  /*3900*/  LDC.64 R6, c[0x4][0x10] ;  /* 0x01000400ff067b82 */ /* 0x000e620000000a00 */
[----:B0-----:R0:W5:Y:S04]  /*3910*/  LDG.E R9, desc[UR36][R4.64] ;  /* 0x0000002404097981 */ /* 0x001168000c1e1900 */
[----:B-1----:R0:W5:Y:S02]  /*3920*/  LDG.E R6, desc[UR36][R6.64] ;  /* 0x0000002406067981 */ /* 0x002164000c1e1900 */
.L_x_85:
[----:B0-----:R-:W0:Y:S01]  /*3930*/  LDC.64 R4, c[0x0][0x390] ;  /* 0x0000e400ff047b82 */ /* 0x001e220000000a00 */
[----:B-----5:R-:W-:-:S05]  /*3940*/  IMAD R0, R22, R9, RZ ;  /* 0x0000000916007224 */ /* 0x020fca00078e02ff */
[----:B------:R-:W-:-:S04]  /*3950*/  IADD3 R3, P0, PT, R17, R0, RZ ;  /* 0x0000000011037210 */ /* 0x000fc80007f1e0ff */
[----:B------:R-:W-:Y:S02]  /*3960*/  LEA.HI.X.SX32 R8, R0, R36, 0x1, P0 ;  /* 0x0000002400087211 */ /* 0x000fe400000f0eff */
[----:B0-----:R-:W-:-:S04]  /*3970*/  LEA R4, P0, R3, R4, 0x3 ;  /* 0x0000000403047211 */ /* 0x001fc800078018ff */
[----:B------:R-:W-:-:S05]  /*3980*/  LEA.HI.X R5, R3, R5, R8, 0x3, P0 ;  /* 0x0000000503057211 */ /* 0x000fca00000f1c08 */
[----:B------:R0:W5:Y:S01]  /*3990*/  LDG.E.64 R52, desc[UR36][R4.64+-0x10] ;  /* 0xfffff02404347981 */ /* 0x000162000c1e1b00 */
[----:B------:R-:W-:Y:S02]  /*39a0*/  IMAD R3, R9, R6, RZ ;  /* 0x0000000609037224 */ /* 0x000fe400078e02ff */
        /* <DEDUP_REMOVED lines=14> */
.L_x_88:
[----:B------:R-:W0:Y:S08]  /*3a90*/  LDC.64 R4, c[0x4][0x8] ;  /* 0x01000200ff047b82 */ /* 0x000e300000000a00 */
[----:B------:R-:W1:Y:S01]  /*3aa0*/  LDC.64 R6, c[0x4][0x10] ;  /* 0x01000400ff067b82 */ /* 0x000e620000000a00 */
[----:B0-----:R0:W5:Y:S04]  /*3ab0*/  LDG.E R9, desc[UR36][R4.64] ;  /* 0x0000002404097981 */ /* 0x001168000c1e1900 */
[----:B-1----:R0:W5:Y:S02]  /*3ac0*/  LDG.E R6, desc[UR36][R6.64] ;  /* 0x0000002406067981 */ /* 0x002164000c1e1900 */
.L_x_87:
[----:B0-----:R-:W0:Y:S01]  /*3ad0*/  LDC.64 R4, c[0x0][0x390] ;  /* 0x0000e400ff047b82 */ /* 0x001e220000000a00 */
[C---:B-----5:R-:W-:Y:S02]  /*3ae0*/  IMAD R0, R22.reuse, R9, RZ ;  /* 0x0000000916007224 */ /* 0x060fe400078e02ff */
[----:B------:R-:W-:-:S03]  /*3af0*/  VIADD R50, R22, 0x1 ;  /* 0x0000000116327836 */ /* 0x000fc60000000000 */
[----:B------:R-:W-:-:S04]  /*3b00*/  IADD3 R3, P0, PT, R17, R0, RZ ;  /* 0x0000000011037210 */ /* 0x000fc80007f1e0ff */
[----:B------:R-:W-:Y:S02]  /*3b10*/  LEA.HI.X.SX32 R8, R0, R36, 0x1, P0 ;  /* 0x0000002400087211 */ /* 0x000fe400000f0eff */
[----:B------:R-:W-:Y:S02]  /*3b20*/  IADD3 R0, PT, PT, R23, R0, R9 ;  /* 0x0000000017007210 */ /* 0x000fe40007ffe009 */
[----:B0-----:R-:W-:-:S04]  /*3b30*/  LEA R4, P0, R3, R4, 0x3 ;  /* 0x0000000403047211 */ /* 0x001fc800078018ff */
[----:B------:R-:W-:Y:S01]  /*3b40*/  LEA.HI.X R5, R3, R5, R8, 0x3, P0 ;  /* 0x0000000503057211 */ /* 0x000fe200000f1c08 */
[----:B------:R-:W-:-:S04]  /*3b50*/  IMAD R3, R9, R6, RZ ;  /* 0x0000000609037224 */ /* 0x000fc800078e02ff */
[----:B------:R0:W-:Y:S01]  /*3b60*/  STG.E.64 desc[UR36][R4.64+-0x8], R52 ;  /* 0xfffff83404007986 */ /* 0x0001e2000c101b24 */
[----:B------:R-:W-:-:S13]  /*3b70*/  ISETP.GE.AND P0, PT, R0, R3, PT ;  /* 0x000000030000720c */ /* 0x000fda0003f06270 */
[----:B0-----:R-:W-:Y:S05]  /*3b80*/  @!P0 BRA `(.L_x_89) ;  /* 0x00000000003c8947 */ /* 0x001fea0003800000 */
        /* <DEDUP_REMOVED lines=11> */
.L_x_90:
[----:B------:R-:W0:Y:S08]  /*3c40*/  LDC.64 R4, c[0x4][0x8] ;  /* 0x01000200ff047b82 */ /* 0x000e300000000a00 */
[----:B------:R-:W1:Y:S01]  /*3c50*/  LDC.64 R6, c[0x4][0x10] ;  /* 0x01000400ff067b82 */ /* 0x000e620000000a00 */
[----:B0-----:R0:W5:Y:S04]  /*3c60*/  LDG.E R9, desc[UR36][R4.64] ;  /* 0x0000002404097981 */ /* 0x001168000c1e1900 */
[----:B-1----:R0:W5:Y:S02]  /*3c70*/  LDG.E R6, desc[UR36][R6.64] ;  /* 0x0000002406067981 */ /* 0x002164000c1e1900 */
.L_x_89:
        /* <DEDUP_REMOVED lines=22> */
.L_x_92:
[----:B------:R-:W0:Y:S02]  /*3de0*/  LDC.64 R4, c[0x4][0x8] ;  /* 0x01000200ff047b82 */ /* 0x000e240000000a00 */
[----:B0-----:R0:W5:Y:S02]  /*3df0*/  LDG.E R9, desc[UR36][R4.64] ;  /* 0x0000002404097981 */ /* 0x001164000c1e1900 */
.L_x_91:
[----:B0-----:R-:W0:Y:S01]  /*3e00*/  LDC.64 R4, c[0x0][0x390] ;  /* 0x0000e400ff047b82 */ /* 0x001e220000000a00 */
[----:B-----5:R-:W-:Y:S02]  /*3e10*/  IMAD R9, R50, R9, RZ ;  /* 0x0000000932097224 */ /* 0x020fe400078e02ff */
[----:B------:R-:W-:-:S03]  /*3e20*/  VIADD R22, R22, 0x2 ;  /* 0x0000000216167836 */ /* 0x000fc60000000000 */
[----:B------:R-:W-:-:S04]  /*3e30*/  IADD3 R0, P0, PT, R17, R9, RZ ;  /* 0x0000000911007210 */ /* 0x000fc80007f1e0ff */
[----:B------:R-:W-:Y:S02]  /*3e40*/  LEA.HI.X.SX32 R9, R9, R36, 0x1, P0 ;  /* 0x0000002409097211 */ /* 0x000fe400000f0eff */
[----:B0-----:R-:W-:-:S04]  /*3e50*/  LEA R4, P0, R0, R4, 0x3 ;  /* 0x0000000400047211 */ /* 0x001fc800078018ff */
[----:B------:R-:W-:-:S05]  /*3e60*/  LEA.HI.X R5, R0, R5, R9, 0x3, P0 ;  /* 0x0000000500057211 */ /* 0x000fca00000f1c09 */
[----:B------:R1:W-:Y:S04]  /*3e70*/  STG.E.64 desc[UR36][R4.64+-0x8], R52 ;  /* 0xfffff83404007986 */ /* 0x0003e8000c101b24 */
.L_x_84:
[----:B------:R-:W-:-:S04]  /*3e80*/  LOP3.LUT R0, R18, 0x1, RZ, 0xc0, !PT ;  /* 0x0000000112007812 */ /* 0x000fc800078ec0ff */
[----:B------:R-:W-:-:S13]  /*3e90*/  ISETP.NE.U32.AND P0, PT, R0, 0x1, PT ;  /* 0x000000010000780c */ /* 0x000fda0003f05070 */
[----:B------:R-:W-:Y:S05]  /*3ea0*/  @P0 BRA `(.L_x_56) ;  /* 0x0000000000d40947 */ /* 0x000fea0003800000 */
[----:B01----:R-:W0:Y:S08]  /*3eb0*/  LDC.64 R4, c[0x4][0x8] ;  /* 0x01000200ff047b82 */ /* 0x003e300000000a00 */
        /* <DEDUP_REMOVED lines=10> */
[----:B------:R-:W-:Y:S01]  /*3f60*/  MOV R6, R28 ;  /* 0x0000001c00067202 */ /* 0x000fe20000000f00 */
[----:B------:R0:W2:Y:S01]  /*3f70*/  LDC.64 R8, c[0x4][R0] ;  /* 0x0100000000087b82 */ /* 0x0000a20000000a00 */
[----:B------:R-:W-:Y:S02]  /*3f80*/  IMAD.MOV.U32 R7, RZ, RZ, R2 ;  /* 0x000000ffff077224 */ /* 0x000fe400078e0002 */
[----:B-1----:R-:W-:Y:S02]  /*3f90*/  IMAD.U32 R4, RZ, RZ, UR4 ;  /* 0x00000004ff047e24 */ /* 0x002fe4000f8e00ff */
[----:B0-----:R-:W-:-:S07]  /*3fa0*/  IMAD.U32 R5, RZ, RZ, UR5 ;  /* 0x00000005ff057e24 */ /* 0x001fce000f8e00ff */
[----:B------:R-:W-:-:S07]  /*3fb0*/  LEPC R20, `(.L_x_94) ;  /* 0x000000001014794e */ /* 0x000fce0000000000 */
[----:B--2---:R-:W-:Y:S05]  /*3fc0*/  CALL.ABS.NOINC R8 ;  /* 0x0000000008007343 */ /* 0x004fea0003c00000 */
.L_x_94:
[----:B------:R-:W0:Y:S08]  /*3fd0*/  LDC.64 R4, c[0x4][0x8] ;  /* 0x01000200ff047b82 */ /* 0x000e300000000a00 */
[----:B------:R-:W1:Y:S01]  /*3fe0*/  LDC.64 R6, c[0x4][0x10] ;  /* 0x01000400ff067b82 */ /* 0x000e620000000a00 */
[----:B0-----:R0:W5:Y:S04]  /*3ff0*/  LDG.E R9, desc[UR36][R4.64] ;  /* 0x0000002404097981 */ /* 0x001168000c1e1900 */
[----:B-1----:R0:W5:Y:S02]  /*4000*/  LDG.E R6, desc[UR36][R6.64] ;  /* 0x0000002406067981 */ /* 0x002164000c1e1900 */
.L_x_93:
        /* <DEDUP_REMOVED lines=17> */
[----:B------:R-:W-:Y:S01]  /*4120*/  IMAD.MOV.U32 R7, RZ, RZ, R2 ;  /* 0x000000ffff077224 */ /* 0x000fe200078e0002 */
[----:B0-----:R-:W-:Y:S01]  /*4130*/  MOV R4, UR4 ;  /* 0x0000000400047c02 */ /* 0x001fe20008000f00 */
[----:B-1----:R-:W-:-:S07]  /*4140*/  IMAD.U32 R5, RZ, RZ, UR5 ;  /* 0x00000005ff057e24 */ /* 0x002fce000f8e00ff */
[----:B------:R-:W-:-:S07]  /*4150*/  LEPC R20, `(.L_x_96) ;  /* 0x000000001014794e */ /* 0x000fce0000000000 */
[----:B--2--5:R-:W-:Y:S05]  /*4160*/  CALL.ABS.NOINC R8 ;  /* 0x0000000008007343 */ /* 0x024fea0003c00000 */
.L_x_96:
[----:B------:R-:W0:Y:S02]  /*4170*/  LDC.64 R4, c[0x4][0x8] ;  /* 0x01000200ff047b82 */ /* 0x000e240000000a00 */
[----:B0-----:R0:W5:Y:S02]  /*4180*/  LDG.E R9, desc[UR36][R4.64] ;  /* 0x0000002404097981 */ /* 0x001164000c1e1900 */
.L_x_95:
[----:B0-----:R-:W0:Y:S01]  /*4190*/  LDC.64 R4, c[0x0][0x390] ;  /* 0x0000e400ff047b82 */ /* 0x001e220000000a00 */
[----:B-----5:R-:W-:-:S05]  /*41a0*/  IMAD R9, R9, R22, RZ ;  /* 0x0000001609097224 */ /* 0x020fca00078e02ff */
[----:B------:R-:W-:-:S04]  /*41b0*/  IADD3 R0, P0, PT, R17, R9, RZ ;  /* 0x0000000911007210 */ /* 0x000fc80007f1e0ff */
[----:B------:R-:W-:Y:S02]  /*41c0*/  LEA.HI.X.SX32 R9, R9, R36, 0x1, P0 ;  /* 0x0000002409097211 */ /* 0x000fe400000f0eff */
[----:B0-----:R-:W-:-:S04]  /*41d0*/  LEA R4, P0, R0, R4, 0x3 ;  /* 0x0000000400047211 */ /* 0x001fc800078018ff */
[----:B------:R-:W-:-:S05]  /*41e0*/  LEA.HI.X R5, R0, R5, R9, 0x3, P0 ;  /* 0x0000000500057211 */ /* 0x000fca00000f1c09 */
[----:B------:R2:W-:Y:S04]  /*41f0*/  STG.E.64 desc[UR36][R4.64+-0x8], R50 ;  /* 0xfffff83204007986 */ /* 0x0005e8000c101b24 */
.L_x_56:
[----:B------:R-:W-:-:S03]  /*4200*/  UMOV UR4, 0xffffffff ;  /* 0xffffffff00047882 */ /* 0x000fc60000000000 */
[----:B------:R-:W-:Y:S05]  /*4210*/  BRA.DIV UR4, `(.L_x_97) ;  /* 0x0000015604a47947 */ /* 0x000fea000b800000 */
[----:B------:R-:W-:Y:S06]  /*4220*/  BAR.SYNC.DEFER_BLOCKING 0x0 ;  /* 0x0000000000007b1d */ /* 0x000fec0000010000 */
.L_x_705:
[----:B------:R-:W-:Y:S01]  /*4230*/  ISETP.NE.AND P0, PT, R31, RZ, PT ;  /* 0x000000ff1f00720c */ /* 0x000fe20003f05270 */
[----:B------:R-:W-:Y:S01]  /*4240*/  BSSY B0, `(.L_x_98) ;  /* 0x000001d000007945 */ /* 0x000fe20003800000 */
[----:B------:R-:W-:-:S11]  /*4250*/  ISETP.GE.AND P1, PT, R17, 0x1, PT ;  /* 0x000000011100780c */ /* 0x000fd60003f26270 */
[----:B------:R-:W-:Y:S05]  /*4260*/  @P0 BRA `(.L_x_99) ;  /* 0x0000000000680947 */ /* 0x000fea0003800000 */
[----:B------:R-:W3:Y:S01]  /*4270*/  S2R R3, SR_LANEID ;  /* 0x0000000000037919 */ /* 0x000ee20000000000 */
[----:B------:R-:W-:Y:S02]  /*4280*/  VOTEU.ANY UR4, UPT, PT ;  /* 0x0000000000047886 */ /* 0x000fe400038e0100 */
[----:B012---:R-:W3:Y:S08]  /*4290*/  FLO.U32 R4, UR4 ;  /* 0x0000000400047d00 */ /* 0x007ef000080e0000 */
[----:B------:R-:W0:Y:S01]  /*42a0*/  POPC R0, UR4 ;  /* 0x0000000400007d09 */ /* 0x000e220008000000 */
[----:B---3--:R-:W-:Y:S01]  /*42b0*/  ISETP.EQ.U32.AND P0, PT, R4, R3, PT ;  /* 0x000000030400720c */ /* 0x008fe20003f02070 */
        /* <DEDUP_REMOVED lines=15> */
.L_x_100:
[----:B------:R-:W2:Y:S04]  /*43b0*/  LD.E.STRONG.GPU R3, desc[UR36][R40.64+0x4] ;  /* 0x0000042428037980 */ /* 0x000ea8000c10f900 */
[----:B--2---:R-:W-:Y:S01]  /*43c0*/  CCTL.IVALL ;  /* 0x00000000ff00798f */ /* 0x004fe20002000000 */
[----:B------:R-:W-:Y:S05]  /*43d0*/  YIELD ;  /* 0x0000000000007946 */ /* 0x000fea0003800000 */
[----:B------:R-:W-:-:S04]  /*43e0*/  LOP3.LUT R3, R3, R0, RZ, 0x3c, !PT ;  /* 0x0000000003037212 */ /* 0x000fc800078e3cff */
[----:B------:R-:W-:-:S13]  /*43f0*/  ISETP.GT.AND P0, PT, R3, -0x1, PT ;  /* 0xffffffff0300780c */ /* 0x000fda0003f04270 */
[----:B------:R-:W-:Y:S05]  /*4400*/  @P0 BRA `(.L_x_100) ;  /* 0xfffffffc00e80947 */ /* 0x000fea000383ffff */
.L_x_99:
[----:B------:R-:W-:Y:S05]  /*4410*/  BSYNC B0 ;  /* 0x0000000000007941 */ /* 0x000fea0003800000 */
.L_x_98:
[----:B------:R-:W-:-:S03]  /*4420*/  UMOV UR4, 0xffffffff ;  /* 0xffffffff00047882 */ /* 0x000fc60000000000 */
[----:B------:R-:W-:Y:S05]  /*4430*/  BRA.DIV UR4, `(.L_x_101) ;  /* 0x00000156044c7947 */ /* 0x000fea000b800000 */
[----:B------:R-:W-:Y:S06]  /*4440*/  BAR.SYNC.DEFER_BLOCKING 0x0 ;  /* 0x0000000000007b1d */ /* 0x000fec0000010000 */
.L_x_708:
[----:B------:R-:W-:Y:S05]  /*4450*/  @!P1 BRA `(.L_x_102) ;  /* 0x00000014003c9947 */ /* 0x000fea0003800000 */
[----:B------:R-:W-:Y:S01]  /*4460*/  ISETP.GE.U32.AND P0, PT, R17, 0x4, PT ;  /* 0x000000041100780c */ /* 0x000fe20003f06070 */
[----:B--2---:R-:W-:-:S12]  /*4470*/  HFMA2 R51, -RZ, RZ, 0, 0 ;  /* 0x00000000ff337431 */ /* 0x004fd800000001ff */
[----:B------:R-:W-:Y:S05]  /*4480*/  @!P0 BRA `(.L_x_103) ;  /* 0x0000000c000c8947 */ /* 0x000fea0003800000 */
[----:B01----:R-:W0:Y:S08]  /*4490*/  LDC.64 R4, c[0x4][0x8] ;  /* 0x01000200ff047b82 */ /* 0x003e300000000a00 */
[----:B------:R-:W1:Y:S01]  /*44a0*/  LDC.64 R6, c[0x4][0x10] ;  /* 0x01000400ff067b82 */ /* 0x000e620000000a00 */
[----:B0-----:R0:W5:Y:S04]  /*44b0*/  LDG.E R0, desc[UR36][R4.64] ;  /* 0x0000002404007981 */ /* 0x001168000c1e1900 */
[----:B-1----:R0:W5:Y:S01]  /*44c0*/  LDG.E R7, desc[UR36][R6.64] ;  /* 0x0000002406077981 */ /* 0x002162000c1e1900 */
[----:B------:R-:W-:Y:S01]  /*44d0*/  BSSY.RECONVERGENT B9, `(.L_x_104) ;  /* 0x00000bd000097945 */ /* 0x000fe20003800200 */
[----:B------:R-:W-:-:S07]  /*44e0*/  IMAD.MOV.U32 R51, RZ, RZ, RZ ;  /* 0x000000ffff337224 */ /* 0x000fce00078e00ff */
.L_x_129:
[C---:B0----5:R-:W-:Y:S01]  /*44f0*/  IMAD R4, R0.reuse, R7, RZ ;  /* 0x0000000700047224 */ /* 0x061fe200078e02ff */
[----:B------:R-:W-:Y:S01]  /*4500*/  BSSY.RECONVERGENT B10, `(.L_x_105) ;  /* 0x00000130000a7945 */ /* 0x000fe20003800200 */
[----:B------:R-:W-:-:S05]  /*4510*/  IMAD.IADD R3, R0, 0x1, R51 ;  /* 0x0000000100037824 */ /* 0x000fca00078e0233 */
[----:B------:R-:W-:-:S13]  /*4520*/  ISETP.GE.AND P0, PT, R3, R4, PT ;  /* 0x000000040300720c */ /* 0x000fda0003f06270 */
[----:B------:R-:W-:Y:S05]  /*4530*/  @!P0 BRA `(.L_x_106) ;  /* 0x00000000003c8947 */ /* 0x000fea0003800000 */
[----:B------:R-:W-:Y:S01]  /*4540*/  IMAD.MOV.U32 R50, RZ, RZ, 0x1 ;  /* 0x00000001ff327424 */ /* 0x000fe200078e00ff */
        /* <DEDUP_REMOVED lines=9> */
[----:B--2---:R-:W-:Y:S05]  /*45e0*/  CALL.ABS.NOINC R8 ;  /* 0x0000000008007343 */ /* 0x004fea0003c00000 */
.L_x_107:
[----:B------:R-:W0:Y:S08]  /*45f0*/  LDC.64 R4, c[0x4][0x8] ;  /* 0x01000200ff047b82 */ /* 0x000e300000000a00 */
[----:B------:R-:W1:Y:S01]  /*4600*/  LDC.64 R6, c[0x4][0x10] ;  /* 0x01000400ff067b82 */ /* 0x000e620000000a00 */
[----:B0-----:R0:W5:Y:S04]  /*4610*/  LDG.E R0, desc[UR36][R4.64] ;  /* 0x0000002404007981 */ /* 0x001168000c1e1900 */
[----:B-1----:R0:W5:Y:S02]  /*4620*/  LDG.E R7, desc[UR36][R6.64] ;  /* 0x0000002406077981 */ /* 0x002164000c1e1900 */
.L_x_106:
[----:B------:R-:W-:Y:S05]  /*4630*/  BSYNC.RECONVERGENT B10 ;  /* 0x00000000000a7941 */ /* 0x000fea0003800200 */
.L_x_105:
[----:B0-----:R-:W0:Y:S01]  /*4640*/  LDC.64 R4, c[0x0][0x390] ;  /* 0x0000e400ff047b82 */ /* 0x001e220000000a00 */
[----:B-----5:R-:W-:-:S05]  /*4650*/  IADD3 R3, PT, PT, R0, R51, RZ ;  /* 0x0000003300037210 */ /* 0x020fca0007ffe0ff */
[----:B0-----:R-:W-:-:S05]  /*4660*/  IMAD.WIDE R4, R3, 0x8, R4 ;  /* 0x0000000803047825 */ /* 0x001fca00078e0204 */
[----:B------:R0:W5:Y:S01]  /*4670*/  LDG.E.64 R56, desc[UR36][R4.64] ;  /* 0x0000002404387981 */ /* 0x000162000c1e1b00 */
[----:B------:R-:W-:Y:S01]  /*4680*/  IMAD R6, R0, R7, RZ ;  /* 0x0000000700067224 */ /* 0x000fe200078e02ff */
[----:B------:R-:W-:Y:S04]  /*4690*/  BSSY.RECONVERGENT B10, `(.L_x_108) ;  /* 0x00000120000a7945 */ /* 0x000fe80003800200 */
[----:B------:R-:W-:-:S13]  /*46a0*/  ISETP.GE.AND P0, PT, R51, R6, PT ;  /* 0x000000063300720c */ /* 0x000fda0003f06270 */
[----:B0-----:R-:W-:Y:S05]  /*46b0*/  @!P0 BRA `(.L_x_109) ;  /* 0x00000000003c8947 */ /* 0x001fea0003800000 */
[----:B------:R-:W-:Y:S01]  /*46c0*/  IMAD.MOV.U32 R50, RZ, RZ, RZ ;  /* 0x000000ffff327224 */ /* 0x000fe200078e00ff */
[----:B------:R-:W-:Y:S01]  /*46d0*/  MOV R0, 0x0 ;  /* 0x0000000000007802 */ /* 0x000fe20000000f00 */
[----:B------:R-:W0:Y:S01]  /*46e0*/  LDCU.64 UR4, c[0x4][0x58] ;  /* 0x01000b00ff0477ac */ /* 0x000e220008000a00 */
[----:B------:R-:W-:Y:S01]  /*46f0*/  MOV R6, R28 ;  /* 0x0000001c00067202 */ /* 0x000fe20000000f00 */
[----:B------:R-:W-:Y:S01]  /*4700*/  IMAD.MOV.U32 R7, RZ, RZ, R2 ;  /* 0x000000ffff077224 */ /* 0x000fe200078e0002 */
[----:B------:R1:W-:Y:S01]  /*4710*/  STL.64 [R1], R50 ;  /* 0x0000003201007387 */ /* 0x0003e20000100a00 */
[----:B------:R1:W2:Y:S01]  /*4720*/  LDC.64 R8, c[0x4][R0] ;  /* 0x0100000000087b82 */ /* 0x0002a20000000a00 */
[----:B0-----:R-:W-:Y:S02]  /*4730*/  IMAD.U32 R4, RZ, RZ, UR4 ;  /* 0x00000004ff047e24 */ /* 0x001fe4000f8e00ff */
[----:B-1----:R-:W-:-:S07]  /*4740*/  IMAD.U32 R5, RZ, RZ, UR5 ;  /* 0x00000005ff057e24 */ /* 0x002fce000f8e00ff */
[----:B------:R-:W-:-:S07]  /*4750*/  LEPC R20, `(.L_x_110) ;  /* 0x000000001014794e */ /* 0x000fce0000000000 */
[----:B--2--5:R-:W-:Y:S05]  /*4760*/  CALL.ABS.NOINC R8 ;  /* 0x0000000008007343 */ /* 0x024fea0003c00000 */
.L_x_110:
[----:B------:R-:W0:Y:S08]  /*4770*/  LDC.64 R4, c[0x4][0x8] ;  /* 0x01000200ff047b82 */ /* 0x000e300000000a00 */
[----:B------:R-:W1:Y:S01]  /*4780*/  LDC.64 R6, c[0x4][0x10] ;  /* 0x01000400ff067b82 */ /* 0x000e620000000a00 */
[----:B0-----:R0:W5:Y:S04]  /*4790*/  LDG.E R0, desc[UR36][R4.64] ;  /* 0x0000002404007981 */ /* 0x001168000c1e1900 */
[----:B-1----:R0:W5:Y:S02]  /*47a0*/  LDG.E R7, desc[UR36][R6.64] ;  /* 0x0000002406077981 */ /* 0x002164000c1e1900 */
.L_x_109:
[----:B------:R-:W-:Y:S05]  /*47b0*/  BSYNC.RECONVERGENT B10 ;  /* 0x00000000000a7941 */ /* 0x000fea0003800200 */
.L_x_108:
[----:B------:R-:W1:Y:S01]  /*47c0*/  LDC.64 R54, c[0x0][0x390] ;  /* 0x0000e400ff367b82 */ /* 0x000e620000000a00 */
[----:B------:R-:W-:Y:S01]  /*47d0*/  VIADD R53, R51, 0x1 ;  /* 0x0000000133357836 */ /* 0x000fe20000000000 */
[----:B------:R-:W-:Y:S01]  /*47e0*/  BSSY.RECONVERGENT B10, `(.L_x_111) ;  /* 0x00000160000a7945 */ /* 0x000fe20003800200 */
[C---:B0----5:R-:W-:Y:S02]  /*47f0*/  IMAD R4, R0.reuse, R7, RZ ;  /* 0x0000000700047224 */ /* 0x061fe400078e02ff */
[----:B------:R-:W-:-:S05]  /*4800*/  IMAD.IADD R3, R0, 0x1, R53 ;  /* 0x0000000100037824 */ /* 0x000fca00078e0235 */
[----:B------:R-:W-:Y:S01]  /*4810*/  ISETP.GE.AND P0, PT, R3, R4, PT ;  /* 0x000000040300720c */ /* 0x000fe20003f06270 */
[----:B-1----:R-:W-:-:S05]  /*4820*/  IMAD.WIDE.U32 R54, R51, 0x8, R54 ;  /* 0x0000000833367825 */ /* 0x002fca00078e0036 */
[----:B------:R0:W-:Y:S07]  /*4830*/  STG.E.64 desc[UR36][R54.64], R56 ;  /* 0x0000003836007986 */ /* 0x0001ee000c101b24 */
[----:B------:R-:W-:Y:S05]  /*4840*/  @!P0 BRA `(.L_x_112) ;  /* 0x00000000003c8947 */ /* 0x000fea0003800000 */
[----:B------:R-:W-:Y:S01]  /*4850*/  HFMA2 R52, -RZ, RZ, 0, 5.9604644775390625e-08 ;  /* 0x00000001ff347431 */ /* 0x000fe200000001ff */
[----:B------:R-:W-:Y:S01]  /*4860*/  MOV R0, 0x0 ;  /* 0x0000000000007802 */ /* 0x000fe20000000f00 */
[----:B------:R-:W1:Y:S01]  /*4870*/  LDCU.64 UR4, c[0x4][0x58] ;  /* 0x01000b00ff0477ac */ /* 0x000e620008000a00 */
[----:B------:R-:W-:Y:S01]  /*4880*/  IMAD.MOV.U32 R6, RZ, RZ, R28 ;  /* 0x000000ffff067224 */ /* 0x000fe200078e001c */
[----:B------:R-:W-:Y:S01]  /*4890*/  MOV R7, R2 ;  /* 0x0000000200077202 */ /* 0x000fe20000000f00 */
[----:B------:R2:W3:Y:S01]  /*48a0*/  LDC.64 R8, c[0x4][R0] ;  /* 0x0100000000087b82 */ /* 0x0004e20000000a00 */
[----:B------:R2:W-:Y:S01]  /*48b0*/  STL.64 [R1], R52 ;  /* 0x0000003401007387 */ /* 0x0005e20000100a00 */
[----:B-1----:R-:W-:Y:S02]  /*48c0*/  IMAD.U32 R4, RZ, RZ, UR4 ;  /* 0x00000004ff047e24 */ /* 0x002fe4000f8e00ff */
[----:B--2---:R-:W-:-:S07]  /*48d0*/  IMAD.U32 R5, RZ, RZ, UR5 ;  /* 0x00000005ff057e24 */ /* 0x004fce000f8e00ff */
[----:B------:R-:W-:-:S07]  /*48e0*/  LEPC R20, `(.L_x_113) ;  /* 0x000000001014794e */ /* 0x000fce0000000000 */
[----:B0--3--:R-:W-:Y:S05]  /*48f0*/  CALL.ABS.NOINC R8 ;  /* 0x0000000008007343 */ /* 0x009fea0003c00000 */
.L_x_113:
[----:B------:R-:W0:Y:S08]  /*4900*/  LDC.64 R4, c[0x4][0x8] ;  /* 0x01000200ff047b82 */ /* 0x000e300000000a00 */
[----:B------:R-:W1:Y:S01]  /*4910*/  LDC.64 R6, c[0x4][0x10] ;  /* 0x01000400ff067b82 */ /* 0x000e620000000a00 */
[----:B0-----:R2:W5:Y:S04]  /*4920*/  LDG.E R0, desc[UR36][R4.64] ;  /* 0x0000002404007981 */ /* 0x001568000c1e1900 */
[----:B-1----:R2:W5:Y:S02]  /*4930*/  LDG.E R7, desc[UR36][R6.64] ;  /* 0x0000002406077981 */ /* 0x002564000c1e1900 */
.L_x_112:
[----:B------:R-:W-:Y:S05]  /*4940*/  BSYNC.RECONVERGENT B10 ;  /* 0x00000000000a7941 */ /* 0x000fea0003800200 */
.L_x_111:
[----:B--2--5:R-:W-:-:S05]  /*4950*/  IMAD.WIDE R4, R0, 0x8, R54 ;  /* 0x0000000800047825 */ /* 0x024fca00078e0236 */
[----:B0-----:R0:W5:Y:S01]  /*4960*/  LDG.E.64 R56, desc[UR36][R4.64+0x8] ;  /* 0x0000082404387981 */ /* 0x001162000c1e1b00 */
        /* <DEDUP_REMOVED lines=15> */
.L_x_116:
[----:B------:R-:W0:Y:S08]  /*4a60*/  LDC.64 R4, c[0x4][0x8] ;  /* 0x01000200ff047b82 */ /* 0x000e300000000a00 */
[----:B------:R-:W1:Y:S01]  /*4a70*/  LDC.64 R6, c[0x4][0x10] ;  /* 0x01000400ff067b82 */ /* 0x000e620000000a00 */
[----:B0-----:R0:W5:Y:S04]  /*4a80*/  LDG.E R0, desc[UR36][R4.64] ;  /* 0x0000002404007981 */ /* 0x001168000c1e1900 */
[----:B-1----:R0:W5:Y:S02]  /*4a90*/  LDG.E R7, desc[UR36][R6.64] ;  /* 0x0000002406077981 */ /* 0x002164000c1e1900 */
.L_x_115:
[----:B------:R-:W-:Y:S05]  /*4aa0*/  BSYNC.RECONVERGENT B10 ;  /* 0x00000000000a7941 */ /* 0x000fea0003800200 */
.L_x_114:
[----:B------:R-:W-:Y:S01]  /*4ab0*/  VIADD R53, R51, 0x2 ;  /* 0x0000000233357836 */ /* 0x000fe20000000000 */
[----:B-----5:R1:W-:Y:S01]  /*4ac0*/  STG.E.64 desc[UR36][R54.64+0x8], R56 ;  /* 0x0000083836007986 */ /* 0x0203e2000c101b24 */
[C---:B0-----:R-:W-:Y:S01]  /*4ad0*/  IMAD R4, R0.reuse, R7, RZ ;  /* 0x0000000700047224 */ /* 0x041fe200078e02ff */
[----:B------:R-:W-:Y:S01]  /*4ae0*/  BSSY.RECONVERGENT B10, `(.L_x_117) ;  /* 0x00000130000a7945 */ /* 0x000fe20003800200 */
[----:B------:R-:W-:-:S05]  /*4af0*/  IMAD.IADD R3, R0, 0x1, R53 ;  /* 0x0000000100037824 */ /* 0x000fca00078e0235 */
[----:B------:R-:W-:-:S13]  /*4b00*/  ISETP.GE.AND P0, PT, R3, R4, PT ;  /* 0x000000040300720c */ /* 0x000fda0003f06270 */
[----:B-1----:R-:W-:Y:S05]  /*4b10*/  @!P0 BRA `(.L_x_118) ;  /* 0x00000000003c8947 */ /* 0x002fea0003800000 */
[----:B------:R-:W-:Y:S01]  /*4b20*/  HFMA2 R52, -RZ, RZ, 0, 5.9604644775390625e-08 ;  /* 0x00000001ff347431 */ /* 0x000fe200000001ff */
[----:B------:R-:W-:Y:S01]  /*4b30*/  MOV R0, 0x0 ;  /* 0x0000000000007802 */ /* 0x000fe20000000f00 */
[----:B------:R-:W0:Y:S01]  /*4b40*/  LDCU.64 UR4, c[0x4][0x58] ;  /* 0x01000b00ff0477ac */ /* 0x000e220008000a00 */
[----:B------:R-:W-:Y:S01]  /*4b50*/  IMAD.MOV.U32 R6, RZ, RZ, R28 ;  /* 0x000000ffff067224 */ /* 0x000fe200078e001c */
[----:B------:R-:W-:Y:S01]  /*4b60*/  MOV R7, R2 ;  /* 0x0000000200077202 */ /* 0x000fe20000000f00 */
[----:B------:R1:W2:Y:S01]  /*4b70*/  LDC.64 R8, c[0x4][R0] ;  /* 0x0100000000087b82 */ /* 0x0002a20000000a00 */
[----:B------:R1:W-:Y:S01]  /*4b80*/  STL.64 [R1], R52 ;  /* 0x0000003401007387 */ /* 0x0003e20000100a00 */
[----:B0-----:R-:W-:Y:S02]  /*4b90*/  IMAD.U32 R4, RZ, RZ, UR4 ;  /* 0x00000004ff047e24 */ /* 0x001fe4000f8e00ff */
[----:B-1----:R-:W-:-:S07]  /*4ba0*/  IMAD.U32 R5, RZ, RZ, UR5 ;  /* 0x00000005ff057e24 */ /* 0x002fce000f8e00ff */
[----:B------:R-:W-:-:S07]  /*4bb0*/  LEPC R20, `(.L_x_119) ;  /* 0x000000001014794e */ /* 0x000fce0000000000 */
[----:B--2---:R-:W-:Y:S05]  /*4bc0*/  CALL.ABS.NOINC R8 ;  /* 0x0000000008007343 */ /* 0x004fea0003c00000 */
.L_x_119:
[----:B------:R-:W0:Y:S08]  /*4bd0*/  LDC.64 R4, c[0x4][0x8] ;  /* 0x01000200ff047b82 */ /* 0x000e300000000a00 */
[----:B------:R-:W1:Y:S01]  /*4be0*/  LDC.64 R6, c[0x4][0x10] ;  /* 0x01000400ff067b82 */ /* 0x000e620000000a00 */
[----:B0-----:R0:W5:Y:S04]  /*4bf0*/  LDG.E R0, desc[UR36][R4.64] ;  /* 0x0000002404007981 */ /* 0x001168000c1e1900 */
[----:B-1----:R0:W5:Y:S02]  /*4c00*/  LDG.E R7, desc[UR36][R6.64] ;  /* 0x0000002406077981 */ /* 0x002164000c1e1900 */
.L_x_118:
[----:B------:R-:W-:Y:S05]  /*4c10*/  BSYNC.RECONVERGENT B10 ;  /* 0x00000000000a7941 */ /* 0x000fea0003800200 */
.L_x_117:
[----:B-----5:R-:W-:-:S06]  /*4c20*/  IMAD.WIDE R56, R0, 0x8, R54 ;  /* 0x0000000800387825 */ /* 0x020fcc00078e0236 */
[----:B------:R-:W5:Y:S01]  /*4c30*/  LDG.E.64 R56, desc[UR36][R56.64+0x10] ;  /* 0x0000102438387981 */ /* 0x000f62000c1e1b00 */
[----:B0-----:R-:W-:Y:S01]  /*4c40*/  IMAD R4, R0, R7, RZ ;  /* 0x0000000700047224 */ /* 0x001fe200078e02ff */
[----:B------:R-:W-:Y:S04]  /*4c50*/  BSSY.RECONVERGENT B10, `(.L_x_120) ;  /* 0x00000120000a7945 */ /* 0x000fe80003800200 */
[----:B------:R-:W-:-:S13]  /*4c60*/  ISETP.GE.AND P0, PT, R53, R4, PT ;  /* 0x000000043500720c */ /* 0x000fda0003f06270 */
[----:B------:R-:W-:Y:S05]  /*4c70*/  @!P0 BRA `(.L_x_121) ;  /* 0x00000000003c8947 */ /* 0x000fea0003800000 */
        /* <DEDUP_REMOVED lines=11> */
.L_x_122:
[----:B------:R-:W0:Y:S08]  /*4d30*/  LDC.64 R4, c[0x4][0x8] ;  /* 0x01000200ff047b82 */ /* 0x000e300000000a00 */
[----:B------:R-:W1:Y:S01]  /*4d40*/  LDC.64 R6, c[0x4][0x10] ;  /* 0x01000400ff067b82 */ /* 0x000e620000000a00 */
[----:B0-----:R0:W5:Y:S04]  /*4d50*/  LDG.E R0, desc[UR36][R4.64] ;  /* 0x0000002404007981 */ /* 0x001168000c1e1900 */
[----:B-1----:R0:W5:Y:S02]  /*4d60*/  LDG.E R7, desc[UR36][R6.64] ;  /* 0x0000002406077981 */ /* 0x002164000c1e1900 */
.L_x_121:
[----:B------:R-:W-:Y:S05]  /*4d70*/  BSYNC.RECONVERGENT B10 ;  /* 0x00000000000a7941 */ /* 0x000fea0003800200 */
.L_x_120:
        /* <DEDUP_REMOVED lines=18> */
.L_x_125:
[----:B------:R-:W0:Y:S08]  /*4ea0*/  LDC.64 R4, c[0x4][0x8] ;  /* 0x01000200ff047b82 */ /* 0x000e300000000a00 */
[----:B------:R-:W1:Y:S01]  /*4eb0*/  LDC.64 R6, c[0x4][0x10] ;  /* 0x01000400ff067b82 */ /* 0x000e620000000a00 */
[----:B0-----:R0:W5:Y:S04]  /*4ec0*/  LDG.E R0, desc[UR36][R4.64] ;  /* 0x0000002404007981 */ /* 0x001168000c1e1900 */
[----:B-1----:R0:W5:Y:S02]  /*4ed0*/  LDG.E R7, desc[UR36][R6.64] ;  /* 0x0000002406077981 */ /* 0x002164000c1e1900 */
.L_x_124:
[----:B------:R-:W-:Y:S05]  /*4ee0*/  BSYNC.RECONVERGENT B10 ;  /* 0x00000000000a7941 */ /* 0x000fea0003800200 */
.L_x_123:
        /* <DEDUP_REMOVED lines=17> */
.L_x_128:
[----:B------:R-:W0:Y:S08]  /*5000*/  LDC.64 R4, c[0x4][0x8] ;  /* 0x01000200ff047b82 */ /* 0x000e300000000a00 */
[----:B------:R-:W1:Y:S01]  /*5010*/  LDC.64 R6, c[0x4][0x10] ;  /* 0x01000400ff067b82 */ /* 0x000e620000000a00 */
[----:B0-----:R0:W5:Y:S04]  /*5020*/  LDG.E R0, desc[UR36][R4.64] ;  /* 0x0000002404007981 */ /* 0x001168000c1e1900 */
[----:B-1----:R0:W5:Y:S02]  /*5030*/  LDG.E R7, desc[UR36][R6.64] ;  /* 0x0000002406077981 */ /* 0x002164000c1e1900 */
.L_x_127:
[----:B------:R-:W-:Y:S05]  /*5040*/  BSYNC.RECONVERGENT B10 ;  /* 0x00000000000a7941 */ /* 0x000fea0003800200 */
.L_x_126:
[----:B-----5:R1:W-:Y:S01]  /*5050*/  STG.E.64 desc[UR36][R54.64+0x18], R56 ;  /* 0x0000183836007986 */ /* 0x0203e2000c101b24 */
[----:B------:R-:W-:Y:S01]  /*5060*/  VIADD R51, R51, 0x4 ;  /* 0x0000000433337836 */ /* 0x000fe20000000000 */
[----:B0-----:R-:W-:-:S04]  /*5070*/  LOP3.LUT R4, R17, 0x7ffffffc, RZ, 0xc0, !PT ;  /* 0x7ffffffc11047812 */ /* 0x001fc800078ec0ff */
[----:B------:R-:W-:-:S13]  /*5080*/  ISETP.NE.AND P0, PT, R51, R4, PT ;  /* 0x000000043300720c */ /* 0x000fda0003f05270 */
[----:B-1----:R-:W-:Y:S05]  /*5090*/  @P0 BRA `(.L_x_129) ;  /* 0xfffffff400140947 */ /* 0x002fea000383ffff */
[----:B------:R-:W-:Y:S05]  /*50a0*/  BSYNC.RECONVERGENT B9 ;  /* 0x0000000000097941 */ /* 0x000fea0003800200 */
.L_x_104:
[----:B------:R-:W-:-:S07]  /*50b0*/  IMAD.MOV.U32 R51, RZ, RZ, R4 ;  /* 0x000000ffff337224 */ /* 0x000fce00078e0004 */
.L_x_103:
[----:B------:R-:W-:-:S13]  /*50c0*/  ISETP.NE.AND P0, PT, R35, RZ, PT ;  /* 0x000000ff2300720c */ /* 0x000fda0003f05270 */
[----:B------:R-:W-:Y:S05]  /*50d0*/  @!P0 BRA `(.L_x_102) ;  /* 0x00000008001c8947 */ /* 0x000fea0003800000 */
[----:B------:R-:W-:-:S13]  /*50e0*/  ISETP.NE.AND P0, PT, R35, 0x1, PT ;  /* 0x000000012300780c */ /* 0x000fda0003f05270 */
[----:B------:R-:W-:Y:S05]  /*50f0*/  @!P0 BRA `(.L_x_130) ;  /* 0x0000000400588947 */ /* 0x000fea0003800000 */
[----:B01----:R-:W0:Y:S08]  /*5100*/  LDC.64 R4, c[0x4][0x8] ;  /* 0x01000200ff047b82 */ /* 0x003e300000000a00 */
[----:B------:R-:W1:Y:S01]  /*5110*/  LDC.64 R6, c[0x4][0x10] ;  /* 0x01000400ff067b82 */ /* 0x000e620000000a00 */
[----:B0-----:R-:W2:Y:S04]  /*5120*/  LDG.E R8, desc[UR36][R4.64] ;  /* 0x0000002404087981 */ /* 0x001ea8000c1e1900 */
[----:B-1----:R-:W3:Y:S01]  /*5130*/  LDG.E R7, desc[UR36][R6.64] ;  /* 0x0000002406077981 */ /* 0x002ee2000c1e1900 */
[----:B--2---:R-:W-:Y:S01]  /*5140*/  IADD3 R0, PT, PT, R51, R8, RZ ;  /* 0x0000000833007210 */ /* 0x004fe20007ffe0ff */
[----:B---3--:R-:W-:-:S05]  /*5150*/  IMAD R3, R8, R7, RZ ;  /* 0x0000000708037224 */ /* 0x008fca00078e02ff */
[----:B------:R-:W-:-:S13]  /*5160*/  ISETP.GE.AND P0, PT, R0, R3, PT ;  /* 0x000000030000720c */ /* 0x000fda0003f06270 */
[----:B------:R-:W-:Y:S05]  /*5170*/  @!P0 BRA `(.L_x_131) ;  /* 0x00000000003c8947 */ /* 0x000fea0003800000 */
[----:B------:R-:W-:Y:S01]  /*5180*/  IMAD.MOV.U32 R50, RZ, RZ, 0x1 ;  /* 0x00000001ff327424 */ /* 0x000fe200078e00ff */
        /* <DEDUP_REMOVED lines=9> */
[----:B--2---:R-:W-:Y:S05]  /*5220*/  CALL.ABS.NOINC R8 ;  /* 0x0000000008007343 */ /* 0x004fea0003c00000 */
.L_x_132:
[----:B------:R-:W0:Y:S08]  /*5230*/  LDC.64 R4, c[0x4][0x8] ;  /* 0x01000200ff047b82 */ /* 0x000e300000000a00 */
[----:B------:R-:W1:Y:S01]  /*5240*/  LDC.64 R6, c[0x4][0x10] ;  /* 0x01000400ff067b82 */ /* 0x000e620000000a00 */
[----:B0-----:R0:W5:Y:S04]  /*5250*/  LDG.E R8, desc[UR36][R4.64] ;  /* 0x0000002404087981 */ /* 0x001168000c1e1900 */
[----:B-1----:R0:W5:Y:S02]  /*5260*/  LDG.E R7, desc[UR36][R6.64] ;  /* 0x0000002406077981 */ /* 0x002164000c1e1900 */
.L_x_131:
[----:B0-----:R-:W0:Y:S01]  /*5270*/  LDC.64 R4, c[0x0][0x390] ;  /* 0x0000e400ff047b82 */ /* 0x001e220000000a00 */
[----:B-----5:R-:W-:-:S04]  /*5280*/  IMAD.IADD R3, R51, 0x1, R8 ;  /* 0x0000000133037824 */ /* 0x020fc800078e0208 */
[----:B0-----:R-:W-:-:S05]  /*5290*/  IMAD.WIDE R4, R3, 0x8, R4 ;  /* 0x0000000803047825 */ /* 0x001fca00078e0204 */
[----:B------:R0:W5:Y:S01]  /*52a0*/  LDG.E.64 R54, desc[UR36][R4.64] ;  /* 0x0000002404367981 */ /* 0x000162000c1e1b00 */
[----:B------:R-:W-:-:S05]  /*52b0*/  IMAD R0, R8, R7, RZ ;  /* 0x0000000708007224 */ /* 0x000fca00078e02ff */
[----:B------:R-:W-:-:S13]  /*52c0*/  ISETP.GE.AND P0, PT, R51, R0, PT ;  /* 0x000000003300720c */ /* 0x000fda0003f06270 */
[----:B0-----:R-:W-:Y:S05]  /*52d0*/  @!P0 BRA `(.L_x_133) ;  /* 0x00000000003c8947 */ /* 0x001fea0003800000 */
[----:B------:R-:W-:Y:S01]  /*52e0*/  IMAD.MOV.U32 R50, RZ, RZ, RZ ;  /* 0x000000ffff327224 */ /* 0x000fe200078e00ff */
        /* <DEDUP_REMOVED lines=10> */
.L_x_134:
[----:B------:R-:W0:Y:S08]  /*5390*/  LDC.64 R4, c[0x4][0x8] ;  /* 0x01000200ff047b82 */ /* 0x000e300000000a00 */
[----:B------:R-:W1:Y:S01]  /*53a0*/  LDC.64 R6, c[0x4][0x10] ;  /* 0x01000400ff067b82 */ /* 0x000e620000000a00 */
[----:B0-----:R0:W5:Y:S04]  /*53b0*/  LDG.E R8, desc[UR36][R4.64] ;  /* 0x0000002404087981 */ /* 0x001168000c1e1900 */
[----:B-1----:R0:W5:Y:S02]  /*53c0*/  LDG.E R7, desc[UR36][R6.64] ;  /* 0x0000002406077981 */ /* 0x002164000c1e1900 */
.L_x_133:
[----:B------:R-:W1:Y:S01]  /*53d0*/  LDC.64 R56, c[0x0][0x390] ;  /* 0x0000e400ff387b82 */ /* 0x000e620000000a00 */
[----:B------:R-:W-:Y:S01]  /*53e0*/  IADD3 R53, PT, PT, R51, 0x1, RZ ;  /* 0x0000000133357810 */ /* 0x000fe20007ffe0ff */
[----:B-----5:R-:W-:-:S04]  /*53f0*/  IMAD R3, R8, R7, RZ ;  /* 0x0000000708037224 */ /* 0x020fc800078e02ff */
[----:B------:R-:W-:-:S05]  /*5400*/  IMAD.IADD R0, R8, 0x1, R53 ;  /* 0x0000000108007824 */ /* 0x000fca00078e0235 */
[----:B------:R-:W-:Y:S01]  /*5410*/  ISETP.GE.AND P0, PT, R0, R3, PT ;  /* 0x000000030000720c */ /* 0x000fe20003f06270 */
[----:B-1----:R-:W-:-:S05]  /*5420*/  IMAD.WIDE.U32 R56, R51, 0x8, R56 ;  /* 0x0000000833387825 */ /* 0x002fca00078e0038 */
[----:B------:R1:W-:Y:S07]  /*5430*/  STG.E.64 desc[UR36][R56.64], R54 ;  /* 0x0000003638007986 */ /* 0x0003ee000c101b24 */
[----:B------:R-:W-:Y:S05]  /*5440*/  @!P0 BRA `(.L_x_135) ;  /* 0x00000000003c8947 */ /* 0x000fea0003800000 */
[----:B------:R-:W-:Y:S01]  /*5450*/  IMAD.MOV.U32 R52, RZ, RZ, 0x1 ;  /* 0x00000001ff347424 */ /* 0x000fe200078e00ff */
[----:B------:R-:W-:Y:S01]  /*5460*/  MOV R0, 0x0 ;  /* 0x0000000000007802 */ /* 0x000fe20000000f00 */
[----:B------:R-:W2:Y:S01]  /*5470*/  LDCU.64 UR4, c[0x4][0x58] ;  /* 0x01000b00ff0477ac */ /* 0x000ea20008000a00 */
[----:B0-----:R-:W-:Y:S02]  /*5480*/  IMAD.MOV.U32 R6, RZ, RZ, R28 ;  /* 0x000000ffff067224 */ /* 0x001fe400078e001c */
[----:B------:R0:W-:Y:S01]  /*5490*/  STL.64 [R1], R52 ;  /* 0x0000003401007387 */ /* 0x0001e20000100a00 */
[----:B------:R0:W3:Y:S01]  /*54a0*/  LDC.64 R8, c[0x4][R0] ;  /* 0x0100000000087b82 */ /* 0x0000e20000000a00 */
[----:B------:R-:W-:Y:S02]  /*54b0*/  IMAD.MOV.U32 R7, RZ, RZ, R2 ;  /* 0x000000ffff077224 */ /* 0x000fe400078e0002 */
[----:B--2---:R-:W-:Y:S01]  /*54c0*/  IMAD.U32 R4, RZ, RZ, UR4 ;  /* 0x00000004ff047e24 */ /* 0x004fe2000f8e00ff */
[----:B0-----:R-:W-:-:S07]  /*54d0*/  MOV R5, UR5 ;  /* 0x0000000500057c02 */ /* 0x001fce0008000f00 */
[----:B------:R-:W-:-:S07]  /*54e0*/  LEPC R20, `(.L_x_136) ;  /* 0x000000001014794e */ /* 0x000fce0000000000 */
[----:B-1-3--:R-:W-:Y:S05]  /*54f0*/  CALL.ABS.NOINC R8 ;  /* 0x0000000008007343 */ /* 0x00afea0003c00000 */
.L_x_136:
[----:B------:R-:W0:Y:S08]  /*5500*/  LDC.64 R4, c[0x4][0x8] ;  /* 0x01000200ff047b82 */ /* 0x000e300000000a00 */
[----:B------:R-:W1:Y:S01]  /*5510*/  LDC.64 R6, c[0x4][0x10] ;  /* 0x01000400ff067b82 */ /* 0x000e620000000a00 */
[----:B0-----:R2:W5:Y:S04]  /*5520*/  LDG.E R8, desc[UR36][R4.64] ;  /* 0x0000002404087981 */ /* 0x001568000c1e1900 */
[----:B-1----:R2:W5:Y:S02]  /*5530*/  LDG.E R7, desc[UR36][R6.64] ;  /* 0x0000002406077981 */ /* 0x002564000c1e1900 */
.L_x_135:
[----:B0-2--5:R-:W-:-:S05]  /*5540*/  IMAD.WIDE R4, R8, 0x8, R56 ;  /* 0x0000000808047825 */ /* 0x025fca00078e0238 */
[----:B-1----:R0:W5:Y:S01]  /*5550*/  LDG.E.64 R54, desc[UR36][R4.64+0x8] ;  /* 0x0000082404367981 */ /* 0x002162000c1e1b00 */
        /* <DEDUP_REMOVED lines=14> */
.L_x_137:
[----:B-----5:R2:W-:Y:S01]  /*5640*/  STG.E.64 desc[UR36][R56.64+0x8], R54 ;  /* 0x0000083638007986 */ /* 0x0205e2000c101b24 */
[----:B------:R-:W-:-:S07]  /*5650*/  IADD3 R51, PT, PT, R51, 0x2, RZ ;  /* 0x0000000233337810 */ /* 0x000fce0007ffe0ff */
.L_x_130:
[----:B------:R-:W-:-:S04]  /*5660*/  LOP3.LUT R0, R17, 0x1, RZ, 0xc0, !PT ;  /* 0x0000000111007812 */ /* 0x000fc800078ec0ff */
[----:B------:R-:W-:-:S13]  /*5670*/  ISETP.NE.U32.AND P0, PT, R0, 0x1, PT ;  /* 0x000000010000780c */ /* 0x000fda0003f05070 */
[----:B------:R-:W-:Y:S05]  /*5680*/  @P0 BRA `(.L_x_102) ;  /* 0x0000000000b00947 */ /* 0x000fea0003800000 */
[----:B01----:R-:W0:Y:S08]  /*5690*/  LDC.64 R4, c[0x4][0x8] ;  /* 0x01000200ff047b82 */ /* 0x003e300000000a00 */
[----:B------:R-:W1:Y:S01]  /*56a0*/  LDC.64 R6, c[0x4][0x10] ;  /* 0x01000400ff067b82 */ /* 0x000e620000000a00 */
[----:B0-----:R-:W3:Y:S04]  /*56b0*/  LDG.E R8, desc[UR36][R4.64] ;  /* 0x0000002404087981 */ /* 0x001ee8000c1e1900 */
[----:B-1----:R-:W4:Y:S01]  /*56c0*/  LDG.E R7, desc[UR36][R6.64] ;  /* 0x0000002406077981 */ /* 0x002f22000c1e1900 */
[----:B---3--:R-:W-:-:S02]  /*56d0*/  IMAD.IADD R0, R8, 0x1, R51 ;  /* 0x0000000108007824 */ /* 0x008fc400078e0233 */
[----:B----4-:R-:W-:-:S05]  /*56e0*/  IMAD R3, R8, R7, RZ ;  /* 0x0000000708037224 */ /* 0x010fca00078e02ff */
[----:B------:R-:W-:-:S13]  /*56f0*/  ISETP.GE.AND P0, PT, R0, R3, PT ;  /* 0x000000030000720c */ /* 0x000fda0003f06270 */
[----:B------:R-:W-:Y:S05]  /*5700*/  @!P0 BRA `(.L_x_138) ;  /* 0x00000000003c8947 */ /* 0x000fea0003800000 */
[----:B------:R-:W-:Y:S01]  /*5710*/  IMAD.MOV.U32 R50, RZ, RZ, 0x1 ;  /* 0x00000001ff327424 */ /* 0x000fe200078e00ff */
[----:B------:R-:W-:Y:S01]  /*5720*/  MOV R0, 0x0 ;  /* 0x0000000000007802 */ /* 0x000fe20000000f00 */
[----:B------:R-:W0:Y:S01]  /*5730*/  LDCU.64 UR4, c[0x4][0x58] ;  /* 0x01000b00ff0477ac */ /* 0x000e220008000a00 */
[----:B------:R-:W-:Y:S02]  /*5740*/  IMAD.MOV.U32 R6, RZ, RZ, R28 ;  /* 0x000000ffff067224 */ /* 0x000fe400078e001c */
[----:B------:R1:W-:Y:S01]  /*5750*/  STL.64 [R1], R50 ;  /* 0x0000003201007387 */ /* 0x0003e20000100a00 */
[----:B------:R1:W3:Y:S01]  /*5760*/  LDC.64 R8, c[0x4][R0] ;  /* 0x0100000000087b82 */ /* 0x0002e20000000a00 */
[----:B------:R-:W-:Y:S02]  /*5770*/  IMAD.MOV.U32 R7, RZ, RZ, R2 ;  /* 0x000000ffff077224 */ /* 0x000fe400078e0002 */
[----:B0-----:R-:W-:Y:S01]  /*5780*/  IMAD.U32 R4, RZ, RZ, UR4 ;  /* 0x00000004ff047e24 */ /* 0x001fe2000f8e00ff */
[----:B-1----:R-:W-:-:S07]  /*5790*/  MOV R5, UR5 ;  /* 0x0000000500057c02 */ /* 0x002fce0008000f00 */
[----:B------:R-:W-:-:S07]  /*57a0*/  LEPC R20, `(.L_x_139) ;  /* 0x000000001014794e */ /* 0x000fce0000000000 */
[----:B--23--:R-:W-:Y:S05]  /*57b0*/  CALL.ABS.NOINC R8 ;  /* 0x0000000008007343 */ /* 0x00cfea0003c00000 */
.L_x_139:
[----:B------:R-:W0:Y:S08]  /*57c0*/  LDC.64 R4, c[0x4][0x8] ;  /* 0x01000200ff047b82 */ /* 0x000e300000000a00 */
[----:B------:R-:W1:Y:S01]  /*57d0*/  LDC.64 R6, c[0x4][0x10] ;  /* 0x01000400ff067b82 */ /* 0x000e620000000a00 */
[----:B0-----:R0:W5:Y:S04]  /*57e0*/  LDG.E R8, desc[UR36][R4.64] ;  /* 0x0000002404087981 */ /* 0x001168000c1e1900 */
[----:B-1----:R0:W5:Y:S02]  /*57f0*/  LDG.E R7, desc[UR36][R6.64] ;  /* 0x0000002406077981 */ /* 0x002164000c1e1900 */
.L_x_138:
[----:B0-----:R-:W0:Y:S01]  /*5800*/  LDC.64 R4, c[0x0][0x390] ;  /* 0x0000e400ff047b82 */ /* 0x001e220000000a00 */
[----:B-----5:R-:W-:-:S04]  /*5810*/  IMAD.IADD R3, R8, 0x1, R51 ;  /* 0x0000000108037824 */ /* 0x020fc800078e0233 */
[----:B0-----:R-:W-:-:S05]  /*5820*/  IMAD.WIDE R4, R3, 0x8, R4 ;  /* 0x0000000803047825 */ /* 0x001fca00078e0204 */
[----:B------:R0:W5:Y:S01]  /*5830*/  LDG.E.64 R52, desc[UR36][R4.64] ;  /* 0x0000002404347981 */ /* 0x000162000c1e1b00 */
[----:B------:R-:W-:-:S05]  /*5840*/  IMAD R8, R7, R8, RZ ;  /* 0x0000000807087224 */ /* 0x000fca00078e02ff */
[----:B------:R-:W-:-:S13]  /*5850*/  ISETP.GE.AND P0, PT, R51, R8, PT ;  /* 0x000000083300720c */ /* 0x000fda0003f06270 */
[----:B0-----:R-:W-:Y:S05]  /*5860*/  @!P0 BRA `(.L_x_140) ;  /* 0x00000000002c8947 */ /* 0x001fea0003800000 */
[----:B------:R-:W-:Y:S01]  /*5870*/  HFMA2 R50, -RZ, RZ, 0, 0 ;  /* 0x00000000ff327431 */ /* 0x000fe200000001ff */
[----:B------:R-:W-:Y:S01]  /*5880*/  MOV R0, 0x0 ;  /* 0x0000000000007802 */ /* 0x000fe20000000f00 */
[----:B------:R-:W0:Y:S01]  /*5890*/  LDCU.64 UR4, c[0x4][0x58] ;  /* 0x01000b00ff0477ac */ /* 0x000e220008000a00 */
[----:B------:R-:W-:Y:S01]  /*58a0*/  IMAD.MOV.U32 R6, RZ, RZ, R28 ;  /* 0x000000ffff067224 */ /* 0x000fe200078e001c */
[----:B------:R-:W-:Y:S01]  /*58b0*/  MOV R7, R2 ;  /* 0x0000000200077202 */ /* 0x000fe20000000f00 */
[----:B------:R1:W3:Y:S01]  /*58c0*/  LDC.64 R8, c[0x4][R0] ;  /* 0x0100000000087b82 */ /* 0x0002e20000000a00 */
[----:B------:R1:W-:Y:S01]  /*58d0*/  STL.64 [R1], R50 ;  /* 0x0000003201007387 */ /* 0x0003e20000100a00 */
[----:B0-----:R-:W-:Y:S02]  /*58e0*/  IMAD.U32 R4, RZ, RZ, UR4 ;  /* 0x00000004ff047e24 */ /* 0x001fe4000f8e00ff */
[----:B-1----:R-:W-:-:S07]  /*58f0*/  IMAD.U32 R5, RZ, RZ, UR5 ;  /* 0x00000005ff057e24 */ /* 0x002fce000f8e00ff */
[----:B------:R-:W-:-:S07]  /*5900*/  LEPC R20, `(.L_x_140) ;  /* 0x000000001014794e */ /* 0x000fce0000000000 */
[----:B--23-5:R-:W-:Y:S05]  /*5910*/  CALL.ABS.NOINC R8 ;  /* 0x0000000008007343 */ /* 0x02cfea0003c00000 */
.L_x_140:
[----:B------:R-:W0:Y:S02]  /*5920*/  LDC.64 R4, c[0x0][0x390] ;  /* 0x0000e400ff047b82 */ /* 0x000e240000000a00 */
[----:B0-----:R-:W-:-:S05]  /*5930*/  IMAD.WIDE.U32 R4, R51, 0x8, R4 ;  /* 0x0000000833047825 */ /* 0x001fca00078e0004 */
[----:B-----5:R3:W-:Y:S02]  /*5940*/  STG.E.64 desc[UR36][R4.64], R52 ;  /* 0x0000003404007986 */ /* 0x0207e4000c101b24 */
.L_x_102:
[----:B------:R-:W-:-:S03]  /*5950*/  UMOV UR4, 0xffffffff ;  /* 0xffffffff00047882 */ /* 0x000fc60000000000 */
[----:B------:R-:W-:Y:S05]  /*5960*/  BRA.DIV UR4, `(.L_x_141) ;  /* 0x0000014204307947 */ /* 0x000fea000b800000 */
[----:B------:R-:W-:Y:S06]  /*5970*/  BAR.SYNC.DEFER_BLOCKING 0x0 ;  /* 0x0000000000007b1d */ /* 0x000fec0000010000 */
.L_x_711:
[----:B------:R-:W-:Y:S01]  /*5980*/  ISETP.NE.AND P0, PT, R31, RZ, PT ;  /* 0x000000ff1f00720c */ /* 0x000fe20003f05270 */
[----:B------:R-:W-:-:S12]  /*5990*/  BSSY B0, `(.L_x_142) ;  /* 0x000001c000007945 */ /* 0x000fd80003800000 */
[----:B------:R-:W-:Y:S05]  /*59a0*/  @P0 BRA `(.L_x_143) ;  /* 0x0000000000680947 */ /* 0x000fea0003800000 */
[----:B------:R-:W4:Y:S01]  /*59b0*/  S2R R3, SR_LANEID ;  /* 0x0000000000037919 */ /* 0x000f220000000000 */
[----:B------:R-:W-:Y:S02]  /*59c0*/  VOTEU.ANY UR4, UPT, PT ;  /* 0x0000000000047886 */ /* 0x000fe400038e0100 */
[----:B0123--:R-:W4:Y:S08]  /*59d0*/  FLO.U32 R4, UR4 ;  /* 0x0000000400047d00 */ /* 0x00ff3000080e0000 */
[----:B------:R-:W0:Y:S01]  /*59e0*/  POPC R0, UR4 ;  /* 0x0000000400007d09 */ /* 0x000e220008000000 */
[----:B----4-:R-:W-:Y:S01]  /*59f0*/  ISETP.EQ.U32.AND P0, PT, R4, R3, PT ;  /* 0x000000030400720c */ /* 0x010fe20003f02070 */
        /* <DEDUP_REMOVED lines=15> */
.L_x_144:
[----:B------:R-:W2:Y:S04]  /*5af0*/  LD.E.STRONG.GPU R3, desc[UR36][R40.64+0x4] ;  /* 0x0000042428037980 */ /* 0x000ea8000c10f900 */
[----:B--2---:R-:W-:Y:S01]  /*5b00*/  CCTL.IVALL ;  /* 0x00000000ff00798f */ /* 0x004fe20002000000 */
[----:B------:R-:W-:Y:S05]  /*5b10*/  YIELD ;  /* 0x0000000000007946 */ /* 0x000fea0003800000 */
[----:B------:R-:W-:-:S04]  /*5b20*/  LOP3.LUT R3, R3, R0, RZ, 0x3c, !PT ;  /* 0x0000000003037212 */ /* 0x000fc800078e3cff */
[----:B------:R-:W-:-:S13]  /*5b30*/  ISETP.GT.AND P0, PT, R3, -0x1, PT ;  /* 0xffffffff0300780c */ /* 0x000fda0003f04270 */
[----:B------:R-:W-:Y:S05]  /*5b40*/  @P0 BRA `(.L_x_144) ;  /* 0xfffffffc00e80947 */ /* 0x000fea000383ffff */
.L_x_143:
[----:B------:R-:W-:Y:S05]  /*5b50*/  BSYNC B0 ;  /* 0x0000000000007941 */ /* 0x000fea0003800000 */
.L_x_142:
[----:B------:R-:W-:-:S03]  /*5b60*/  UMOV UR4, 0xffffffff ;  /* 0xffffffff00047882 */ /* 0x000fc60000000000 */
[----:B------:R-:W-:Y:S05]  /*5b70*/  BRA.DIV UR4, `(.L_x_145) ;  /* 0x0000013e04dc7947 */ /* 0x000fea000b800000 */
[----:B------:R-:W-:Y:S06]  /*5b80*/  BAR.SYNC.DEFER_BLOCKING 0x0 ;  /* 0x0000000000007b1d */ /* 0x000fec0000010000 */
.L_x_714:
[----:B------:R-:W-:-:S13]  /*5b90*/  ISETP.GE.AND P0, PT, R18, 0x1, PT ;  /* 0x000000011200780c */ /* 0x000fda0003f06270 */
[----:B------:R-:W-:Y:S05]  /*5ba0*/  @!P0 BRA `(.L_x_146) ;  /* 0x0000001400a48947 */ /* 0x000fea0003800000 */
[----:B------:R-:W-:Y:S01]  /*5bb0*/  ISETP.GE.U32.AND P0, PT, R18, 0x4, PT ;  /* 0x000000041200780c */ /* 0x000fe20003f06070 */
[----:B--2---:R-:W-:-:S12]  /*5bc0*/  IMAD.MOV.U32 R50, RZ, RZ, RZ ;  /* 0x000000ffff327224 */ /* 0x004fd800078e00ff */
[----:B------:R-:W-:Y:S05]  /*5bd0*/  @!P0 BRA `(.L_x_147) ;  /* 0x0000000c00488947 */ /* 0x000fea0003800000 */
[----:B01-3--:R-:W0:Y:S08]  /*5be0*/  LDC.64 R4, c[0x4][0x8] ;  /* 0x01000200ff047b82 */ /* 0x00be300000000a00 */
[----:B------:R-:W1:Y:S01]  /*5bf0*/  LDC.64 R6, c[0x4][0x10] ;  /* 0x01000400ff067b82 */ /* 0x000e620000000a00 */
[----:B0-----:R0:W5:Y:S04]  /*5c00*/  LDG.E R3, desc[UR36][R4.64] ;  /* 0x0000002404037981 */ /* 0x001168000c1e1900 */
[----:B-1----:R0:W5:Y:S01]  /*5c10*/  LDG.E R0, desc[UR36][R6.64] ;  /* 0x0000002406007981 */ /* 0x002162000c1e1900 */
[----:B------:R-:W-:Y:S01]  /*5c20*/  BSSY.RECONVERGENT B9, `(.L_x_148) ;  /* 0x00000cc000097945 */ /* 0x000fe20003800200 */
[----:B------:R-:W-:-:S07]  /*5c30*/  IMAD.MOV.U32 R50, RZ, RZ, RZ ;  /* 0x000000ffff327224 */ /* 0x000fce00078e00ff */
.L_x_173:
[C---:B01---5:R-:W-:Y:S01]  /*5c40*/  IMAD R4, R3.reuse, R50, 0x1 ;  /* 0x0000000103047424 */ /* 0x063fe200078e0232 */
[----:B------:R-:W-:Y:S01]  /*5c50*/  BSSY.RECONVERGENT B10, `(.L_x_149) ;  /* 0x00000130000a7945 */ /* 0x000fe20003800200 */
[----:B------:R-:W-:-:S05]  /*5c60*/  IMAD R5, R3, R0, RZ ;  /* 0x0000000003057224 */ /* 0x000fca00078e02ff */
        /* <DEDUP_REMOVED lines=13> */
.L_x_151:
[----:B------:R-:W0:Y:S08]  /*5d40*/  LDC.64 R4, c[0x4][0x8] ;  /* 0x01000200ff047b82 */ /* 0x000e300000000a00 */
[----:B------:R-:W1:Y:S01]  /*5d50*/  LDC.64 R6, c[0x4][0x10] ;  /* 0x01000400ff067b82 */ /* 0x000e620000000a00 */
[----:B0-----:R0:W5:Y:S04]  /*5d60*/  LDG.E R3, desc[UR36][R4.64] ;  /* 0x0000002404037981 */ /* 0x001168000c1e1900 */
[----:B-1----:R0:W5:Y:S02]  /*5d70*/  LDG.E R0, desc[UR36][R6.64] ;  /* 0x0000002406007981 */ /* 0x002164000c1e1900 */
.L_x_150:
[----:B------:R-:W-:Y:S05]  /*5d80*/  BSYNC.RECONVERGENT B10 ;  /* 0x00000000000a7941 */ /* 0x000fea0003800200 */
.L_x_149:
[----:B0-----:R-:W0:Y:S01]  /*5d90*/  LDC.64 R4, c[0x0][0x390] ;  /* 0x0000e400ff047b82 */ /* 0x001e220000000a00 */
[----:B-----5:R-:W-:-:S04]  /*5da0*/  IMAD R7, R3, R50, RZ ;  /* 0x0000003203077224 */ /* 0x020fc800078e02ff */
[----:B0-----:R-:W-:-:S05]  /*5db0*/  IMAD.WIDE R4, R7, 0x8, R4 ;  /* 0x0000000807047825 */ /* 0x001fca00078e0204 */
[----:B------:R0:W5:Y:S01]  /*5dc0*/  LDG.E.64 R54, desc[UR36][R4.64+0x8] ;  /* 0x0000082404367981 */ /* 0x000162000c1e1b00 */
[----:B------:R-:W-:Y:S01]  /*5dd0*/  IMAD R6, R3, R0, RZ ;  /* 0x0000000003067224 */ /* 0x000fe200078e02ff */
[----:B------:R-:W-:Y:S04]  /*5de0*/  BSSY.RECONVERGENT B10, `(.L_x_152) ;  /* 0x00000120000a7945 */ /* 0x000fe80003800200 */
[----:B------:R-:W-:-:S13]  /*5df0*/  ISETP.GE.AND P0, PT, R7, R6, PT ;  /* 0x000000060700720c */ /* 0x000fda0003f06270 */
[----:B0-----:R-:W-:Y:S05]  /*5e00*/  @!P0 BRA `(.L_x_153) ;  /* 0x00000000003c8947 */ /* 0x001fea0003800000 */
[----:B------:R-:W-:Y:S01]  /*5e10*/  HFMA2 R51, -RZ, RZ, 0, 0 ;  /* 0x00000000ff337431 */ /* 0x000fe200000001ff */
        /* <DEDUP_REMOVED lines=9> */
[----:B--2--5:R-:W-:Y:S05]  /*5eb0*/  CALL.ABS.NOINC R8 ;  /* 0x0000000008007343 */ /* 0x024fea0003c00000 */
.L_x_154:
[----:B------:R-:W0:Y:S08]  /*5ec0*/  LDC.64 R4, c[0x4][0x8] ;  /* 0x01000200ff047b82 */ /* 0x000e300000000a00 */
[----:B------:R-:W1:Y:S01]  /*5ed0*/  LDC.64 R6, c[0x4][0x10] ;  /* 0x01000400ff067b82 */ /* 0x000e620000000a00 */
[----:B0-----:R0:W5:Y:S04]  /*5ee0*/  LDG.E R3, desc[UR36][R4.64] ;  /* 0x0000002404037981 */ /* 0x001168000c1e1900 */
[----:B-1----:R0:W5:Y:S02]  /*5ef0*/  LDG.E R0, desc[UR36][R6.64] ;  /* 0x0000002406007981 */ /* 0x002164000c1e1900 */
.L_x_153:
[----:B------:R-:W-:Y:S05]  /*5f00*/  BSYNC.RECONVERGENT B10 ;  /* 0x00000000000a7941 */ /* 0x000fea0003800200 */
.L_x_152:
[----:B0-----:R-:W0:Y:S01]  /*5f10*/  LDC.64 R4, c[0x0][0x390] ;  /* 0x0000e400ff047b82 */ /* 0x001e220000000a00 */
[C---:B-----5:R-:W-:Y:S01]  /*5f20*/  IMAD R6, R3.reuse, R50, RZ ;  /* 0x0000003203067224 */ /* 0x060fe200078e02ff */
[----:B------:R-:W-:Y:S01]  /*5f30*/  BSSY.RECONVERGENT B10, `(.L_x_155) ;  /* 0x00000170000a7945 */ /* 0x000fe20003800200 */
[----:B------:R-:W-:Y:S02]  /*5f40*/  IMAD R7, R3, R0, RZ ;  /* 0x0000000003077224 */ /* 0x000fe400078e02ff */
[----:B------:R-:W-:Y:S02]  /*5f50*/  VIADD R52, R50, 0x1 ;  /* 0x0000000132347836 */ /* 0x000fe40000000000 */
[C---:B0-----:R-:W-:Y:S01]  /*5f60*/  IMAD.WIDE R4, R6.reuse, 0x8, R4 ;  /* 0x0000000806047825 */ /* 0x041fe200078e0204 */
[----:B------:R-:W-:-:S04]  /*5f70*/  IADD3 R6, PT, PT, R6, 0x1, R3 ;  /* 0x0000000106067810 */ /* 0x000fc80007ffe003 */
[----:B------:R0:W-:Y:S01]  /*5f80*/  STG.E.64 desc[UR36][R4.64], R54 ;  /* 0x0000003604007986 */ /* 0x0001e2000c101b24 */
[----:B------:R-:W-:-:S13]  /*5f90*/  ISETP.GE.AND P0, PT, R6, R7, PT ;  /* 0x000000070600720c */ /* 0x000fda0003f06270 */
[----:B0-----:R-:W-:Y:S05]  /*5fa0*/  @!P0 BRA `(.L_x_156) ;  /* 0x00000000003c8947 */ /* 0x001fea0003800000 */
[----:B------:R-:W-:Y:S01]  /*5fb0*/  IMAD.MOV.U32 R53, RZ, RZ, 0x1 ;  /* 0x00000001ff357424 */ /* 0x000fe200078e00ff */
        /* <DEDUP_REMOVED lines=10> */
.L_x_157:
[----:B------:R-:W0:Y:S08]  /*6060*/  LDC.64 R4, c[0x4][0x8] ;  /* 0x01000200ff047b82 */ /* 0x000e300000000a00 */
[----:B------:R-:W1:Y:S01]  /*6070*/  LDC.64 R6, c[0x4][0x10] ;  /* 0x01000400ff067b82 */ /* 0x000e620000000a00 */
[----:B0-----:R0:W5:Y:S04]  /*6080*/  LDG.E R3, desc[UR36][R4.64] ;  /* 0x0000002404037981 */ /* 0x001168000c1e1900 */
[----:B-1----:R0:W5:Y:S02]  /*6090*/  LDG.E R0, desc[UR36][R6.64] ;  /* 0x0000002406007981 */ /* 0x002164000c1e1900 */
.L_x_156:
[----:B------:R-:W-:Y:S05]  /*60a0*/  BSYNC.RECONVERGENT B10 ;  /* 0x00000000000a7941 */ /* 0x000fea0003800200 */
.L_x_155:
        /* <DEDUP_REMOVED lines=19> */
.L_x_160:
[----:B------:R-:W0:Y:S08]  /*61e0*/  LDC.64 R4, c[0x4][0x8] ;  /* 0x01000200ff047b82 */ /* 0x000e300000000a00 */
[----:B------:R-:W1:Y:S01]  /*61f0*/  LDC.64 R6, c[0x4][0x10] ;  /* 0x01000400ff067b82 */ /* 0x000e620000000a00 */
[----:B0-----:R0:W5:Y:S04]  /*6200*/  LDG.E R3, desc[UR36][R4.64] ;  /* 0x0000002404037981 */ /* 0x001168000c1e1900 */
[----:B-1----:R0:W5:Y:S02]  /*6210*/  LDG.E R0, desc[UR36][R6.64] ;  /* 0x0000002406007981 */ /* 0x002164000c1e1900 */
.L_x_159:
[----:B------:R-:W-:Y:S05]  /*6220*/  BSYNC.RECONVERGENT B10 ;  /* 0x00000000000a7941 */ /* 0x000fea0003800200 */
.L_x_158:
[----:B0-----:R-:W0:Y:S01]  /*6230*/  LDC.64 R4, c[0x0][0x390] ;  /* 0x0000e400ff047b82 */ /* 0x001e220000000a00 */
[C---:B-----5:R-:W-:Y:S01]  /*6240*/  IMAD R6, R3.reuse, R52, RZ ;  /* 0x0000003403067224 */ /* 0x060fe200078e02ff */
[----:B------:R-:W-:Y:S01]  /*6250*/  BSSY.RECONVERGENT B10, `(.L_x_161) ;  /* 0x00000170000a7945 */ /* 0x000fe20003800200 */
[----:B------:R-:W-:Y:S01]  /*6260*/  IMAD R7, R3, R0, RZ ;  /* 0x0000000003077224 */ /* 0x000fe200078e02ff */
[----:B------:R-:W-:Y:S01]  /*6270*/  IADD3 R52, PT, PT, R50, 0x2, RZ ;  /* 0x0000000232347810 */ /* 0x000fe20007ffe0ff */
        /* <DEDUP_REMOVED lines=16> */
.L_x_163:
[----:B------:R-:W0:Y:S08]  /*6380*/  LDC.64 R4, c[0x4][0x8] ;  /* 0x01000200ff047b82 */ /* 0x000e300000000a00 */
[----:B------:R-:W1:Y:S01]  /*6390*/  LDC.64 R6, c[0x4][0x10] ;  /* 0x01000400ff067b82 */ /* 0x000e620000000a00 */
[----:B0-----:R0:W5:Y:S04]  /*63a0*/  LDG.E R3, desc[UR36][R4.64] ;  /* 0x0000002404037981 */ /* 0x001168000c1e1900 */
[----:B-1----:R0:W5:Y:S02]  /*63b0*/  LDG.E R0, desc[UR36][R6.64] ;  /* 0x0000002406007981 */ /* 0x002164000c1e1900 */
.L_x_162:
[----:B------:R-:W-:Y:S05]  /*63c0*/  BSYNC.RECONVERGENT B10 ;  /* 0x00000000000a7941 */ /* 0x000fea0003800200 */
.L_x_161:
        /* <DEDUP_REMOVED lines=18> */
[----:B--2--5:R-:W-:Y:S05]  /*64f0*/  CALL.ABS.NOINC R8 ;  /* 0x0000000008007343 */ /* 0x024fea0003c00000 */
.L_x_166:
[----:B------:R-:W0:Y:S08]  /*6500*/  LDC.64 R4, c[0x4][0x8] ;  /* 0x01000200ff047b82 */ /* 0x000e300000000a00 */
[----:B------:R-:W1:Y:S01]  /*6510*/  LDC.64 R6, c[0x4][0x10] ;  /* 0x01000400ff067b82 */ /* 0x000e620000000a00 */
[----:B0-----:R0:W5:Y:S04]  /*6520*/  LDG.E R3, desc[UR36][R4.64] ;  /* 0x0000002404037981 */ /* 0x001168000c1e1900 */
[----:B-1----:R0:W5:Y:S02]  /*6530*/  LDG.E R0, desc[UR36][R6.64] ;  /* 0x0000002406007981 */ /* 0x002164000c1e1900 */
.L_x_165:
[----:B------:R-:W-:Y:S05]  /*6540*/  BSYNC.RECONVERGENT B10 ;  /* 0x00000000000a7941 */ /* 0x000fea0003800200 */
.L_x_164:
        /* <DEDUP_REMOVED lines=21> */
.L_x_169:
[----:B------:R-:W0:Y:S08]  /*66a0*/  LDC.64 R4, c[0x4][0x8] ;  /* 0x01000200ff047b82 */ /* 0x000e300000000a00 */
[----:B------:R-:W1:Y:S01]  /*66b0*/  LDC.64 R6, c[0x4][0x10] ;  /* 0x01000400ff067b82 */ /* 0x000e620000000a00 */
[----:B0-----:R0:W5:Y:S04]  /*66c0*/  LDG.E R3, desc[UR36][R4.64] ;  /* 0x0000002404037981 */ /* 0x001168000c1e1900 */
[----:B-1----:R0:W5:Y:S02]  /*66d0*/  LDG.E R0, desc[UR36][R6.64] ;  /* 0x0000002406007981 */ /* 0x002164000c1e1900 */
.L_x_168:
[----:B------:R-:W-:Y:S05]  /*66e0*/  BSYNC.RECONVERGENT B10 ;  /* 0x00000000000a7941 */ /* 0x000fea0003800200 */
.L_x_167:
        /* <DEDUP_REMOVED lines=19> */
.L_x_172:
[----:B------:R-:W0:Y:S08]  /*6820*/  LDC.64 R4, c[0x4][0x10] ;  /* 0x01000400ff047b82 */ /* 0x000e300000000a00 */
[----:B------:R-:W1:Y:S01]  /*6830*/  LDC.64 R6, c[0x4][0x8] ;  /* 0x01000200ff067b82 */ /* 0x000e620000000a00 */
[----:B0-----:R0:W5:Y:S04]  /*6840*/  LDG.E R0, desc[UR36][R4.64] ;  /* 0x0000002404007981 */ /* 0x001168000c1e1900 */
[----:B-1----:R0:W5:Y:S02]  /*6850*/  LDG.E R3, desc[UR36][R6.64] ;  /* 0x0000002406037981 */ /* 0x002164000c1e1900 */
.L_x_171:
[----:B------:R-:W-:Y:S05]  /*6860*/  BSYNC.RECONVERGENT B10 ;  /* 0x00000000000a7941 */ /* 0x000fea0003800200 */
.L_x_170:
[----:B0-----:R-:W0:Y:S01]  /*6870*/  LDC.64 R4, c[0x0][0x390] ;  /* 0x0000e400ff047b82 */ /* 0x001e220000000a00 */
[----:B-----5:R-:W-:Y:S02]  /*6880*/  IMAD R7, R3, R52, RZ ;  /* 0x0000003403077224 */ /* 0x020fe400078e02ff */
[----:B------:R-:W-:-:S05]  /*6890*/  VIADD R50, R50, 0x4 ;  /* 0x0000000432327836 */ /* 0x000fca0000000000 */
[----:B------:R-:W-:Y:S01]  /*68a0*/  ISETP.NE.AND P0, PT, R50, R39, PT ;  /* 0x000000273200720c */ /* 0x000fe20003f05270 */
[----:B0-----:R-:W-:-:S05]  /*68b0*/  IMAD.WIDE R4, R7, 0x8, R4 ;  /* 0x0000000807047825 */ /* 0x001fca00078e0204 */
[----:B------:R1:W-:Y:S07]  /*68c0*/  STG.E.64 desc[UR36][R4.64], R54 ;  /* 0x0000003604007986 */ /* 0x0003ee000c101b24 */
[----:B------:R-:W-:Y:S05]  /*68d0*/  @P0 BRA `(.L_x_173) ;  /* 0xfffffff000d80947 */ /* 0x000fea000383ffff */
[----:B------:R-:W-:Y:S05]  /*68e0*/  BSYNC.RECONVERGENT B9 ;  /* 0x0000000000097941 */ /* 0x000fea0003800200 */
.L_x_148:
[----:B------:R-:W-:-:S07]  /*68f0*/  IMAD.MOV.U32 R50, RZ, RZ, R39 ;  /* 0x000000ffff327224 */ /* 0x000fce00078e0027 */
.L_x_147:
[----:B------:R-:W-:-:S13]  /*6900*/  ISETP.NE.AND P0, PT, R37, RZ, PT ;  /* 0x000000ff2500720c */ /* 0x000fda0003f05270 */
[----:B------:R-:W-:Y:S05]  /*6910*/  @!P0 BRA `(.L_x_146) ;  /* 0x0000000800488947 */ /* 0x000fea0003800000 */
[----:B------:R-:W-:-:S13]  /*6920*/  ISETP.NE.AND P0, PT, R37, 0x1, PT ;  /* 0x000000012500780c */ /* 0x000fda0003f05270 */
[----:B------:R-:W-:Y:S05]  /*6930*/  @!P0 BRA `(.L_x_174) ;  /* 0x0000000400788947 */ /* 0x000fea0003800000 */
[----:B01-3--:R-:W0:Y:S08]  /*6940*/  LDC.64 R4, c[0x4][0x8] ;  /* 0x01000200ff047b82 */ /* 0x00be300000000a00 */
[----:B------:R-:W1:Y:S01]  /*6950*/  LDC.64 R6, c[0x4][0x10] ;  /* 0x01000400ff067b82 */ /* 0x000e620000000a00 */
[----:B0-----:R-:W2:Y:S04]  /*6960*/  LDG.E R9, desc[UR36][R4.64] ;  /* 0x0000002404097981 */ /* 0x001ea8000c1e1900 */
[----:B-1----:R-:W3:Y:S01]  /*6970*/  LDG.E R6, desc[UR36][R6.64] ;  /* 0x0000002406067981 */ /* 0x002ee2000c1e1900 */
[----:B--2---:R-:W-:-:S02]  /*6980*/  IMAD R0, R50, R9, 0x1 ;  /* 0x0000000132007424 */ /* 0x004fc400078e0209 */
[----:B---3--:R-:W-:-:S05]  /*6990*/  IMAD R3, R9, R6, RZ ;  /* 0x0000000609037224 */ /* 0x008fca00078e02ff */
[----:B------:R-:W-:-:S13]  /*69a0*/  ISETP.GE.AND P0, PT, R0, R3, PT ;  /* 0x000000030000720c */ /* 0x000fda0003f06270 */
[----:B------:R-:W-:Y:S05]  /*69b0*/  @!P0 BRA `(.L_x_175) ;  /* 0x00000000003c8947 */ /* 0x000fea0003800000 */
        /* <DEDUP_REMOVED lines=11> */
.L_x_176:
[----:B------:R-:W0:Y:S08]  /*6a70*/  LDC.64 R4, c[0x4][0x8] ;  /* 0x01000200ff047b82 */ /* 0x000e300000000a00 */
[----:B------:R-:W1:Y:S01]  /*6a80*/  LDC.64 R6, c[0x4][0x10] ;  /* 0x01000400ff067b82 */ /* 0x000e620000000a00 */
[----:B0-----:R0:W5:Y:S04]  /*6a90*/  LDG.E R9, desc[UR36][R4.64] ;  /* 0x0000002404097981 */ /* 0x001168000c1e1900 */
[----:B-1----:R0:W5:Y:S02]  /*6aa0*/  LDG.E R6, desc[UR36][R6.64] ;  /* 0x0000002406067981 */ /* 0x002164000c1e1900 */
.L_x_175:
[----:B0-----:R-:W0:Y:S01]  /*6ab0*/  LDC.64 R4, c[0x0][0x390] ;  /* 0x0000e400ff047b82 */ /* 0x001e220000000a00 */
[----:B-----5:R-:W-:-:S04]  /*6ac0*/  IMAD R3, R50, R9, RZ ;  /* 0x0000000932037224 */ /* 0x020fc800078e02ff */
        /* <DEDUP_REMOVED lines=16> */
.L_x_178:
[----:B------:R-:W0:Y:S08]  /*6bd0*/  LDC.64 R4, c[0x4][0x8] ;  /* 0x01000200ff047b82 */ /* 0x000e300000000a00 */
[----:B------:R-:W1:Y:S01]  /*6be0*/  LDC.64 R6, c[0x4][0x10] ;  /* 0x01000400ff067b82 */ /* 0x000e620000000a00 */
[----:B0-----:R0:W5:Y:S04]  /*6bf0*/  LDG.E R9, desc[UR36][R4.64] ;  /* 0x0000002404097981 */ /* 0x001168000c1e1900 */
[----:B-1----:R0:W5:Y:S02]  /*6c00*/  LDG.E R6, desc[UR36][R6.64] ;  /* 0x0000002406067981 */ /* 0x002164000c1e1900 */
.L_x_177:
[----:B0-----:R-:W0:Y:S01]  /*6c10*/  LDC.64 R4, c[0x0][0x390] ;  /* 0x0000e400ff047b82 */ /* 0x001e220000000a00 */
[C---:B-----5:R-:W-:Y:S02]  /*6c20*/  IMAD R0, R50.reuse, R9, RZ ;  /* 0x0000000932007224 */ /* 0x060fe400078e02ff */
        /* <DEDUP_REMOVED lines=18> */
.L_x_180:
[----:B------:R-:W0:Y:S08]  /*6d50*/  LDC.64 R4, c[0x4][0x8] ;  /* 0x01000200ff047b82 */ /* 0x000e300000000a00 */
[----:B------:R-:W1:Y:S01]  /*6d60*/  LDC.64 R6, c[0x4][0x10] ;  /* 0x01000400ff067b82 */ /* 0x000e620000000a00 */
[----:B0-----:R0:W5:Y:S04]  /*6d70*/  LDG.E R9, desc[UR36][R4.64] ;  /* 0x0000002404097981 */ /* 0x001168000c1e1900 */
[----:B-1----:R0:W5:Y:S02]  /*6d80*/  LDG.E R6, desc[UR36][R6.64] ;  /* 0x0000002406067981 */ /* 0x002164000c1e1900 */
.L_x_179:
[----:B0-----:R-:W0:Y:S01]  /*6d90*/  LDC.64 R4, c[0x0][0x390] ;  /* 0x0000e400ff047b82 */ /* 0x001e220000000a00 */
[----:B-----5:R-:W-:-:S04]  /*6da0*/  IMAD R3, R9, R52, RZ ;  /* 0x0000003409037224 */ /* 0x020fc800078e02ff */
        /* <DEDUP_REMOVED lines=16> */
.L_x_182:
[----:B------:R-:W0:Y:S02]  /*6eb0*/  LDC.64 R4, c[0x4][0x8] ;  /* 0x01000200ff047b82 */ /* 0x000e240000000a00 */
[----:B0-----:R0:W5:Y:S02]  /*6ec0*/  LDG.E R9, desc[UR36][R4.64] ;  /* 0x0000002404097981 */ /* 0x001164000c1e1900 */
.L_x_181:
[----:B0-----:R-:W0:Y:S01]  /*6ed0*/  LDC.64 R4, c[0x0][0x390] ;  /* 0x0000e400ff047b82 */ /* 0x001e220000000a00 */
[----:B-----5:R-:W-:Y:S02]  /*6ee0*/  IMAD R9, R52, R9, RZ ;  /* 0x0000000934097224 */ /* 0x020fe400078e02ff */
[----:B------:R-:W-:Y:S02]  /*6ef0*/  VIADD R50, R50, 0x2 ;  /* 0x0000000232327836 */ /* 0x000fe40000000000 */
[----:B0-----:R-:W-:-:S05]  /*6f00*/  IMAD.WIDE R4, R9, 0x8, R4 ;  /* 0x0000000809047825 */ /* 0x001fca00078e0204 */
[----:B------:R2:W-:Y:S02]  /*6f10*/  STG.E.64 desc[UR36][R4.64], R54 ;  /* 0x0000003604007986 */ /* 0x0005e4000c101b24 */
.L_x_174:
[----:B------:R-:W-:-:S04]  /*6f20*/  LOP3.LUT R0, R18, 0x1, RZ, 0xc0, !PT ;  /* 0x0000000112007812 */ /* 0x000fc800078ec0ff */
[----:B------:R-:W-:-:S13]  /*6f30*/  ISETP.NE.U32.AND P0, PT, R0, 0x1, PT ;  /* 0x000000010000780c */ /* 0x000fda0003f05070 */
[----:B------:R-:W-:Y:S05]  /*6f40*/  @P0 BRA `(.L_x_146) ;  /* 0x0000000000bc0947 */ /* 0x000fea0003800000 */
[----:B0123--:R-:W0:Y:S08]  /*6f50*/  LDC.64 R4, c[0x4][0x8] ;  /* 0x01000200ff047b82 */ /* 0x00fe300000000a00 */
[----:B------:R-:W1:Y:S01]  /*6f60*/  LDC.64 R6, c[0x4][0x10] ;  /* 0x01000400ff067b82 */ /* 0x000e620000000a00 */
[----:B0-----:R-:W2:Y:S04]  /*6f70*/  LDG.E R9, desc[UR36][R4.64] ;  /* 0x0000002404097981 */ /* 0x001ea8000c1e1900 */
[----:B-1----:R-:W3:Y:S01]  /*6f80*/  LDG.E R6, desc[UR36][R6.64] ;  /* 0x0000002406067981 */ /* 0x002ee2000c1e1900 */
[----:B--2---:R-:W-:-:S02]  /*6f90*/  IMAD R0, R9, R50, 0x1 ;  /* 0x0000000109007424 */ /* 0x004fc400078e0232 */
[----:B---3--:R-:W-:-:S05]  /*6fa0*/  IMAD R3, R9, R6, RZ ;  /* 0x0000000609037224 */ /* 0x008fca00078e02ff */
        /* <DEDUP_REMOVED lines=13> */
.L_x_184:
[----:B------:R-:W0:Y:S08]  /*7080*/  LDC.64 R4, c[0x4][0x8] ;  /* 0x01000200ff047b82 */ /* 0x000e300000000a00 */
[----:B------:R-:W1:Y:S01]  /*7090*/  LDC.64 R6, c[0x4][0x10] ;  /* 0x01000400ff067b82 */ /* 0x000e620000000a00 */
[----:B0-----:R0:W5:Y:S04]  /*70a0*/  LDG.E R9, desc[UR36][R4.64] ;  /* 0x0000002404097981 */ /* 0x001168000c1e1900 */
[----:B-1----:R0:W5:Y:S02]  /*70b0*/  LDG.E R6, desc[UR36][R6.64] ;  /* 0x0000002406067981 */ /* 0x002164000c1e1900 */
.L_x_183:
        /* <DEDUP_REMOVED lines=18> */
.L_x_186:
[----:B------:R-:W0:Y:S02]  /*71e0*/  LDC.64 R4, c[0x4][0x8] ;  /* 0x01000200ff047b82 */ /* 0x000e240000000a00 */
[----:B0-----:R0:W5:Y:S02]  /*71f0*/  LDG.E R9, desc[UR36][R4.64] ;  /* 0x0000002404097981 */ /* 0x001164000c1e1900 */
.L_x_185:
[----:B0-----:R-:W0:Y:S01]  /*7200*/  LDC.64 R4, c[0x0][0x390] ;  /* 0x0000e400ff047b82 */ /* 0x001e220000000a00 */
[----:B-----5:R-:W-:-:S04]  /*7210*/  IMAD R9, R9, R50, RZ ;  /* 0x0000003209097224 */ /* 0x020fc800078e02ff */
[----:B0-----:R-:W-:-:S05]  /*7220*/  IMAD.WIDE R4, R9, 0x8, R4 ;  /* 0x0000000809047825 */ /* 0x001fca00078e0204 */
[----:B------:R4:W-:Y:S02]  /*7230*/  STG.E.64 desc[UR36][R4.64], R52 ;  /* 0x0000003404007986 */ /* 0x0009e4000c101b24 */
.L_x_146:
[----:B------:R-:W-:-:S03]  /*7240*/  UMOV UR4, 0xffffffff ;  /* 0xffffffff00047882 */ /* 0x000fc60000000000 */
[----:B------:R-:W-:Y:S05]  /*7250*/  BRA.DIV UR4, `(.L_x_187) ;  /* 0x0000012a04547947 */ /* 0x000fea000b800000 */
[----:B------:R-:W-:Y:S06]  /*7260*/  BAR.SYNC.DEFER_BLOCKING 0x0 ;  /* 0x0000000000007b1d */ /* 0x000fec0000010000 */
.L_x_717:
[----:B------:R-:W-:Y:S01]  /*7270*/  ISETP.NE.AND P0, PT, R31, RZ, PT ;  /* 0x000000ff1f00720c */ /* 0x000fe20003f05270 */
[----:B------:R-:W-:Y:S01]  /*7280*/  BSSY B0, `(.L_x_188) ;  /* 0x000001d000007945 */ /* 0x000fe20003800000 */
[----:B------:R-:W-:-:S11]  /*7290*/  ISETP.GE.AND P1, PT, R17, 0x1, PT ;  /* 0x000000011100780c */ /* 0x000fd60003f26270 */
[----:B------:R-:W-:Y:S05]  /*72a0*/  @P0 BRA `(.L_x_189) ;  /* 0x0000000000680947 */ /* 0x000fea0003800000 */
[----:B------:R-:W5:Y:S01]  /*72b0*/  S2R R3, SR_LANEID ;  /* 0x0000000000037919 */ /* 0x000f620000000000 */
[----:B------:R-:W-:Y:S02]  /*72c0*/  VOTEU.ANY UR4, UPT, PT ;  /* 0x0000000000047886 */ /* 0x000fe400038e0100 */
[----:B01234-:R-:W5:Y:S08]  /*72d0*/  FLO.U32 R4, UR4 ;  /* 0x0000000400047d00 */ /* 0x01ff7000080e0000 */
[----:B------:R-:W0:Y:S01]  /*72e0*/  POPC R0, UR4 ;  /* 0x0000000400007d09 */ /* 0x000e220008000000 */
[----:B-----5:R-:W-:Y:S01]  /*72f0*/  ISETP.EQ.U32.AND P0, PT, R4, R3, PT ;  /* 0x000000030400720c */ /* 0x020fe20003f02070 */
        /* <DEDUP_REMOVED lines=15> */
.L_x_190:
[----:B------:R-:W2:Y:S04]  /*73f0*/  LD.E.STRONG.GPU R3, desc[UR36][R40.64+0x4] ;  /* 0x0000042428037980 */ /* 0x000ea8000c10f900 */
[----:B--2---:R-:W-:Y:S01]  /*7400*/  CCTL.IVALL ;  /* 0x00000000ff00798f */ /* 0x004fe20002000000 */
[----:B------:R-:W-:Y:S05]  /*7410*/  YIELD ;  /* 0x0000000000007946 */ /* 0x000fea0003800000 */
[----:B------:R-:W-:-:S04]  /*7420*/  LOP3.LUT R3, R3, R0, RZ, 0x3c, !PT ;  /* 0x0000000003037212 */ /* 0x000fc800078e3cff */
[----:B------:R-:W-:-:S13]  /*7430*/  ISETP.GT.AND P0, PT, R3, -0x1, PT ;  /* 0xffffffff0300780c */ /* 0x000fda0003f04270 */
[----:B------:R-:W-:Y:S05]  /*7440*/  @P0 BRA `(.L_x_190) ;  /* 0xfffffffc00e80947 */ /* 0x000fea000383ffff */
.L_x_189:
[----:B------:R-:W-:Y:S05]  /*7450*/  BSYNC B0 ;  /* 0x0000000000007941 */ /* 0x000fea0003800000 */
.L_x_188:
[----:B------:R-:W-:-:S03]  /*7460*/  UMOV UR4, 0xffffffff ;  /* 0xffffffff00047882 */ /* 0x000fc60000000000 */
[----:B------:R-:W-:Y:S05]  /*7470*/  BRA.DIV UR4, `(.L_x_191) ;  /* 0x0000012604fc7947 */ /* 0x000fea000b800000 */
[----:B------:R-:W-:Y:S06]  /*7480*/  BAR.SYNC.DEFER_BLOCKING 0x0 ;  /* 0x0000000000007b1d */ /* 0x000fec0000010000 */
.L_x_720:
[----:B------:R-:W-:Y:S05]  /*7490*/  @!P1 BRA `(.L_x_192) ;  /* 0x0000001800d89947 */ /* 0x000fea0003800000 */
[----:B------:R-:W-:Y:S01]  /*74a0*/  ISETP.GE.U32.AND P0, PT, R17, 0x8, PT ;  /* 0x000000081100780c */ /* 0x000fe20003f06070 */
[----:B------:R-:W-:-:S12]  /*74b0*/  HFMA2 R27, -RZ, RZ, 0, 0 ;  /* 0x00000000ff1b7431 */ /* 0x000fd800000001ff */
[----:B------:R-:W-:Y:S05]  /*74c0*/  @!P0 BRA `(.L_x_193) ;  /* 0x0000000c00c08947 */ /* 0x000fea0003800000 */
[----:B01234-:R-:W0:Y:S08]  /*74d0*/  LDC.64 R4, c[0x4][0x8] ;  /* 0x01000200ff047b82 */ /* 0x01fe300000000a00 */
[----:B------:R-:W1:Y:S01]  /*74e0*/  LDC.64 R6, c[0x4][0x10] ;  /* 0x01000400ff067b82 */ /* 0x000e620000000a00 */
[----:B0-----:R0:W5:Y:S04]  /*74f0*/  LDG.E R3, desc[UR36][R4.64] ;  /* 0x0000002404037981 */ /* 0x001168000c1e1900 */
[----:B-1----:R0:W5:Y:S01]  /*7500*/  LDG.E R0, desc[UR36][R6.64] ;  /* 0x0000002406007981 */ /* 0x002162000c1e1900 */
[----:B------:R-:W-:Y:S01]  /*7510*/  BSSY.RECONVERGENT B9, `(.L_x_194) ;  /* 0x00000ea000097945 */ /* 0x000fe20003800200 */
[----:B------:R-:W-:-:S07]  /*7520*/  IMAD.MOV.U32 R27, RZ, RZ, RZ ;  /* 0x000000ffff1b7224 */ /* 0x000fce00078e00ff */
.L_x_219:
[----:B0----5:R-:W-:Y:S01]  /*7530*/  IMAD R4, R26, R3, R27 ;  /* 0x000000031a047224 */ /* 0x021fe200078e021b */
[----:B------:R-:W-:Y:S01]  /*7540*/  BSSY.RECONVERGENT B10, `(.L_x_195) ;  /* 0x00000120000a7945 */ /* 0x000fe20003800200 */
[----:B------:R-:W-:-:S05]  /*7550*/  IMAD R5, R3, R0, RZ ;  /* 0x0000000003057224 */ /* 0x000fca00078e02ff */
        /* <DEDUP_REMOVED lines=12> */
.L_x_197:
[----:B------:R-:W0:Y:S08]  /*7620*/  LDC.64 R4, c[0x4][0x8] ;  /* 0x01000200ff047b82 */ /* 0x000e300000000a00 */
[----:B------:R-:W1:Y:S01]  /*7630*/  LDC.64 R6, c[0x4][0x10] ;  /* 0x01000400ff067b82 */ /* 0x000e620000000a00 */
[----:B0-----:R0:W5:Y:S04]  /*7640*/  LDG.E R3, desc[UR36][R4.64] ;  /* 0x0000002404037981 */ /* 0x001168000c1e1900 */
[----:B-1----:R0:W5:Y:S02]  /*7650*/  LDG.E R0, desc[UR36][R6.64] ;  /* 0x0000002406007981 */ /* 0x002164000c1e1900 */
.L_x_196:
[----:B------:R-:W-:Y:S05]  /*7660*/  BSYNC.RECONVERGENT B10 ;  /* 0x00000000000a7941 */ /* 0x000fea0003800200 */
.L_x_195:
[----:B0-----:R-:W0:Y:S01]  /*7670*/  LDC.64 R4, c[0x0][0x390] ;  /* 0x0000e400ff047b82 */ /* 0x001e220000000a00 */
[----:B-----5:R-:W-:Y:S01]  /*7680*/  IMAD R7, R26, R3, R27 ;  /* 0x000000031a077224 */ /* 0x020fe200078e021b */
[----:B------:R-:W-:Y:S01]  /*7690*/  BSSY.RECONVERGENT B10, `(.L_x_198) ;  /* 0x00000170000a7945 */ /* 0x000fe20003800200 */
[----:B------:R-:W-:Y:S02]  /*76a0*/  IMAD R9, R3, R0, RZ ;  /* 0x0000000003097224 */ /* 0x000fe400078e02ff */
[----:B------:R-:W-:-:S05]  /*76b0*/  VIADD R6, R7, 0x1 ;  /* 0x0000000107067836 */ /* 0x000fca0000000000 */
[----:B------:R-:W-:Y:S01]  /*76c0*/  ISETP.GE.AND P0, PT, R6, R9, PT ;  /* 0x000000090600720c */ /* 0x000fe20003f06270 */
[----:B0-----:R-:W-:-:S05]  /*76d0*/  IMAD.WIDE R4, R7, 0x8, R4 ;  /* 0x0000000807047825 */ /* 0x001fca00078e0204 */
[----:B------:R0:W-:Y:S07]  /*76e0*/  STG.E.64 desc[UR36][R4.64], RZ ;  /* 0x000000ff04007986 */ /* 0x0001ee000c101b24 */
[----:B------:R-:W-:Y:S05]  /*76f0*/  @!P0 BRA `(.L_x_199) ;  /* 0x0000000000408947 */ /* 0x000fea0003800000 */
[----:B------:R-:W-:Y:S01]  /*7700*/  VIADD R11, R27, 0x1 ;  /* 0x000000011b0b7836 */ /* 0x000fe20000000000 */
        /* <DEDUP_REMOVED lines=10> */
[----:B--2---:R-:W-:Y:S05]  /*77b0*/  CALL.ABS.NOINC R8 ;  /* 0x0000000008007343 */ /* 0x004fea0003c00000 */
.L_x_200:
[----:B------:R-:W0:Y:S08]  /*77c0*/  LDC.64 R4, c[0x4][0x8] ;  /* 0x01000200ff047b82 */ /* 0x000e300000000a00 */
[----:B------:R-:W1:Y:S01]  /*77d0*/  LDC.64 R6, c[0x4][0x10] ;  /* 0x01000400ff067b82 */ /* 0x000e620000000a00 */
[----:B0-----:R2:W5:Y:S04]  /*77e0*/  LDG.E R3, desc[UR36][R4.64] ;  /* 0x0000002404037981 */ /* 0x001568000c1e1900 */
[----:B-1----:R2:W5:Y:S02]  /*77f0*/  LDG.E R0, desc[UR36][R6.64] ;  /* 0x0000002406007981 */ /* 0x002564000c1e1900 */
.L_x_199:
[----:B------:R-:W-:Y:S05]  /*7800*/  BSYNC.RECONVERGENT B10 ;  /* 0x00000000000a7941 */ /* 0x000fea0003800200 */
.L_x_198:
[----:B------:R-:W1:Y:S01]  /*7810*/  LDCU.64 UR4, c[0x0][0x390] ;  /* 0x00007200ff0477ac */ /* 0x000e620008000a00 */
[----:B--2--5:R-:W-:Y:S01]  /*7820*/  IMAD R6, R26, R3, RZ ;  /* 0x000000031a067224 */ /* 0x024fe200078e02ff */
[----:B------:R-:W-:Y:S01]  /*7830*/  SHF.R.S32.HI R22, RZ, 0x1f, R27 ;  /* 0x0000001fff167819 */ /* 0x000fe2000001141b */
[----:B------:R-:W-:Y:S01]  /*7840*/  VIADD R11, R27, 0x2 ;  /* 0x000000021b0b7836 */ /* 0x000fe20000000000 */
[----:B------:R-:W-:Y:S01]  /*7850*/  BSSY.RECONVERGENT B10, `(.L_x_201) ;  /* 0x00000190000a7945 */ /* 0x000fe20003800200 */
[----:B------:R-:W-:Y:S01]  /*7860*/  IMAD R7, R3, R0, RZ ;  /* 0x0000000003077224 */ /* 0x000fe200078e02ff */
[----:B0-----:R-:W-:-:S04]  /*7870*/  IADD3 R5, P0, PT, R6, R27, RZ ;  /* 0x0000001b06057210 */ /* 0x001fc80007f1e0ff */
[C---:B------:R-:W-:Y:S01]  /*7880*/  LEA.HI.X.SX32 R8, R6.reuse, R22, 0x1, P0 ;  /* 0x0000001606087211 */ /* 0x040fe200000f0eff */
[----:B------:R-:W-:Y:S01]  /*7890*/  IMAD.IADD R6, R6, 0x1, R11 ;  /* 0x0000000106067824 */ /* 0x000fe200078e020b */
[----:B-1----:R-:W-:-:S04]  /*78a0*/  LEA R4, P0, R5, UR4, 0x3 ;  /* 0x0000000405047c11 */ /* 0x002fc8000f8018ff */
[----:B------:R-:W-:Y:S02]  /*78b0*/  LEA.HI.X R5, R5, UR5, R8, 0x3, P0 ;  /* 0x0000000505057c11 */ /* 0x000fe400080f1c08 */
[----:B------:R-:W-:-:S03]  /*78c0*/  ISETP.GE.AND P0, PT, R6, R7, PT ;  /* 0x000000070600720c */ /* 0x000fc60003f06270 */
[----:B------:R0:W-:Y:S10]  /*78d0*/  STG.E.64 desc[UR36][R4.64+0x8], RZ ;  /* 0x000008ff04007986 */ /* 0x0001f4000c101b24 */
        /* <DEDUP_REMOVED lines=12> */
.L_x_203:
[----:B------:R-:W0:Y:S08]  /*79a0*/  LDC.64 R4, c[0x4][0x8] ;  /* 0x01000200ff047b82 */ /* 0x000e300000000a00 */
[----:B------:R-:W1:Y:S01]  /*79b0*/  LDC.64 R6, c[0x4][0x10] ;  /* 0x01000400ff067b82 */ /* 0x000e620000000a00 */
[----:B0-----:R0:W5:Y:S04]  /*79c0*/  LDG.E R3, desc[UR36][R4.64] ;  /* 0x0000002404037981 */ /* 0x001168000c1e1900 */
[----:B-1----:R0:W5:Y:S02]  /*79d0*/  LDG.E R0, desc[UR36][R6.64] ;  /* 0x0000002406007981 */ /* 0x002164000c1e1900 */
.L_x_202:
[----:B------:R-:W-:Y:S05]  /*79e0*/  BSYNC.RECONVERGENT B10 ;  /* 0x00000000000a7941 */ /* 0x000fea0003800200 */
.L_x_201:
[----:B------:R-:W1:Y:S01]  /*79f0*/  LDCU.64 UR4, c[0x0][0x390] ;  /* 0x00007200ff0477ac */ /* 0x000e620008000a00 */
[----:B0----5:R-:W-:Y:S01]  /*7a00*/  IMAD R6, R26, R3, RZ ;  /* 0x000000031a067224 */ /* 0x021fe200078e02ff */
[----:B------:R-:W-:Y:S01]  /*7a10*/  IADD3 R11, PT, PT, R27, 0x3, RZ ;  /* 0x000000031b0b7810 */ /* 0x000fe20007ffe0ff */
[----:B------:R-:W-:Y:S01]  /*7a20*/  IMAD R7, R3, R0, RZ ;  /* 0x0000000003077224 */ /* 0x000fe200078e02ff */
[----:B------:R-:W-:Y:S02]  /*7a30*/  BSSY.RECONVERGENT B10, `(.L_x_204) ;  /* 0x00000180000a7945 */ /* 0x000fe40003800200 */
[----:B------:R-:W-:-:S04]  /*7a40*/  IADD3 R5, P0, PT, R6, R27, RZ ;  /* 0x0000001b06057210 */ /* 0x000fc80007f1e0ff */
        /* <DEDUP_REMOVED lines=18> */
.L_x_206:
[----:B------:R-:W0:Y:S08]  /*7b70*/  LDC.64 R4, c[0x4][0x8] ;  /* 0x01000200ff047b82 */ /* 0x000e300000000a00 */
[----:B------:R-:W1:Y:S01]  /*7b80*/  LDC.64 R6, c[0x4][0x10] ;  /* 0x01000400ff067b82 */ /* 0x000e620000000a00 */
[----:B0-----:R0:W5:Y:S04]  /*7b90*/  LDG.E R3, desc[UR36][R4.64] ;  /* 0x0000002404037981 */ /* 0x001168000c1e1900 */
[----:B-1----:R0:W5:Y:S02]  /*7ba0*/  LDG.E R0, desc[UR36][R6.64] ;  /* 0x0000002406007981 */ /* 0x002164000c1e1900 */
.L_x_205:
[----:B------:R-:W-:Y:S05]  /*7bb0*/  BSYNC.RECONVERGENT B10 ;  /* 0x00000000000a7941 */ /* 0x000fea0003800200 */
.L_x_204:
[----:B------:R-:W1:Y:S01]  /*7bc0*/  LDCU.64 UR4, c[0x0][0x390] ;  /* 0x00007200ff0477ac */ /* 0x000e620008000a00 */
[----:B0----5:R-:W-:Y:S01]  /*7bd0*/  IMAD R6, R26, R3, RZ ;  /* 0x000000031a067224 */ /* 0x021fe200078e02ff */
[----:B------:R-:W-:Y:S01]  /*7be0*/  BSSY.RECONVERGENT B10, `(.L_x_207) ;  /* 0x000001a0000a7945 */ /* 0x000fe20003800200 */
[----:B------:R-:W-:Y:S02]  /*7bf0*/  VIADD R11, R27, 0x4 ;  /* 0x000000041b0b7836 */ /* 0x000fe40000000000 */
[----:B------:R-:W-:Y:S01]  /*7c00*/  IMAD R7, R3, R0, RZ ;  /* 0x0000000003077224 */ /* 0x000fe200078e02ff */
[----:B------:R-:W-:-:S04]  /*7c10*/  IADD3 R5, P0, PT, R6, R27, RZ ;  /* 0x0000001b06057210 */ /* 0x000fc80007f1e0ff */
[C---:B------:R-:W-:Y:S02]  /*7c20*/  LEA.HI.X.SX32 R8, R6.reuse, R22, 0x1, P0 ;  /* 0x0000001606087211 */ /* 0x040fe400000f0eff */
[----:B------:R-:W-:Y:S02]  /*7c30*/  IADD3 R6, PT, PT, R6, R11, RZ ;  /* 0x0000000b06067210 */ /* 0x000fe40007ffe0ff */
        /* <DEDUP_REMOVED lines=16> */
.L_x_209:
[----:B------:R-:W0:Y:S08]  /*7d40*/  LDC.64 R4, c[0x4][0x8] ;  /* 0x01000200ff047b82 */ /* 0x000e300000000a00 */
[----:B------:R-:W1:Y:S01]  /*7d50*/  LDC.64 R6, c[0x4][0x10] ;  /* 0x01000400ff067b82 */ /* 0x000e620000000a00 */
[----:B0-----:R0:W5:Y:S04]  /*7d60*/  LDG.E R3, desc[UR36][R4.64] ;  /* 0x0000002404037981 */ /* 0x001168000c1e1900 */
[----:B-1----:R0:W5:Y:S02]  /*7d70*/  LDG.E R0, desc[UR36][R6.64] ;  /* 0x0000002406007981 */ /* 0x002164000c1e1900 */
.L_x_208:
[----:B------:R-:W-:Y:S05]  /*7d80*/  BSYNC.RECONVERGENT B10 ;  /* 0x00000000000a7941 */ /* 0x000fea0003800200 */
.L_x_207:
[----:B------:R-:W1:Y:S01]  /*7d90*/  LDCU.64 UR4, c[0x0][0x390] ;  /* 0x00007200ff0477ac */ /* 0x000e620008000a00 */
[----:B0----5:R-:W-:Y:S01]  /*7da0*/  IMAD R6, R26, R3, RZ ;  /* 0x000000031a067224 */ /* 0x021fe200078e02ff */
[----:B------:R-:W-:Y:S01]  /*7db0*/  BSSY.RECONVERGENT B10, `(.L_x_210) ;  /* 0x000001a0000a7945 */ /* 0x000fe20003800200 */
[----:B------:R-:W-:Y:S02]  /*7dc0*/  VIADD R11, R27, 0x5 ;  /* 0x000000051b0b7836 */ /* 0x000fe40000000000 */
[----:B------:R-:W-:Y:S01]  /*7dd0*/  IMAD R7, R3, R0, RZ ;  /* 0x0000000003077224 */ /* 0x000fe200078e02ff */
        /* <DEDUP_REMOVED lines=19> */
.L_x_212:
[----:B------:R-:W0:Y:S08]  /*7f10*/  LDC.64 R4, c[0x4][0x8] ;  /* 0x01000200ff047b82 */ /* 0x000e300000000a00 */
[----:B------:R-:W1:Y:S01]  /*7f20*/  LDC.64 R6, c[0x4][0x10] ;  /* 0x01000400ff067b82 */ /* 0x000e620000000a00 */
[----:B0-----:R0:W5:Y:S04]  /*7f30*/  LDG.E R3, desc[UR36][R4.64] ;  /* 0x0000002404037981 */ /* 0x001168000c1e1900 */
[----:B-1----:R0:W5:Y:S02]  /*7f40*/  LDG.E R0, desc[UR36][R6.64] ;  /* 0x0000002406007981 */ /* 0x002164000c1e1900 */
.L_x_211:
[----:B------:R-:W-:Y:S05]  /*7f50*/  BSYNC.RECONVERGENT B10 ;  /* 0x00000000000a7941 */ /* 0x000fea0003800200 */
.L_x_210:
        /* <DEDUP_REMOVED lines=24> */
.L_x_215:
[----:B------:R-:W0:Y:S08]  /*80e0*/  LDC.64 R4, c[0x4][0x8] ;  /* 0x01000200ff047b82 */ /* 0x000e300000000a00 */
[----:B------:R-:W1:Y:S01]  /*80f0*/  LDC.64 R6, c[0x4][0x10] ;  /* 0x01000400ff067b82 */ /* 0x000e620000000a00 */
[----:B0-----:R0:W5:Y:S04]  /*8100*/  LDG.E R3, desc[UR36][R4.64] ;  /* 0x0000002404037981 */ /* 0x001168000c1e1900 */
[----:B-1----:R0:W5:Y:S02]  /*8110*/  LDG.E R0, desc[UR36][R6.64] ;  /* 0x0000002406007981 */ /* 0x002164000c1e1900 */
.L_x_214:
[----:B------:R-:W-:Y:S05]  /*8120*/  BSYNC.RECONVERGENT B10 ;  /* 0x00000000000a7941 */ /* 0x000fea0003800200 */
.L_x_213:
        /* <DEDUP_REMOVED lines=24> */
.L_x_218:
[----:B------:R-:W0:Y:S08]  /*82b0*/  LDC.64 R4, c[0x4][0x10] ;  /* 0x01000400ff047b82 */ /* 0x000e300000000a00 */
[----:B------:R-:W1:Y:S01]  /*82c0*/  LDC.64 R6, c[0x4][0x8] ;  /* 0x01000200ff067b82 */ /* 0x000e620000000a00 */
[----:B0-----:R0:W5:Y:S04]  /*82d0*/  LDG.E R0, desc[UR36][R4.64] ;  /* 0x0000002404007981 */ /* 0x001168000c1e1900 */
[----:B-1----:R0:W5:Y:S02]  /*82e0*/  LDG.E R3, desc[UR36][R6.64] ;  /* 0x0000002406037981 */ /* 0x002164000c1e1900 */
.L_x_217:
[----:B------:R-:W-:Y:S05]  /*82f0*/  BSYNC.RECONVERGENT B10 ;  /* 0x00000000000a7941 */ /* 0x000fea0003800200 */
.L_x_216:
[----:B------:R-:W1:Y:S01]  /*8300*/  LDCU.64 UR4, c[0x0][0x390] ;  /* 0x00007200ff0477ac */ /* 0x000e620008000a00 */
[----:B0----5:R-:W-:Y:S01]  /*8310*/  IMAD R4, R26, R3, RZ ;  /* 0x000000031a047224 */ /* 0x021fe200078e02ff */
[----:B------:R-:W-:-:S04]  /*8320*/  LOP3.LUT R6, R17, 0x7ffffff8, RZ, 0xc0, !PT ;  /* 0x7ffffff811067812 */ /* 0x000fc800078ec0ff */
[----:B------:R-:W-:Y:S01]  /*8330*/  IADD3 R5, P0, PT, R4, R27, RZ ;  /* 0x0000001b04057210 */ /* 0x000fe20007f1e0ff */
[----:B------:R-:W-:-:S03]  /*8340*/  VIADD R27, R27, 0x8 ;  /* 0x000000081b1b7836 */ /* 0x000fc60000000000 */
[----:B------:R-:W-:Y:S02]  /*8350*/  LEA.HI.X.SX32 R22, R4, R22, 0x1, P0 ;  /* 0x0000001604167211 */ /* 0x000fe400000f0eff */
[----:B-1----:R-:W-:-:S04]  /*8360*/  LEA R4, P0, R5, UR4, 0x3 ;  /* 0x0000000405047c11 */ /* 0x002fc8000f8018ff */
[----:B------:R-:W-:Y:S02]  /*8370*/  LEA.HI.X R5, R5, UR5, R22, 0x3, P0 ;  /* 0x0000000505057c11 */ /* 0x000fe400080f1c16 */
[----:B------:R-:W-:-:S03]  /*8380*/  ISETP.NE.AND P0, PT, R27, R6, PT ;  /* 0x000000061b00720c */ /* 0x000fc60003f05270 */
[----:B------:R1:W-:Y:S10]  /*8390*/  STG.E.64 desc[UR36][R4.64+0x38], RZ ;  /* 0x000038ff04007986 */ /* 0x0003f4000c101b24 */
[----:B-1----:R-:W-:Y:S05]  /*83a0*/  @P0 BRA `(.L_x_219) ;  /* 0xfffffff000600947 */ /* 0x002fea000383ffff */
[----:B------:R-:W-:Y:S05]  /*83b0*/  BSYNC.RECONVERGENT B9 ;  /* 0x0000000000097941 */ /* 0x000fea0003800200 */
.L_x_194:
[----:B------:R-:W-:-:S07]  /*83c0*/  MOV R27, R6 ;  /* 0x00000006001b7202 */ /* 0x000fce0000000f00 */
.L_x_193:
[----:B------:R-:W-:-:S13]  /*83d0*/  LOP3.LUT P0, R0, R17, 0x7, RZ, 0xc0, !PT ;  /* 0x0000000711007812 */ /* 0x000fda000780c0ff */
[----:B------:R-:W-:Y:S05]  /*83e0*/  @!P0 BRA `(.L_x_192) ;  /* 0x0000000c00048947 */ /* 0x000fea0003800000 */
[----:B------:R-:W-:-:S05]  /*83f0*/  VIADD R0, R0, 0xffffffff ;  /* 0xffffffff00007836 */ /* 0x000fca0000000000 */
[----:B------:R-:W-:-:S13]  /*8400*/  ISETP.GE.U32.AND P0, PT, R0, 0x3, PT ;  /* 0x000000030000780c */ /* 0x000fda0003f06070 */
[----:B------:R-:W-:Y:S05]  /*8410*/  @!P0 BRA `(.L_x_220) ;  /* 0x0000000400a88947 */ /* 0x000fea0003800000 */
[----:B01234-:R-:W0:Y:S08]  /*8420*/  LDC.64 R4, c[0x4][0x8] ;  /* 0x01000200ff047b82 */ /* 0x01fe300000000a00 */
        /* <DEDUP_REMOVED lines=17> */
.L_x_222:
[----:B------:R-:W0:Y:S08]  /*8540*/  LDC.64 R4, c[0x4][0x8] ;  /* 0x01000200ff047b82 */ /* 0x000e300000000a00 */
[----:B------:R-:W1:Y:S01]  /*8550*/  LDC.64 R6, c[0x4][0x10] ;  /* 0x01000400ff067b82 */ /* 0x000e620000000a00 */
[----:B0-----:R0:W5:Y:S04]  /*8560*/  LDG.E R9, desc[UR36][R4.64] ;  /* 0x0000002404097981 */ /* 0x001168000c1e1900 */
[----:B-1----:R0:W5:Y:S02]  /*8570*/  LDG.E R6, desc[UR36][R6.64] ;  /* 0x0000002406067981 */ /* 0x002164000c1e1900 */
.L_x_221:
[----:B0-----:R-:W0:Y:S01]  /*8580*/  LDC.64 R4, c[0x0][0x390] ;  /* 0x0000e400ff047b82 */ /* 0x001e220000000a00 */
[----:B-----5:R-:W-:Y:S02]  /*8590*/  IMAD R3, R26, R9, R27 ;  /* 0x000000091a037224 */ /* 0x020fe400078e021b */
[----:B------:R-:W-:Y:S02]  /*85a0*/  IMAD R0, R9, R6, RZ ;  /* 0x0000000609007224 */ /* 0x000fe400078e02ff */
[----:B0-----:R-:W-:-:S04]  /*85b0*/  IMAD.WIDE R4, R3, 0x8, R4 ;  /* 0x0000000803047825 */ /* 0x001fc800078e0204 */
[----:B------:R-:W-:Y:S01]  /*85c0*/  VIADD R3, R3, 0x1 ;  /* 0x0000000103037836 */ /* 0x000fe20000000000 */
[----:B------:R0:W-:Y:S04]  /*85d0*/  STG.E.64 desc[UR36][R4.64], RZ ;  /* 0x000000ff04007986 */ /* 0x0001e8000c101b24 */
[----:B------:R-:W-:-:S13]  /*85e0*/  ISETP.GE.AND P0, PT, R3, R0, PT ;  /* 0x000000000300720c */ /* 0x000fda0003f06270 */
[----:B0-----:R-:W-:Y:S05]  /*85f0*/  @!P0 BRA `(.L_x_223) ;  /* 0x0000000000408947 */ /* 0x001fea0003800000 */
        /* <DEDUP_REMOVED lines=12> */
.L_x_224:
[----:B------:R-:W0:Y:S08]  /*86c0*/  LDC.64 R4, c[0x4][0x8] ;  /* 0x01000200ff047b82 */ /* 0x000e300000000a00 */
[----:B------:R-:W1:Y:S01]  /*86d0*/  LDC.64 R6, c[0x4][0x10] ;  /* 0x01000400ff067b82 */ /* 0x000e620000000a00 */
[----:B0-----:R0:W5:Y:S04]  /*86e0*/  LDG.E R9, desc[UR36][R4.64] ;  /* 0x0000002404097981 */ /* 0x001168000c1e1900 */
[----:B-1----:R0:W5:Y:S02]  /*86f0*/  LDG.E R6, desc[UR36][R6.64] ;  /* 0x0000002406067981 */ /* 0x002164000c1e1900 */
.L_x_223:
[----:B0-----:R-:W0:Y:S01]  /*8700*/  LDC.64 R4, c[0x0][0x390] ;  /* 0x0000e400ff047b82 */ /* 0x001e220000000a00 */
[----:B-----5:R-:W-:Y:S02]  /*8710*/  IMAD R0, R26, R9, RZ ;  /* 0x000000091a007224 */ /* 0x020fe400078e02ff */
[----:B------:R-:W-:-:S03]  /*8720*/  VIADD R11, R27, 0x2 ;  /* 0x000000021b0b7836 */ /* 0x000fc60000000000 */
[----:B------:R-:W-:-:S04]  /*8730*/  IADD3 R3, P0, PT, R27, R0, RZ ;  /* 0x000000001b037210 */ /* 0x000fc80007f1e0ff */
[C---:B------:R-:W-:Y:S01]  /*8740*/  LEA.HI.X.SX32 R8, R0.reuse, RZ, 0x1, P0 ;  /* 0x000000ff00087211 */ /* 0x040fe200000f0eff */
[----:B------:R-:W-:Y:S01]  /*8750*/  IMAD.IADD R0, R0, 0x1, R11 ;  /* 0x0000000100007824 */ /* 0x000fe200078e020b */
[----:B0-----:R-:W-:-:S04]  /*8760*/  LEA R4, P0, R3, R4, 0x3 ;  /* 0x0000000403047211 */ /* 0x001fc800078018ff */
[----:B------:R-:W-:Y:S01]  /*8770*/  LEA.HI.X R5, R3, R5, R8, 0x3, P0 ;  /* 0x0000000503057211 */ /* 0x000fe200000f1c08 */
[----:B------:R-:W-:-:S04]  /*8780*/  IMAD R3, R9, R6, RZ ;  /* 0x0000000609037224 */ /* 0x000fc800078e02ff */
[----:B------:R0:W-:Y:S01]  /*8790*/  STG.E.64 desc[UR36][R4.64+0x8], RZ ;  /* 0x000008ff04007986 */ /* 0x0001e2000c101b24 */
        /* <DEDUP_REMOVED lines=13> */
.L_x_226:
[----:B------:R-:W0:Y:S08]  /*8870*/  LDC.64 R4, c[0x4][0x8] ;  /* 0x01000200ff047b82 */ /* 0x000e300000000a00 */
[----:B------:R-:W1:Y:S01]  /*8880*/  LDC.64 R6, c[0x4][0x10] ;  /* 0x01000400ff067b82 */ /* 0x000e620000000a00 */
[----:B0-----:R0:W5:Y:S04]  /*8890*/  LDG.E R9, desc[UR36][R4.64] ;  /* 0x0000002404097981 */ /* 0x001168000c1e1900 */
[----:B-1----:R0:W5:Y:S02]  /*88a0*/  LDG.E R6, desc[UR36][R6.64] ;  /* 0x0000002406067981 */ /* 0x002164000c1e1900 */
.L_x_225:
[----:B0-----:R-:W0:Y:S01]  /*88b0*/  LDC.64 R4, c[0x0][0x390] ;  /* 0x0000e400ff047b82 */ /* 0x001e220000000a00 */
[----:B-----5:R-:W-:Y:S01]  /*88c0*/  IMAD R8, R26, R9, RZ ;  /* 0x000000091a087224 */ /* 0x020fe200078e02ff */
[----:B------:R-:W-:-:S04]  /*88d0*/  IADD3 R11, PT, PT, R27, 0x3, RZ ;  /* 0x000000031b0b7810 */ /* 0x000fc80007ffe0ff */
[----:B------:R-:W-:-:S04]  /*88e0*/  IADD3 R0, P0, PT, R8, R27, RZ ;  /* 0x0000001b08007210 */ /* 0x000fc80007f1e0ff */
[----:B------:R-:W-:Y:S02]  /*88f0*/  LEA.HI.X.SX32 R3, R8, RZ, 0x1, P0 ;  /* 0x000000ff08037211 */ /* 0x000fe400000f0eff */
[----:B0-----:R-:W-:-:S04]  /*8900*/  LEA R4, P0, R0, R4, 0x3 ;  /* 0x0000000400047211 */ /* 0x001fc800078018ff */
[----:B------:R-:W-:Y:S01]  /*8910*/  LEA.HI.X R5, R0, R5, R3, 0x3, P0 ;  /* 0x0000000500057211 */ /* 0x000fe200000f1c03 */
[----:B------:R-:W-:Y:S02]  /*8920*/  IMAD R3, R9, R6, RZ ;  /* 0x0000000609037224 */ /* 0x000fe400078e02ff */
[----:B------:R-:W-:Y:S02]  /*8930*/  IMAD.IADD R0, R8, 0x1, R11 ;  /* 0x0000000108007824 */ /* 0x000fe400078e020b */
[----:B------:R0:W-:Y:S03]  /*8940*/  STG.E.64 desc[UR36][R4.64+0x10], RZ ;  /* 0x000010ff04007986 */ /* 0x0001e6000c101b24 */
        /* <DEDUP_REMOVED lines=13> */
.L_x_228:
[----:B------:R-:W0:Y:S02]  /*8a20*/  LDC.64 R4, c[0x4][0x8] ;  /* 0x01000200ff047b82 */ /* 0x000e240000000a00 */
[----:B0-----:R0:W5:Y:S02]  /*8a30*/  LDG.E R9, desc[UR36][R4.64] ;  /* 0x0000002404097981 */ /* 0x001164000c1e1900 */
.L_x_227:
[----:B0-----:R-:W0:Y:S01]  /*8a40*/  LDC.64 R4, c[0x0][0x390] ;  /* 0x0000e400ff047b82 */ /* 0x001e220000000a00 */
[----:B-----5:R-:W-:-:S05]  /*8a50*/  IMAD R0, R26, R9, RZ ;  /* 0x000000091a007224 */ /* 0x020fca00078e02ff */
[----:B------:R-:W-:Y:S01]  /*8a60*/  IADD3 R3, P0, PT, R0, R27, RZ ;  /* 0x0000001b00037210 */ /* 0x000fe20007f1e0ff */
[----:B------:R-:W-:-:S03]  /*8a70*/  VIADD R27, R27, 0x4 ;  /* 0x000000041b1b7836 */ /* 0x000fc60000000000 */
[----:B------:R-:W-:Y:S02]  /*8a80*/  LEA.HI.X.SX32 R0, R0, RZ, 0x1, P0 ;  /* 0x000000ff00007211 */ /* 0x000fe400000f0eff */
[----:B0-----:R-:W-:-:S04]  /*8a90*/  LEA R4, P0, R3, R4, 0x3 ;  /* 0x0000000403047211 */ /* 0x001fc800078018ff */
[----:B------:R-:W-:-:S05]  /*8aa0*/  LEA.HI.X R5, R3, R5, R0, 0x3, P0 ;  /* 0x0000000503057211 */ /* 0x000fca00000f1c00 */
[----:B------:R0:W-:Y:S04]  /*8ab0*/  STG.E.64 desc[UR36][R4.64+0x18], RZ ;  /* 0x000018ff04007986 */ /* 0x0001e8000c101b24 */
.L_x_220:
[----:B------:R-:W-:-:S13]  /*8ac0*/  ISETP.NE.AND P0, PT, R35, RZ, PT ;  /* 0x000000ff2300720c */ /* 0x000fda0003f05270 */
[----:B------:R-:W-:Y:S05]  /*8ad0*/  @!P0 BRA `(.L_x_192) ;  /* 0x0000000400488947 */ /* 0x000fea0003800000 */
[----:B------:R-:W-:-:S13]  /*8ae0*/  ISETP.NE.AND P0, PT, R35, 0x1, PT ;  /* 0x000000012300780c */ /* 0x000fda0003f05270 */
        /* <DEDUP_REMOVED lines=14> */
[----:B------:R-:W-:Y:S01]  /*8bd0*/  IMAD.MOV.U32 R7, RZ, RZ, R2 ;  /* 0x000000ffff077224 */ /* 0x000fe200078e0002 */
[----:B-1----:R-:W-:Y:S01]  /*8be0*/  MOV R4, UR4 ;  /* 0x0000000400047c02 */ /* 0x002fe20008000f00 */
[----:B0-----:R-:W-:-:S07]  /*8bf0*/  IMAD.U32 R5, RZ, RZ, UR5 ;  /* 0x00000005ff057e24 */ /* 0x001fce000f8e00ff */
[----:B------:R-:W-:-:S07]  /*8c00*/  LEPC R20, `(.L_x_231) ;  /* 0x000000001014794e */ /* 0x000fce0000000000 */
[----:B--2---:R-:W-:Y:S05]  /*8c10*/  CALL.ABS.NOINC R8 ;  /* 0x0000000008007343 */ /* 0x004fea0003c00000 */
.L_x_231:
[----:B------:R-:W0:Y:S08]  /*8c20*/  LDC.64 R4, c[0x4][0x8] ;  /* 0x01000200ff047b82 */ /* 0x000e300000000a00 */
[----:B------:R-:W1:Y:S01]  /*8c30*/  LDC.64 R6, c[0x4][0x10] ;  /* 0x01000400ff067b82 */ /* 0x000e620000000a00 */
[----:B0-----:R0:W5:Y:S04]  /*8c40*/  LDG.E R9, desc[UR36][R4.64] ;  /* 0x0000002404097981 */ /* 0x001168000c1e1900 */
[----:B-1----:R0:W5:Y:S02]  /*8c50*/  LDG.E R6, desc[UR36][R6.64] ;  /* 0x0000002406067981 */ /* 0x002164000c1e1900 */
.L_x_230:
[----:B0-----:R-:W0:Y:S01]  /*8c60*/  LDC.64 R4, c[0x0][0x390] ;  /* 0x0000e400ff047b82 */ /* 0x001e220000000a00 */
[----:B-----5:R-:W-:Y:S02]  /*8c70*/  IMAD R3, R26, R9, R27 ;  /* 0x000000091a037224 */ /* 0x020fe400078e021b */
[----:B------:R-:W-:Y:S02]  /*8c80*/  IMAD R6, R9, R6, RZ ;  /* 0x0000000609067224 */ /* 0x000fe400078e02ff */
[C---:B0-----:R-:W-:Y:S01]  /*8c90*/  IMAD.WIDE R4, R3.reuse, 0x8, R4 ;  /* 0x0000000803047825 */ /* 0x041fe200078e0204 */
[----:B------:R-:W-:-:S04]  /*8ca0*/  IADD3 R3, PT, PT, R3, 0x1, RZ ;  /* 0x0000000103037810 */ /* 0x000fc80007ffe0ff */
[----:B------:R0:W-:Y:S01]  /*8cb0*/  STG.E.64 desc[UR36][R4.64], RZ ;  /* 0x000000ff04007986 */ /* 0x0001e2000c101b24 */
[----:B------:R-:W-:-:S13]  /*8cc0*/  ISETP.GE.AND P0, PT, R3, R6, PT ;  /* 0x000000060300720c */ /* 0x000fda0003f06270 */
[----:B0-----:R-:W-:Y:S05]  /*8cd0*/  @!P0 BRA `(.L_x_232) ;  /* 0x0000000000388947 */ /* 0x001fea0003800000 */
[----:B------:R-:W-:Y:S01]  /*8ce0*/  VIADD R11, R27, 0x1 ;  /* 0x000000011b0b7836 */ /* 0x000fe20000000000 */
[----:B------:R-:W-:Y:S01]  /*8cf0*/  MOV R0, 0x0 ;  /* 0x0000000000007802 */ /* 0x000fe20000000f00 */
[----:B------:R-:W-:Y:S01]  /*8d00*/  IMAD.MOV.U32 R10, RZ, RZ, R26 ;  /* 0x000000ffff0a7224 */ /* 0x000fe200078e001a */
[----:B------:R-:W0:Y:S01]  /*8d10*/  LDCU.64 UR4, c[0x4][0x58] ;  /* 0x01000b00ff0477ac */ /* 0x000e220008000a00 */
[----:B------:R-:W-:Y:S01]  /*8d20*/  IMAD.MOV.U32 R6, RZ, RZ, R28 ;  /* 0x000000ffff067224 */ /* 0x000fe200078e001c */
[----:B------:R1:W2:Y:S01]  /*8d30*/  LDC.64 R8, c[0x4][R0] ;  /* 0x0100000000087b82 */ /* 0x0002a20000000a00 */
[----:B------:R-:W-:Y:S01]  /*8d40*/  IMAD.MOV.U32 R7, RZ, RZ, R2 ;  /* 0x000000ffff077224 */ /* 0x000fe200078e0002 */
[----:B------:R1:W-:Y:S01]  /*8d50*/  STL.64 [R1], R10 ;  /* 0x0000000a01007387 */ /* 0x0003e20000100a00 */
[----:B0-----:R-:W-:Y:S01]  /*8d60*/  IMAD.U32 R4, RZ, RZ, UR4 ;  /* 0x00000004ff047e24 */ /* 0x001fe2000f8e00ff */
[----:B-1----:R-:W-:-:S07]  /*8d70*/  MOV R5, UR5 ;  /* 0x0000000500057c02 */ /* 0x002fce0008000f00 */
[----:B------:R-:W-:-:S07]  /*8d80*/  LEPC R20, `(.L_x_233) ;  /* 0x000000001014794e */ /* 0x000fce0000000000 */
[----:B--2---:R-:W-:Y:S05]  /*8d90*/  CALL.ABS.NOINC R8 ;  /* 0x0000000008007343 */ /* 0x004fea0003c00000 */
.L_x_233:
[----:B------:R-:W0:Y:S02]  /*8da0*/  LDC.64 R4, c[0x4][0x8] ;  /* 0x01000200ff047b82 */ /* 0x000e240000000a00 */
[----:B0-----:R0:W5:Y:S02]  /*8db0*/  LDG.E R9, desc[UR36][R4.64] ;  /* 0x0000002404097981 */ /* 0x001164000c1e1900 */
.L_x_232:
[----:B------:R-:W1:Y:S01]  /*8dc0*/  LDC.64 R6, c[0x0][0x390] ;  /* 0x0000e400ff067b82 */ /* 0x000e620000000a00 */
[----:B-----5:R-:W-:Y:S01]  /*8dd0*/  IMAD R0, R26, R9, RZ ;  /* 0x000000091a007224 */ /* 0x020fe200078e02ff */
[----:B------:R-:W-:-:S04]  /*8de0*/  SHF.R.S32.HI R3, RZ, 0x1f, R27 ;  /* 0x0000001fff037819 */ /* 0x000fc8000001141b */
[C---:B0-----:R-:W-:Y:S01]  /*8df0*/  IADD3 R5, P0, PT, R27.reuse, R0, RZ ;  /* 0x000000001b057210 */ /* 0x041fe20007f1e0ff */
[----:B------:R-:W-:-:S03]  /*8e00*/  VIADD R27, R27, 0x2 ;  /* 0x000000021b1b7836 */ /* 0x000fc60000000000 */
[----:B------:R-:W-:Y:S02]  /*8e10*/  LEA.HI.X.SX32 R0, R0, R3, 0x1, P0 ;  /* 0x0000000300007211 */ /* 0x000fe400000f0eff */
[----:B-1----:R-:W-:-:S04]  /*8e20*/  LEA R4, P0, R5, R6, 0x3 ;  /* 0x0000000605047211 */ /* 0x002fc800078018ff */
[----:B------:R-:W-:-:S05]  /*8e30*/  LEA.HI.X R5, R5, R7, R0, 0x3, P0 ;  /* 0x0000000705057211 */ /* 0x000fca00000f1c00 */
[----:B------:R0:W-:Y:S04]  /*8e40*/  STG.E.64 desc[UR36][R4.64+0x8], RZ ;  /* 0x000008ff04007986 */ /* 0x0001e8000c101b24 */
.L_x_229:
[----:B------:R-:W-:-:S04]  /*8e50*/  LOP3.LUT R0, R17, 0x1, RZ, 0xc0, !PT ;  /* 0x0000000111007812 */ /* 0x000fc800078ec0ff */
[----:B------:R-:W-:-:S13]  /*8e60*/  ISETP.NE.U32.AND P0, PT, R0, 0x1, PT ;  /* 0x000000010000780c */ /* 0x000fda0003f05070 */
[----:B------:R-:W-:Y:S05]  /*8e70*/  @P0 BRA `(.L_x_192) ;  /* 0x0000000000600947 */ /* 0x000fea0003800000 */
        /* <DEDUP_REMOVED lines=18> */
.L_x_235:
[----:B------:R-:W0:Y:S02]  /*8fa0*/  LDC.64 R4, c[0x4][0x8] ;  /* 0x01000200ff047b82 */ /* 0x000e240000000a00 */
[----:B0-----:R0:W5:Y:S02]  /*8fb0*/  LDG.E R9, desc[UR36][R4.64] ;  /* 0x0000002404097981 */ /* 0x001164000c1e1900 */
.L_x_234:
[----:B0-----:R-:W0:Y:S01]  /*8fc0*/  LDC.64 R4, c[0x0][0x390] ;  /* 0x0000e400ff047b82 */ /* 0x001e220000000a00 */
[----:B-----5:R-:W-:-:S04]  /*8fd0*/  IMAD R9, R26, R9, R27 ;  /* 0x000000091a097224 */ /* 0x020fc800078e021b */
[----:B0-----:R-:W-:-:S05]  /*8fe0*/  IMAD.WIDE R4, R9, 0x8, R4 ;  /* 0x0000000809047825 */ /* 0x001fca00078e0204 */
[----:B------:R0:W-:Y:S02]  /*8ff0*/  STG.E.64 desc[UR36][R4.64], RZ ;  /* 0x000000ff04007986 */ /* 0x0001e4000c101b24 */
.L_x_192:
[----:B------:R-:W-:-:S03]  /*9000*/  UMOV UR4, 0xffffffff ;  /* 0xffffffff00047882 */ /* 0x000fc60000000000 */
[----:B------:R-:W-:Y:S05]  /*9010*/  BRA.DIV UR4, `(.L_x_236) ;  /* 0x0000010e04447947 */ /* 0x000fea000b800000 */
[----:B------:R-:W-:Y:S06]  /*9020*/  BAR.SYNC.DEFER_BLOCKING 0x0 ;  /* 0x0000000000007b1d */ /* 0x000fec0000010000 */
.L_x_723:
[----:B------:R-:W-:Y:S01]  /*9030*/  ISETP.NE.AND P0, PT, R31, RZ, PT ;  /* 0x000000ff1f00720c */ /* 0x000fe20003f05270 */
[----:B------:R-:W-:-:S12]  /*9040*/  BSSY B0, `(.L_x_237) ;  /* 0x000001c000007945 */ /* 0x000fd80003800000 */
        /* <DEDUP_REMOVED lines=21> */
.L_x_239:
[----:B------:R-:W2:Y:S04]  /*91a0*/  LD.E.STRONG.GPU R3, desc[UR36][R40.64+0x4] ;  /* 0x0000042428037980 */ /* 0x000ea8000c10f900 */
[----:B--2---:R-:W-:Y:S01]  /*91b0*/  CCTL.IVALL ;  /* 0x00000000ff00798f */ /* 0x004fe20002000000 */
[----:B------:R-:W-:Y:S05]  /*91c0*/  YIELD ;  /* 0x0000000000007946 */ /* 0x000fea0003800000 */
[----:B------:R-:W-:-:S04]  /*91d0*/  LOP3.LUT R3, R3, R0, RZ, 0x3c, !PT ;  /* 0x0000000003037212 */ /* 0x000fc800078e3cff */
[----:B------:R-:W-:-:S13]  /*91e0*/  ISETP.GT.AND P0, PT, R3, -0x1, PT ;  /* 0xffffffff0300780c */ /* 0x000fda0003f04270 */
[----:B------:R-:W-:Y:S05]  /*91f0*/  @P0 BRA `(.L_x_239) ;  /* 0xfffffffc00e80947 */ /* 0x000fea000383ffff */
.L_x_238:
[----:B------:R-:W-:Y:S05]  /*9200*/  BSYNC B0 ;  /* 0x0000000000007941 */ /* 0x000fea0003800000 */
.L_x_237:
[----:B------:R-:W-:-:S03]  /*9210*/  UMOV UR4, 0xffffffff ;  /* 0xffffffff00047882 */ /* 0x000fc60000000000 */
[----:B------:R-:W-:Y:S05]  /*9220*/  BRA.DIV UR4, `(.L_x_240) ;  /* 0x0000010a04f07947 */ /* 0x000fea000b800000 */
[----:B------:R-:W-:Y:S06]  /*9230*/  BAR.SYNC.DEFER_BLOCKING 0x0 ;  /* 0x0000000000007b1d */ /* 0x000fec0000010000 */
.L_x_726:
[----:B01234-:R-:W0:Y:S02]  /*9240*/  LDC.64 R4, c[0x4][0x20] ;  /* 0x01000800ff047b82 */ /* 0x01fe240000000a00 */
[----:B0-----:R-:W2:Y:S01]  /*9250*/  LDG.E R5, desc[UR36][R4.64] ;  /* 0x0000002404057981 */ /* 0x001ea2000c1e1900 */
[----:B------:R-:W-:-:S04]  /*9260*/  IADD3 R34, PT, PT, R34, 0x1, RZ ;  /* 0x0000000122227810 */ /* 0x000fc80007ffe0ff */
[----:B--2---:R-:W-:-:S13]  /*9270*/  ISETP.GE.AND P0, PT, R34, R5, PT ;  /* 0x000000052200720c */ /* 0x004fda0003f06270 */
[----:B------:R-:W-:Y:S05]  /*9280*/  @!P0 BRA `(.L_x_241) ;  /* 0xffffff8400b48947 */ /* 0x000fea000383ffff */
.L_x_32:
[----:B------:R-:W-:Y:S05]  /*9290*/  BSYNC B6 ;  /* 0x0000000000067941 */ /* 0x000fea0003800000 */
.L_x_31:
[----:B------:R-:W-:-:S04]  /*92a0*/  UISETP.NE.U32.AND UP0, UPT, UR40, URZ, UPT ;  /* 0x000000ff2800728c */ /* 0x000fc8000bf05070 */
[----:B------:R-:W-:-:S09]  /*92b0*/  UISETP.NE.AND.EX UP0, UPT, UR41, URZ, UPT, UP0 ;  /* 0x000000ff2900728c */ /* 0x000fd2000bf05300 */
[----:B------:R-:W-:Y:S05]  /*92c0*/  BRA.U !UP0, `(.L_x_242) ;  /* 0x000000fd08e47547 */ /* 0x000fea000b800000 */
[----:B------:R-:W-:Y:S01]  /*92d0*/  UMOV UR4, 0xffffffff ;  /* 0xffffffff00047882 */ /* 0x000fe20000000000 */
[----:B------:R-:W-:Y:S02]  /*92e0*/  ISETP.NE.AND P0, PT, R31, RZ, PT ;  /* 0x000000ff1f00720c */ /* 0x000fe40003f05270 */
[----:B------:R-:W-:Y:S11]  /*92f0*/  BRA.DIV UR4, `(.L_x_243) ;  /* 0x0000010a04ec7947 */ /* 0x000ff6000b800000 */
[----:B------:R-:W-:Y:S06]  /*9300*/  BAR.SYNC.DEFER_BLOCKING 0x0 ;  /* 0x0000000000007b1d */ /* 0x000fec0000010000 */
.L_x_729:
        /* <DEDUP_REMOVED lines=22> */
.L_x_246:
[----:B------:R-:W2:Y:S04]  /*9470*/  LD.E.STRONG.GPU R3, desc[UR36][R40.64+0x4] ;  /* 0x0000042428037980 */ /* 0x000ea8000c10f900 */
[----:B--2---:R-:W-:Y:S01]  /*9480*/  CCTL.IVALL ;  /* 0x00000000ff00798f */ /* 0x004fe20002000000 */
[----:B------:R-:W-:Y:S05]  /*9490*/  YIELD ;  /* 0x0000000000007946 */ /* 0x000fea0003800000 */
[----:B------:R-:W-:-:S04]  /*94a0*/  LOP3.LUT R3, R3, R0, RZ, 0x3c, !PT ;  /* 0x0000000003037212 */ /* 0x000fc800078e3cff */
[----:B------:R-:W-:-:S13]  /*94b0*/  ISETP.GT.AND P0, PT, R3, -0x1, PT ;  /* 0xffffffff0300780c */ /* 0x000fda0003f04270 */
[----:B------:R-:W-:Y:S05]  /*94c0*/  @P0 BRA `(.L_x_246) ;  /* 0xfffffffc00e80947 */ /* 0x000fea000383ffff */
.L_x_245:
[----:B------:R-:W-:Y:S05]  /*94d0*/  BSYNC B0 ;  /* 0x0000000000007941 */ /* 0x000fea0003800000 */
.L_x_244:
[----:B------:R-:W-:-:S03]  /*94e0*/  UMOV UR4, 0xffffffff ;  /* 0xffffffff00047882 */ /* 0x000fc60000000000 */
[----:B------:R-:W-:Y:S05]  /*94f0*/  BRA.DIV UR4, `(.L_x_247) ;  /* 0x0000010a049c7947 */ /* 0x000fea000b800000 */
[----:B------:R-:W-:Y:S06]  /*9500*/  BAR.SYNC.DEFER_BLOCKING 0x0 ;  /* 0x0000000000007b1d */ /* 0x000fec0000010000 */
.L_x_732:
[----:B------:R-:W1:Y:S01]  /*9510*/  LDC.64 R36, c[0x4][0x30] ;  /* 0x01000c00ff247b82 */ /* 0x000e620000000a00 */
[----:B------:R-:W2:Y:S04]  /*9520*/  LDG.E.64 R38, desc[UR36][R42.64] ;  /* 0x000000242a267981 */ /* 0x000ea8000c1e1b00 */
[----:B-1----:R-:W3:Y:S03]  /*9530*/  LDG.E.64 R36, desc[UR36][R36.64] ;  /* 0x0000002424247981 */ /* 0x002ee6000c1e1b00 */
[----:B------:R-:W1:Y:S02]  /*9540*/  LDC.64 R4, c[0x4][0x50] ;  /* 0x01001400ff047b82 */ /* 0x000e640000000a00 */
[----:B-1----:R-:W2:Y:S01]  /*9550*/  LDG.E.64 R4, desc[UR36][R4.64] ;  /* 0x0000002404047981 */ /* 0x002ea2000c1e1b00 */
[----:B0-----:R-:W-:Y:S01]  /*9560*/  IMAD.MOV.U32 R6, RZ, RZ, 0x1 ;  /* 0x00000001ff067424 */ /* 0x001fe200078e00ff */
[----:B------:R-:W-:Y:S01]  /*9570*/  BSSY.RECONVERGENT B1, `(.L_x_248) ;  /* 0x0000015000017945 */ /* 0x000fe20003800200 */
[----:B---3--:R-:W0:Y:S04]  /*9580*/  MUFU.RCP64H R7, R37 ;  /* 0x0000002500077308 */ /* 0x008e280000001800 */
[----:B0-----:R-:W-:-:S08]  /*9590*/  DFMA R8, -R36, R6, 1 ;  /* 0x3ff000002408742b */ /* 0x001fd00000000106 */
[----:B------:R-:W-:-:S08]  /*95a0*/  DFMA R8, R8, R8, R8 ;  /* 0x000000080808722b */ /* 0x000fd00000000008 */
[----:B------:R-:W-:-:S08]  /*95b0*/  DFMA R8, R6, R8, R6 ;  /* 0x000000080608722b */ /* 0x000fd00000000006 */
[----:B------:R-:W-:Y:S02]  /*95c0*/  DFMA R6, -R36, R8, 1 ;  /* 0x3ff000002406742b */ /* 0x000fe40000000108 */
[----:B--2---:R-:W-:-:S06]  /*95d0*/  DMUL R10, R38, R4 ;  /* 0x00000004260a7228 */ /* 0x004fcc0000000000 */
[----:B------:R-:W-:-:S08]  /*95e0*/  DFMA R6, R8, R6, R8 ;  /* 0x000000060806722b */ /* 0x000fd00000000008 */
[----:B------:R-:W-:-:S08]  /*95f0*/  DMUL R8, R10, R6 ;  /* 0x000000060a087228 */ /* 0x000fd00000000000 */
[----:B------:R-:W-:-:S08]  /*9600*/  DFMA R12, -R36, R8, R10 ;  /* 0x00000008240c722b */ /* 0x000fd0000000010a */
[----:B------:R-:W-:Y:S01]  /*9610*/  DFMA R8, R6, R12, R8 ;  /* 0x0000000c0608722b */ /* 0x000fe20000000008 */
[----:B------:R-:W-:-:S09]  /*9620*/  FSETP.GEU.AND P1, PT, |R11|, 6.5827683646048100446e-37, PT ;  /* 0x036000000b00780b */ /* 0x000fd20003f2e200 */
[----:B------:R-:W-:-:S05]  /*9630*/  FFMA R0, RZ, R37, R9 ;  /* 0x00000025ff007223 */ /* 0x000fca0000000009 */
[----:B------:R-:W-:-:S13]  /*9640*/  FSETP.GT.AND P0, PT, |R0|, 1.469367938527859385e-39, PT ;  /* 0x001000000000780b */ /* 0x000fda0003f04200 */
[----:B------:R-:W-:Y:S05]  /*9650*/  @P0 BRA P1, `(.L_x_249) ;  /* 0x0000000000180947 */ /* 0x000fea0000800000 */
[----:B------:R-:W-:Y:S01]  /*9660*/  IMAD.MOV.U32 R52, RZ, RZ, R36 ;  /* 0x000000ffff347224 */ /* 0x000fe200078e0024 */
[----:B------:R-:W-:Y:S01]  /*9670*/  MOV R0, 0x96a0 ;  /* 0x000096a000007802 */ /* 0x000fe20000000f00 */
[----:B------:R-:W-:-:S07]  /*9680*/  IMAD.MOV.U32 R9, RZ, RZ, R37 ;  /* 0x000000ffff097224 */ /* 0x000fce00078e0025 */
[----:B------:R-:W-:Y:S05]  /*9690*/  CALL.REL.NOINC `($__internal_1_$__cuda_sm20_div_rn_f64_full) ;  /* 0x0000011800cc7944 */ /* 0x000fea0003c00000 */
[----:B------:R-:W-:Y:S01]  /*96a0*/  MOV R8, R10 ;  /* 0x0000000a00087202 */ /* 0x000fe20000000f00 */
[----:B------:R-:W-:-:S07]  /*96b0*/  IMAD.MOV.U32 R9, RZ, RZ, R11 ;  /* 0x000000ffff097224 */ /* 0x000fce00078e000b */
.L_x_249:
[----:B------:R-:W-:Y:S05]  /*96c0*/  BSYNC.RECONVERGENT B1 ;  /* 0x0000000000017941 */ /* 0x000fea0003800200 */
.L_x_248:
[----:B------:R-:W0:Y:S01]  /*96d0*/  LDC.64 R6, c[0x4][0x38] ;  /* 0x01000e00ff067b82 */ /* 0x000e220000000a00 */
[----:B------:R-:W2:Y:S04]  /*96e0*/  LDG.E.64 R10, desc[UR36][R44.64] ;  /* 0x000000242c0a7981 */ /* 0x000ea8000c1e1b00 */
[----:B------:R-:W3:Y:S04]  /*96f0*/  LDG.E.64 R34, desc[UR36][R42.64+-0x8] ;  /* 0xfffff8242a227981 */ /* 0x000ee8000c1e1b00 */
[----:B0-----:R-:W4:Y:S01]  /*9700*/  LDG.E.64 R6, desc[UR36][R6.64] ;  /* 0x0000002406067981 */ /* 0x001f22000c1e1b00 */
[----:B------:R-:W-:Y:S01]  /*9710*/  IMAD.MOV.U32 R12, RZ, RZ, 0x1 ;  /* 0x00000001ff0c7424 */ /* 0x000fe200078e00ff */
[----:B------:R-:W-:Y:S01]  /*9720*/  BSSY.RECONVERGENT B1, `(.L_x_250) ;  /* 0x0000017000017945 */ /* 0x000fe20003800200 */
[----:B----4-:R-:W0:Y:S04]  /*9730*/  MUFU.RCP64H R13, R7 ;  /* 0x00000007000d7308 */ /* 0x010e280000001800 */
        /* <DEDUP_REMOVED lines=11> */
[----:B------:R-:W-:Y:S01]  /*97f0*/  FSETP.GT.AND P0, PT, |R0|, 1.469367938527859385e-39, PT ;  /* 0x001000000000780b */ /* 0x000fe20003f04200 */
[----:B---3--:R-:W-:-:S08]  /*9800*/  DADD R24, R38, -R34 ;  /* 0x0000000026187229 */ /* 0x008fd00000000822 */
[----:B------:R-:W-:-:S04]  /*9810*/  DFMA R24, R24, -R8, R38 ;  /* 0x800000081818722b */ /* 0x000fc80000000026 */
[----:B------:R-:W-:Y:S07]  /*9820*/  @P0 BRA P1, `(.L_x_251) ;  /* 0x0000000000180947 */ /* 0x000fee0000800000 */
[----:B------:R-:W-:Y:S01]  /*9830*/  IMAD.MOV.U32 R10, RZ, RZ, R12 ;  /* 0x000000ffff0a7224 */ /* 0x000fe200078e000c */
[----:B------:R-:W-:Y:S01]  /*9840*/  MOV R11, R13 ;  /* 0x0000000d000b7202 */ /* 0x000fe20000000f00 */
[----:B------:R-:W-:Y:S01]  /*9850*/  IMAD.MOV.U32 R52, RZ, RZ, R6 ;  /* 0x000000ffff347224 */ /* 0x000fe200078e0006 */
[----:B------:R-:W-:Y:S01]  /*9860*/  MOV R0, 0x9890 ;  /* 0x0000989000007802 */ /* 0x000fe20000000f00 */
[----:B------:R-:W-:-:S07]  /*9870*/  IMAD.MOV.U32 R9, RZ, RZ, R7 ;  /* 0x000000ffff097224 */ /* 0x000fce00078e0007 */
[----:B------:R-:W-:Y:S05]  /*9880*/  CALL.REL.NOINC `($__internal_1_$__cuda_sm20_div_rn_f64_full) ;  /* 0x0000011800507944 */ /* 0x000fea0003c00000 */
.L_x_251:
[----:B------:R-:W-:Y:S05]  /*9890*/  BSYNC.RECONVERGENT B1 ;  /* 0x0000000000017941 */ /* 0x000fea0003800200 */
.L_x_250:
[----:B------:R-:W0:Y:S08]  /*98a0*/  LDC.64 R14, c[0x4][0x40] ;  /* 0x01001000ff0e7b82 */ /* 0x000e300000000a00 */
[----:B------:R-:W1:Y:S01]  /*98b0*/  LDC.64 R22, c[0x0][0x3a0] ;  /* 0x0000e800ff167b82 */ /* 0x000e620000000a00 */
[----:B0-----:R-:W2:Y:S01]  /*98c0*/  LDG.E.64 R8, desc[UR36][R14.64] ;  /* 0x000000240e087981 */ /* 0x001ea2000c1e1b00 */
[----:B------:R-:W-:-:S04]  /*98d0*/  IMAD.IADD R3, R30, 0x1, -R33 ;  /* 0x000000011e037824 */ /* 0x000fc800078e0a21 */
[----:B-1----:R-:W-:-:S06]  /*98e0*/  IMAD.WIDE R22, R3, 0x8, R22 ;  /* 0x0000000803167825 */ /* 0x002fcc00078e0216 */
[----:B------:R-:W3:Y:S01]  /*98f0*/  LDG.E.64 R22, desc[UR36][R22.64] ;  /* 0x0000002416167981 */ /* 0x000ee2000c1e1b00 */
[----:B------:R-:W-:Y:S01]  /*9900*/  FSETP.GEU.AND P1, PT, |R5|, 6.5827683646048100446e-37, PT ;  /* 0x036000000500780b */ /* 0x000fe20003f2e200 */
[----:B--2---:R-:W-:-:S08]  /*9910*/  DADD R8, R8, R8 ;  /* 0x0000000008087229 */ /* 0x004fd00000000008 */
[----:B------:R-:W-:Y:S01]  /*9920*/  DMUL R52, R36, R8 ;  /* 0x0000000824347228 */ /* 0x000fe20000000000 */
[----:B------:R-:W-:-:S05]  /*9930*/  MOV R8, 0x1 ;  /* 0x0000000100087802 */ /* 0x000fca0000000f00 */
[----:B------:R-:W0:Y:S01]  /*9940*/  MUFU.RCP64H R9, R53 ;  /* 0x0000003500097308 */ /* 0x000e220000001800 */
[----:B---3--:R-:W-:-:S08]  /*9950*/  DADD R54, R38, -R22 ;  /* 0x0000000026367229 */ /* 0x008fd00000000816 */
[----:B------:R-:W-:Y:S02]  /*9960*/  DFMA R54, R54, -R10, R24 ;  /* 0x8000000a3636722b */ /* 0x000fe40000000018 */
        /* <DEDUP_REMOVED lines=13> */
[----:B------:R-:W-:Y:S02]  /*9a40*/  IMAD.MOV.U32 R10, RZ, RZ, R4 ;  /* 0x000000ffff0a7224 */ /* 0x000fe400078e0004 */
[----:B------:R-:W-:-:S07]  /*9a50*/  IMAD.MOV.U32 R11, RZ, RZ, R5 ;  /* 0x000000ffff0b7224 */ /* 0x000fce00078e0005 */
[----:B------:R-:W-:Y:S05]  /*9a60*/  CALL.REL.NOINC `($__internal_1_$__cuda_sm20_div_rn_f64_full) ;  /* 0x0000011400d87944 */ /* 0x000fea0003c00000 */
[----:B------:R-:W-:Y:S01]  /*9a70*/  MOV R26, R10 ;  /* 0x0000000a001a7202 */ /* 0x000fe20000000f00 */
[----:B------:R-:W-:-:S07]  /*9a80*/  IMAD.MOV.U32 R27, RZ, RZ, R11 ;  /* 0x000000ffff1b7224 */ /* 0x000fce00078e000b */
.L_x_252:
[----:B------:R-:W0:Y:S01]  /*9a90*/  LDC.64 R24, c[0x4][0x48] ;  /* 0x01001200ff187b82 */ /* 0x000e220000000a00 */
[----:B------:R-:W2:Y:S04]  /*9aa0*/  LDG.E.64 R8, desc[UR36][R46.64+0x8] ;  /* 0x000008242e087981 */ /* 0x000ea8000c1e1b00 */
[----:B------:R-:W2:Y:S04]  /*9ab0*/  LDG.E.64 R10, desc[UR36][R46.64+-0x8] ;  /* 0xfffff8242e0a7981 */ /* 0x000ea8000c1e1b00 */
[----:B0-----:R-:W5:Y:S01]  /*9ac0*/  LDG.E.64 R24, desc[UR36][R24.64] ;  /* 0x0000002418187981 */ /* 0x001f62000c1e1b00 */
[----:B------:R-:W-:Y:S01]  /*9ad0*/  BSSY.RECONVERGENT B0, `(.L_x_253) ;  /* 0x0000008000007945 */ /* 0x000fe20003800200 */
[----:B------:R-:W-:Y:S01]  /*9ae0*/  MOV R0, 0x9b50 ;  /* 0x00009b5000007802 */ /* 0x000fe20000000f00 */
[----:B--2---:R-:W-:-:S02]  /*9af0*/  DADD R8, R8, -R10 ;  /* 0x0000000008087229 */ /* 0x004fc4000000080a */
[----:B------:R-:W-:-:S06]  /*9b00*/  DADD R10, -RZ, |R36| ;  /* 0x00000000ff0a7229 */ /* 0x000fcc0000000524 */
[----:B------:R-:W-:-:S04]  /*9b10*/  DFMA R26, R8, -R26, R54 ;  /* 0x8000001a081a722b */ /* 0x000fc80000000036 */
[----:B------:R-:W-:Y:S02]  /*9b20*/  IMAD.MOV.U32 R12, RZ, RZ, R10 ;  /* 0x000000ffff0c7224 */ /* 0x000fe400078e000a */
[----:B------:R-:W-:-:S07]  /*9b30*/  IMAD.MOV.U32 R3, RZ, RZ, R11 ;  /* 0x000000ffff037224 */ /* 0x000fce00078e000b */
[----:B-----5:R-:W-:Y:S05]  /*9b40*/  CALL.REL.NOINC `($_Z6kernelPdS_S_S_S_S_S_$__internal_accurate_pow) ;  /* 0x0000011c00147944 */ /* 0x020fea0003c00000 */
[----:B------:R-:W-:Y:S05]  /*9b50*/  BSYNC.RECONVERGENT B0 ;  /* 0x0000000000007941 */ /* 0x000fea0003800200 */
.L_x_253:
[C---:B------:R-:W-:Y:S02]  /*9b60*/  DADD R8, R36.reuse, 2 ;  /* 0x4000000024087429 */ /* 0x040fe40000000000 */
        /* <DEDUP_REMOVED lines=11> */
[----:B------:R-:W-:Y:S01]  /*9c20*/  @!P0 MOV R8, 0x0 ;  /* 0x0000000000088802 */ /* 0x000fe20000000f00 */
[----:B------:R-:W-:-:S07]  /*9c30*/  @!P0 IMAD.MOV.U32 R9, RZ, RZ, 0x7ff00000 ;  /* 0x7ff00000ff098424 */ /* 0x000fce00078e00ff */
.L_x_254:
[----:B------:R-:W-:Y:S01]  /*9c40*/  FSEL R53, R9, 1.875, P2 ;  /* 0x3ff0000009357808 */ /* 0x000fe20001000000 */
[----:B------:R-:W-:Y:S01]  /*9c50*/  BSSY.RECONVERGENT B1, `(.L_x_255) ;  /* 0x0000017000017945 */ /* 0x000fe20003800200 */
[----:B------:R-:W-:Y:S01]  /*9c60*/  FSEL R52, R8, RZ, P2 ;  /* 0x000000ff08347208 */ /* 0x000fe20001000000 */
[----:B------:R-:W-:Y:S01]  /*9c70*/  IMAD.MOV.U32 R8, RZ, RZ, 0x1 ;  /* 0x00000001ff087424 */ /* 0x000fe200078e00ff */
[----:B------:R-:W0:Y:S01]  /*9c80*/  MUFU.RCP64H R9, R53 ;  /* 0x0000003500097308 */ /* 0x000e220000001800 */
[----:B------:R-:W-:-:S04]  /*9c90*/  FSETP.GEU.AND P1, PT, |R5|, 6.5827683646048100446e-37, PT ;  /* 0x036000000500780b */ /* 0x000fc80003f2e200 */
        /* <DEDUP_REMOVED lines=12> */
[----:B------:R-:W-:Y:S01]  /*9d60*/  MOV R10, R4 ;  /* 0x00000004000a7202 */ /* 0x000fe20000000f00 */
[----:B------:R-:W-:Y:S01]  /*9d70*/  IMAD.MOV.U32 R11, RZ, RZ, R5 ;  /* 0x000000ffff0b7224 */ /* 0x000fe200078e0005 */
[----:B------:R-:W-:-:S07]  /*9d80*/  MOV R0, 0x9da0 ;  /* 0x00009da000007802 */ /* 0x000fce0000000f00 */
[----:B------:R-:W-:Y:S05]  /*9d90*/  CALL.REL.NOINC `($__internal_1_$__cuda_sm20_div_rn_f64_full) ;  /* 0x00000114000c7944 */ /* 0x000fea0003c00000 */
[----:B------:R-:W-:Y:S02]  /*9da0*/  IMAD.MOV.U32 R8, RZ, RZ, R10 ;  /* 0x000000ffff087224 */ /* 0x000fe400078e000a */
[----:B------:R-:W-:-:S07]  /*9db0*/  IMAD.MOV.U32 R9, RZ, RZ, R11 ;  /* 0x000000ffff097224 */ /* 0x000fce00078e000b */
.L_x_256:
[----:B------:R-:W-:Y:S05]  /*9dc0*/  BSYNC.RECONVERGENT B1 ;  /* 0x0000000000017941 */ /* 0x000fea0003800200 */
.L_x_255:
[----:B------:R-:W2:Y:S01]  /*9dd0*/  LDG.E.64 R10, desc[UR36][R42.64+0x8] ;  /* 0x000008242a0a7981 */ /* 0x000ea2000c1e1b00 */
[----:B------:R-:W-:Y:S01]  /*9de0*/  DADD R38, R38, R38 ;  /* 0x0000000026267229 */ /* 0x000fe20000000026 */
[----:B------:R-:W-:Y:S01]  /*9df0*/  BSSY.RECONVERGENT B0, `(.L_x_257) ;  /* 0x0000009000007945 */ /* 0x000fe20003800200 */
[----:B------:R-:W-:-:S06]  /*9e00*/  MOV R0, 0x9e80 ;  /* 0x00009e8000007802 */ /* 0x000fcc0000000f00 */
[----:B--2---:R-:W-:-:S08]  /*9e10*/  DADD R10, R10, -R38 ;  /* 0x000000000a0a7229 */ /* 0x004fd00000000826 */
[----:B------:R-:W-:Y:S02]  /*9e20*/  DADD R34, R34, R10 ;  /* 0x0000000022227229 */ /* 0x000fe4000000000a */
[----:B------:R-:W-:-:S06]  /*9e30*/  DADD R10, -RZ, |R6| ;  /* 0x00000000ff0a7229 */ /* 0x000fcc0000000506 */
[----:B------:R-:W-:-:S04]  /*9e40*/  DMUL R34, R34, R8 ;  /* 0x0000000822227228 */ /* 0x000fc80000000000 */
[----:B------:R-:W-:Y:S01]  /*9e50*/  MOV R12, R10 ;  /* 0x0000000a000c7202 */ /* 0x000fe20000000f00 */
[----:B------:R-:W-:-:S07]  /*9e60*/  IMAD.MOV.U32 R3, RZ, RZ, R11 ;  /* 0x000000ffff037224 */ /* 0x000fce00078e000b */
[----:B------:R-:W-:Y:S05]  /*9e70*/  CALL.REL.NOINC `($_Z6kernelPdS_S_S_S_S_S_$__internal_accurate_pow) ;  /* 0x0000011800487944 */ /* 0x000fea0003c00000 */
[----:B------:R-:W-:Y:S05]  /*9e80*/  BSYNC.RECONVERGENT B0 ;  /* 0x0000000000007941 */ /* 0x000fea0003800200 */
.L_x_257:
        /* <DEDUP_REMOVED lines=12> */
[----:B------:R-:W-:Y:S02]  /*9f50*/  @!P0 IMAD.MOV.U32 R8, RZ, RZ, 0x0 ;  /* 0x00000000ff088424 */ /* 0x000fe400078e00ff */
[----:B------:R-:W-:-:S07]  /*9f60*/  @!P0 IMAD.MOV.U32 R9, RZ, RZ, 0x7ff00000 ;  /* 0x7ff00000ff098424 */ /* 0x000fce00078e00ff */
.L_x_258:
[----:B------:R-:W-:Y:S01]  /*9f70*/  FSEL R53, R9, 1.875, P2 ;  /* 0x3ff0000009357808 */ /* 0x000fe20001000000 */
[----:B------:R-:W-:Y:S01]  /*9f80*/  BSSY.RECONVERGENT B1, `(.L_x_259) ;  /* 0x0000019000017945 */ /* 0x000fe20003800200 */
[----:B------:R-:W-:Y:S02]  /*9f90*/  FSEL R52, R8, RZ, P2 ;  /* 0x000000ff08347208 */ /* 0x000fe40001000000 */
[----:B------:R-:W0:Y:S01]  /*9fa0*/  MUFU.RCP64H R7, R53 ;  /* 0x0000003500077308 */ /* 0x000e220000001800 */
[----:B------:R-:W-:Y:S02]  /*9fb0*/  MOV R6, 0x1 ;  /* 0x0000000100067802 */ /* 0x000fe40000000f00 */
[----:B------:R-:W-:Y:S02]  /*9fc0*/  FSETP.GEU.AND P2, PT, |R5|, 6.5827683646048100446e-37, PT ;  /* 0x036000000500780b */ /* 0x000fe40003f4e200 */
[----:B------:R-:W-:-:S04]  /*9fd0*/  ISETP.NE.U32.AND P0, PT, RZ, UR40, PT ;  /* 0x00000028ff007c0c */ /* 0x000fc8000bf05070 */
[----:B------:R-:W-:Y:S01]  /*9fe0*/  ISETP.NE.AND.EX P0, PT, RZ, UR41, PT, P0 ;  /* 0x00000029ff007c0c */ /* 0x000fe2000bf05300 */
        /* <DEDUP_REMOVED lines=18> */
.L_x_260:
[----:B------:R-:W-:Y:S05]  /*a110*/  BSYNC.RECONVERGENT B1 ;  /* 0x0000000000017941 */ /* 0x000fea0003800200 */
.L_x_259:
[----:B------:R-:W-:Y:S01]  /*a120*/  IMAD.WIDE R4, R33, 0x8, R42 ;  /* 0x0000000821047825 */ /* 0x000fe200078e022a */
[----:B------:R-:W0:Y:S05]  /*a130*/  LDC.64 R8, c[0x0][0x380] ;  /* 0x0000e000ff087b82 */ /* 0x000e2a0000000a00 */
[----:B------:R-:W2:Y:S01]  /*a140*/  LDG.E.64 R4, desc[UR36][R4.64] ;  /* 0x0000002404047981 */ /* 0x000ea2000c1e1b00 */
[----:B0-----:R-:W-:Y:S01]  /*a150*/  IMAD.WIDE R8, R30, 0x8, R8 ;  /* 0x000000081e087825 */ /* 0x001fe200078e0208 */
[----:B--2---:R-:W-:-:S08]  /*a160*/  DADD R38, -R38, R4 ;  /* 0x0000000026267229 */ /* 0x004fd00000000104 */
[----:B------:R-:W-:-:S08]  /*a170*/  DADD R38, R22, R38 ;  /* 0x0000000016267229 */ /* 0x000fd00000000026 */
[----:B------:R-:W-:-:S08]  /*a180*/  DFMA R34, R38, R6, R34 ;  /* 0x000000062622722b */ /* 0x000fd00000000022 */
[----:B------:R-:W-:-:S07]  /*a190*/  DFMA R24, R24, R34, R26 ;  /* 0x000000221818722b */ /* 0x000fce000000001a */
[----:B------:R0:W-:Y:S01]  /*a1a0*/  STG.E.64 desc[UR36][R8.64], R24 ;  /* 0x0000001808007986 */ /* 0x0001e2000c101b24 */
[----:B------:R-:W-:Y:S05]  /*a1b0*/  @!P0 BRA `(.L_x_261) ;  /* 0x000000f000248947 */ /* 0x000fea0003800000 */
[----:B------:R-:W-:Y:S01]  /*a1c0*/  UMOV UR4, 0xffffffff ;  /* 0xffffffff00047882 */ /* 0x000fe20000000000 */
[----:B------:R-:W-:Y:S02]  /*a1d0*/  ISETP.NE.AND P0, PT, R31, RZ, PT ;  /* 0x000000ff1f00720c */ /* 0x000fe40003f05270 */
[----:B------:R-:W-:Y:S11]  /*a1e0*/  BRA.DIV UR4, `(.L_x_262) ;  /* 0x000000fe04907947 */ /* 0x000ff6000b800000 */
[----:B------:R-:W-:Y:S06]  /*a1f0*/  BAR.SYNC.DEFER_BLOCKING 0x0 ;  /* 0x0000000000007b1d */ /* 0x000fec0000010000 */
.L_x_735:
        /* <DEDUP_REMOVED lines=22> */
.L_x_265:
[----:B------:R-:W2:Y:S04]  /*a360*/  LD.E.STRONG.GPU R3, desc[UR36][R40.64+0x4] ;  /* 0x0000042428037980 */ /* 0x000ea8000c10f900 */
[----:B--2---:R-:W-:Y:S01]  /*a370*/  CCTL.IVALL ;  /* 0x00000000ff00798f */ /* 0x004fe20002000000 */
[----:B------:R-:W-:Y:S05]  /*a380*/  YIELD ;  /* 0x0000000000007946 */ /* 0x000fea0003800000 */
[----:B------:R-:W-:-:S04]  /*a390*/  LOP3.LUT R3, R3, R0, RZ, 0x3c, !PT ;  /* 0x0000000003037212 */ /* 0x000fc800078e3cff */
[----:B------:R-:W-:-:S13]  /*a3a0*/  ISETP.GT.AND P0, PT, R3, -0x1, PT ;  /* 0xffffffff0300780c */ /* 0x000fda0003f04270 */
[----:B------:R-:W-:Y:S05]  /*a3b0*/  @P0 BRA `(.L_x_265) ;  /* 0xfffffffc00e80947 */ /* 0x000fea000383ffff */
.L_x_264:
[----:B------:R-:W-:Y:S05]  /*a3c0*/  BSYNC B0 ;  /* 0x0000000000007941 */ /* 0x000fea0003800000 */
.L_x_263:
[----:B------:R-:W-:-:S03]  /*a3d0*/  UMOV UR4, 0xffffffff ;  /* 0xffffffff00047882 */ /* 0x000fc60000000000 */
[----:B------:R-:W-:Y:S05]  /*a3e0*/  BRA.DIV UR4, `(.L_x_266) ;  /* 0x000000fe04407947 */ /* 0x000fea000b800000 */
[----:B------:R-:W-:Y:S06]  /*a3f0*/  BAR.SYNC.DEFER_BLOCKING 0x0 ;  /* 0x0000000000007b1d */ /* 0x000fec0000010000 */
.L_x_738:
[----:B------:R-:W1:Y:S01]  /*a400*/  LDC.64 R36, c[0x4][0x30] ;  /* 0x01000c00ff247b82 */ /* 0x000e620000000a00 */
[----:B------:R-:W2:Y:S04]  /*a410*/  LDG.E.64 R4, desc[UR36][R42.64] ;  /* 0x000000242a047981 */ /* 0x000ea8000c1e1b00 */
[----:B------:R3:W5:Y:S04]  /*a420*/  LDG.E.64 R38, desc[UR36][R44.64] ;  /* 0x000000242c267981 */ /* 0x000768000c1e1b00 */
[----:B-1----:R-:W4:Y:S01]  /*a430*/  LDG.E.64 R36, desc[UR36][R36.64] ;  /* 0x0000002424247981 */ /* 0x002f22000c1e1b00 */
[----:B------:R-:W1:Y:S03]  /*a440*/  LDC.64 R26, c[0x4][0x50] ;  /* 0x01001400ff1a7b82 */ /* 0x000e660000000a00 */
[----:B-1----:R-:W2:Y:S01]  /*a450*/  LDG.E.64 R26, desc[UR36][R26.64] ;  /* 0x000000241a1a7981 */ /* 0x002ea2000c1e1b00 */
        /* <DEDUP_REMOVED lines=15> */
[----:B---3--:R-:W-:Y:S05]  /*a550*/  @P0 BRA P1, `(.L_x_268) ;  /* 0x0000000000180947 */ /* 0x008fea0000800000 */
[----:B------:R-:W-:Y:S01]  /*a560*/  IMAD.MOV.U32 R52, RZ, RZ, R36 ;  /* 0x000000ffff347224 */ /* 0x000fe200078e0024 */
[----:B------:R-:W-:Y:S02]  /*a570*/  MOV R9, R37 ;  /* 0x0000002500097202 */ /* 0x000fe40000000f00 */
[----:B------:R-:W-:-:S07]  /*a580*/  MOV R0, 0xa5a0 ;  /* 0x0000a5a000007802 */ /* 0x000fce0000000f00 */
[----:B-----5:R-:W-:Y:S05]  /*a590*/  CALL.REL.NOINC `($__internal_1_$__cuda_sm20_div_rn_f64_full) ;  /* 0x0000010c000c7944 */ /* 0x020fea0003c00000 */
[----:B------:R-:W-:Y:S02]  /*a5a0*/  IMAD.MOV.U32 R4, RZ, RZ, R10 ;  /* 0x000000ffff047224 */ /* 0x000fe400078e000a */
[----:B------:R-:W-:-:S07]  /*a5b0*/  IMAD.MOV.U32 R5, RZ, RZ, R11 ;  /* 0x000000ffff057224 */ /* 0x000fce00078e000b */
.L_x_268:
[----:B------:R-:W-:Y:S05]  /*a5c0*/  BSYNC.RECONVERGENT B1 ;  /* 0x0000000000017941 */ /* 0x000fea0003800200 */
.L_x_267:
[----:B------:R-:W0:Y:S01]  /*a5d0*/  LDC.64 R24, c[0x4][0x38] ;  /* 0x01000e00ff187b82 */ /* 0x000e220000000a00 */
[----:B------:R-:W2:Y:S04]  /*a5e0*/  LDG.E.64 R34, desc[UR36][R44.64+-0x8] ;  /* 0xfffff8242c227981 */ /* 0x000ea8000c1e1b00 */
[----:B0-----:R-:W3:Y:S01]  /*a5f0*/  LDG.E.64 R24, desc[UR36][R24.64] ;  /* 0x0000002418187981 */ /* 0x001ee2000c1e1b00 */
[----:B------:R-:W-:Y:S01]  /*a600*/  IMAD.MOV.U32 R6, RZ, RZ, 0x1 ;  /* 0x00000001ff067424 */ /* 0x000fe200078e00ff */
[----:B-----5:R-:W-:-:S10]  /*a610*/  DMUL R10, R38, R26 ;  /* 0x0000001a260a7228 */ /* 0x020fd40000000000 */
[----:B------:R-:W-:Y:S01]  /*a620*/  FSETP.GEU.AND P1, PT, |R11|, 6.5827683646048100446e-37, PT ;  /* 0x036000000b00780b */ /* 0x000fe20003f2e200 */
[----:B------:R-:W-:Y:S01]  /*a630*/  BSSY.RECONVERGENT B1, `(.L_x_269) ;  /* 0x0000015000017945 */ /* 0x000fe20003800200 */
[----:B---3--:R-:W0:Y:S02]  /*a640*/  MUFU.RCP64H R7, R25 ;  /* 0x0000001900077308 */ /* 0x008e240000001800 */
        /* <DEDUP_REMOVED lines=9> */
[----:B------:R-:W-:Y:S01]  /*a6e0*/  FSETP.GT.AND P0, PT, |R0|, 1.469367938527859385e-39, PT ;  /* 0x001000000000780b */ /* 0x000fe20003f04200 */
[----:B--2---:R-:W-:-:S08]  /*a6f0*/  DADD R54, R38, -R34 ;  /* 0x0000000026367229 */ /* 0x004fd00000000822 */
[----:B------:R-:W-:-:S04]  /*a700*/  DFMA R54, R54, -R4, R38 ;  /* 0x800000043636722b */ /* 0x000fc80000000026 */
[----:B------:R-:W-:Y:S07]  /*a710*/  @P0 BRA P1, `(.L_x_270) ;  /* 0x0000000000180947 */ /* 0x000fee0000800000 */
[----:B------:R-:W-:Y:S01]  /*a720*/  MOV R52, R24 ;  /* 0x0000001800347202 */ /* 0x000fe20000000f00 */
[----:B------:R-:W-:Y:S01]  /*a730*/  IMAD.MOV.U32 R9, RZ, RZ, R25 ;  /* 0x000000ffff097224 */ /* 0x000fe200078e0019 */
[----:B------:R-:W-:-:S07]  /*a740*/  MOV R0, 0xa760 ;  /* 0x0000a76000007802 */ /* 0x000fce0000000f00 */
[----:B------:R-:W-:Y:S05]  /*a750*/  CALL.REL.NOINC `($__internal_1_$__cuda_sm20_div_rn_f64_full) ;  /* 0x00000108009c7944 */ /* 0x000fea0003c00000 */
[----:B------:R-:W-:Y:S02]  /*a760*/  IMAD.MOV.U32 R6, RZ, RZ, R10 ;  /* 0x000000ffff067224 */ /* 0x000fe400078e000a */
[----:B------:R-:W-:-:S07]  /*a770*/  IMAD.MOV.U32 R7, RZ, RZ, R11 ;  /* 0x000000ffff077224 */ /* 0x000fce00078e000b */
.L_x_270:
[----:B------:R-:W-:Y:S05]  /*a780*/  BSYNC.RECONVERGENT B1 ;  /* 0x0000000000017941 */ /* 0x000fea0003800200 */
.L_x_269:
[----:B------:R-:W0:Y:S08]  /*a790*/  LDC.64 R10, c[0x4][0x40] ;  /* 0x01001000ff0a7b82 */ /* 0x000e300000000a00 */
[----:B------:R-:W1:Y:S01]  /*a7a0*/  LDC.64 R22, c[0x0][0x3a8] ;  /* 0x0000ea00ff167b82 */ /* 0x000e620000000a00 */
[----:B0-----:R-:W2:Y:S01]  /*a7b0*/  LDG.E.64 R4, desc[UR36][R10.64] ;  /* 0x000000240a047981 */ /* 0x001ea2000c1e1b00 */
[----:B------:R-:W-:-:S05]  /*a7c0*/  IADD3 R17, PT, PT, R30, -R33, RZ ;  /* 0x800000211e117210 */ /* 0x000fca0007ffe0ff */
[----:B-1----:R-:W-:-:S06]  /*a7d0*/  IMAD.WIDE R22, R17, 0x8, R22 ;  /* 0x0000000811167825 */ /* 0x002fcc00078e0216 */
[----:B------:R-:W3:Y:S01]  /*a7e0*/  LDG.E.64 R22, desc[UR36][R22.64] ;  /* 0x0000002416167981 */ /* 0x000ee2000c1e1b00 */
[----:B------:R-:W-:Y:S01]  /*a7f0*/  FSETP.GEU.AND P1, PT, |R27|, 6.5827683646048100446e-37, PT ;  /* 0x036000001b00780b */ /* 0x000fe20003f2e200 */
[----:B--2---:R-:W-:-:S08]  /*a800*/  DADD R4, R4, R4 ;  /* 0x0000000004047229 */ /* 0x004fd00000000004 */
[----:B------:R-:W-:Y:S01]  /*a810*/  DMUL R52, R24, R4 ;  /* 0x0000000418347228 */ /* 0x000fe20000000000 */
        /* <DEDUP_REMOVED lines=9> */
[----:B------:R-:W-:Y:S02]  /*a8b0*/  DFMA R4, R4, R10, R8 ;  /* 0x0000000a0404722b */ /* 0x000fe40000000008 */
[----:B---3--:R-:W-:-:S08]  /*a8c0*/  DADD R8, R38, -R22 ;  /* 0x0000000026087229 */ /* 0x008fd00000000816 */
[----:B------:R-:W-:Y:S01]  /*a8d0*/  FFMA R0, RZ, R53, R5 ;  /* 0x00000035ff007223 */ /* 0x000fe20000000005 */
[----:B------:R-:W-:-:S04]  /*a8e0*/  DFMA R54, R8, -R6, R54 ;  /* 0x800000060836722b */ /* 0x000fc80000000036 */
        /* <DEDUP_REMOVED lines=9> */
.L_x_271:
[----:B------:R-:W0:Y:S01]  /*a980*/  LDC.64 R10, c[0x0][0x390] ;  /* 0x0000e400ff0a7b82 */ /* 0x000e220000000a00 */
[----:B------:R-:W-:-:S06]  /*a990*/  IMAD.WIDE R8, R33, 0x8, R46 ;  /* 0x0000000821087825 */ /* 0x000fcc00078e022e */
[----:B------:R-:W2:Y:S01]  /*a9a0*/  LDG.E.64 R8, desc[UR36][R8.64] ;  /* 0x0000002408087981 */ /* 0x000ea2000c1e1b00 */
[----:B------:R-:W1:Y:S01]  /*a9b0*/  LDC.64 R6, c[0x4][0x48] ;  /* 0x01001200ff067b82 */ /* 0x000e620000000a00 */
[----:B0-----:R-:W-:-:S06]  /*a9c0*/  IMAD.WIDE R10, R17, 0x8, R10 ;  /* 0x00000008110a7825 */ /* 0x001fcc00078e020a */
[----:B------:R-:W2:Y:S04]  /*a9d0*/  LDG.E.64 R10, desc[UR36][R10.64] ;  /* 0x000000240a0a7981 */ /* 0x000ea8000c1e1b00 */
[----:B-1----:R-:W5:Y:S01]  /*a9e0*/  LDG.E.64 R6, desc[UR36][R6.64] ;  /* 0x0000002406067981 */ /* 0x002f62000c1e1b00 */
[----:B------:R-:W-:Y:S01]  /*a9f0*/  DADD R14, -RZ, |R36| ;  /* 0x00000000ff0e7229 */ /* 0x000fe20000000524 */
[----:B------:R-:W-:Y:S01]  /*aa00*/  BSSY.RECONVERGENT B0, `(.L_x_272) ;  /* 0x0000007000007945 */ /* 0x000fe20003800200 */
[----:B------:R-:W-:-:S08]  /*aa10*/  MOV R0, 0xaa70 ;  /* 0x0000aa7000007802 */ /* 0x000fd00000000f00 */
[----:B------:R-:W-:Y:S01]  /*aa20*/  MOV R3, R15 ;  /* 0x0000000f00037202 */ /* 0x000fe20000000f00 */
[----:B--2---:R-:W-:-:S08]  /*aa30*/  DADD R12, R8, -R10 ;  /* 0x00000000080c7229 */ /* 0x004fd0000000080a */
[----:B------:R-:W-:Y:S01]  /*aa40*/  DFMA R4, R12, -R4, R54 ;  /* 0x800000040c04722b */ /* 0x000fe20000000036 */
[----:B------:R-:W-:-:S10]  /*aa50*/  IMAD.MOV.U32 R12, RZ, RZ, R14 ;  /* 0x000000ffff0c7224 */ /* 0x000fd400078e000e */
[----:B-----5:R-:W-:Y:S05]  /*aa60*/  CALL.REL.NOINC `($_Z6kernelPdS_S_S_S_S_S_$__internal_accurate_pow) ;  /* 0x0000010c004c7944 */ /* 0x020fea0003c00000 */
[----:B------:R-:W-:Y:S05]  /*aa70*/  BSYNC.RECONVERGENT B0 ;  /* 0x0000000000007941 */ /* 0x000fea0003800200 */
.L_x_272:
        /* <DEDUP_REMOVED lines=14> */
.L_x_273:
        /* <DEDUP_REMOVED lines=24> */
.L_x_275:
[----:B------:R-:W-:Y:S05]  /*ace0*/  BSYNC.RECONVERGENT B1 ;  /* 0x0000000000017941 */ /* 0x000fea0003800200 */
.L_x_274:
        /* <DEDUP_REMOVED lines=8> */
[----:B------:R-:W-:Y:S02]  /*ad70*/  IMAD.MOV.U32 R12, RZ, RZ, R10 ;  /* 0x000000ffff0c7224 */ /* 0x000fe400078e000a */
[----:B------:R-:W-:-:S07]  /*ad80*/  IMAD.MOV.U32 R3, RZ, RZ, R11 ;  /* 0x000000ffff037224 */ /* 0x000fce00078e000b */
[----:B------:R-:W-:Y:S05]  /*ad90*/  CALL.REL.NOINC `($_Z6kernelPdS_S_S_S_S_S_$__internal_accurate_pow) ;  /* 0x0000010800807944 */ /* 0x000fea0003c00000 */
[----:B------:R-:W-:Y:S05]  /*ada0*/  BSYNC.RECONVERGENT B0 ;  /* 0x0000000000007941 */ /* 0x000fea0003800200 */
.L_x_276:
        /* <DEDUP_REMOVED lines=14> */
.L_x_277:
[----:B------:R-:W-:Y:S01]  /*ae90*/  FSEL R53, R9, 1.875, P2 ;  /* 0x3ff0000009357808 */ /* 0x000fe20001000000 */
[----:B------:R-:W-:Y:S01]  /*aea0*/  BSSY.RECONVERGENT B1, `(.L_x_278) ;  /* 0x0000019000017945 */ /* 0x000fe20003800200 */
[----:B------:R-:W-:Y:S01]  /*aeb0*/  FSEL R52, R8, RZ, P2 ;  /* 0x000000ff08347208 */ /* 0x000fe20001000000 */
[----:B------:R-:W-:Y:S01]  /*aec0*/  IMAD.MOV.U32 R8, RZ, RZ, 0x1 ;  /* 0x00000001ff087424 */ /* 0x000fe200078e00ff */
[----:B------:R-:W0:Y:S01]  /*aed0*/  MUFU.RCP64H R9, R53 ;  /* 0x0000003500097308 */ /* 0x000e220000001800 */
        /* <DEDUP_REMOVED lines=21> */
.L_x_279:
[----:B------:R-:W-:Y:S05]  /*b030*/  BSYNC.RECONVERGENT B1 ;  /* 0x0000000000017941 */ /* 0x000fea0003800200 */
.L_x_278:
        /* <DEDUP_REMOVED lines=14> */
.L_x_741:
[----:B------:R-:W-:Y:S01]  /*b120*/  BSSY B0, `(.L_x_282) ;  /* 0x000001e000007945 */ /* 0x000fe20003800000 */
[C---:B------:R-:W-:Y:S02]  /*b130*/  ISETP.GE.AND P1, PT, R33.reuse, 0x1, PT ;  /* 0x000000012100780c */ /* 0x040fe40003f26270 */
[----:B------:R-:W-:Y:S01]  /*b140*/  LOP3.LUT R35, R33, 0x3, RZ, 0xc0, !PT ;  /* 0x0000000321237812 */ /* 0x000fe200078ec0ff */
[----:B------:R-:W-:Y:S10]  /*b150*/  @P0 BRA `(.L_x_283) ;  /* 0x0000000000680947 */ /* 0x000ff40003800000 */
        /* <DEDUP_REMOVED lines=20> */
.L_x_284:
[----:B------:R-:W2:Y:S04]  /*b2a0*/  LD.E.STRONG.GPU R3, desc[UR36][R40.64+0x4] ;  /* 0x0000042428037980 */ /* 0x000ea8000c10f900 */
[----:B--2---:R-:W-:Y:S01]  /*b2b0*/  CCTL.IVALL ;  /* 0x00000000ff00798f */ /* 0x004fe20002000000 */
[----:B------:R-:W-:Y:S05]  /*b2c0*/  YIELD ;  /* 0x0000000000007946 */ /* 0x000fea0003800000 */
[----:B------:R-:W-:-:S04]  /*b2d0*/  LOP3.LUT R3, R3, R0, RZ, 0x3c, !PT ;  /* 0x0000000003037212 */ /* 0x000fc800078e3cff */
[----:B------:R-:W-:-:S13]  /*b2e0*/  ISETP.GT.AND P0, PT, R3, -0x1, PT ;  /* 0xffffffff0300780c */ /* 0x000fda0003f04270 */
[----:B------:R-:W-:Y:S05]  /*b2f0*/  @P0 BRA `(.L_x_284) ;  /* 0xfffffffc00e80947 */ /* 0x000fea000383ffff */
.L_x_283:
[----:B------:R-:W-:Y:S05]  /*b300*/  BSYNC B0 ;  /* 0x0000000000007941 */ /* 0x000fea0003800000 */
.L_x_282:
[----:B------:R-:W-:Y:S01]  /*b310*/  UMOV UR4, 0xffffffff ;  /* 0xffffffff00047882 */ /* 0x000fe20000000000 */
[C---:B------:R-:W-:Y:S02]  /*b320*/  LOP3.LUT R36, R33.reuse, 0x7, RZ, 0xc0, !PT ;  /* 0x0000000721247812 */ /* 0x040fe400078ec0ff */
[----:B------:R-:W-:Y:S01]  /*b330*/  LOP3.LUT R34, R33, 0x7ffffff8, RZ, 0xc0, !PT ;  /* 0x7ffffff821227812 */ /* 0x000fe200078ec0ff */
[----:B------:R-:W-:Y:S06]  /*b340*/  BRA.DIV UR4, `(.L_x_285) ;  /* 0x000000ee04c87947 */ /* 0x000fec000b800000 */
[----:B------:R-:W-:Y:S06]  /*b350*/  BAR.SYNC.DEFER_BLOCKING 0x0 ;  /* 0x0000000000007b1d */ /* 0x000fec0000010000 */
.L_x_744:
[----:B------:R-:W-:Y:S05]  /*b360*/  @!P1 BRA `(.L_x_286) ;  /* 0x0000001400709947 */ /* 0x000fea0003800000 */
[----:B------:R-:W-:Y:S01]  /*b370*/  ISETP.GE.U32.AND P0, PT, R33, 0x8, PT ;  /* 0x000000082100780c */ /* 0x000fe20003f06070 */
[----:B------:R-:W-:-:S12]  /*b380*/  IMAD.MOV.U32 R23, RZ, RZ, RZ ;  /* 0x000000ffff177224 */ /* 0x000fd800078e00ff */
[----:B------:R-:W-:Y:S05]  /*b390*/  @!P0 BRA `(.L_x_287) ;  /* 0x0000000800f08947 */ /* 0x000fea0003800000 */
[----:B0-----:R-:W0:Y:S08]  /*b3a0*/  LDC.64 R4, c[0x4][0x8] ;  /* 0x01000200ff047b82 */ /* 0x001e300000000a00 */
[----:B------:R-:W1:Y:S01]  /*b3b0*/  LDC.64 R6, c[0x4][0x10] ;  /* 0x01000400ff067b82 */ /* 0x000e620000000a00 */
[----:B0-----:R0:W5:Y:S04]  /*b3c0*/  LDG.E R4, desc[UR36][R4.64] ;  /* 0x0000002404047981 */ /* 0x001168000c1e1900 */
[----:B-1----:R0:W5:Y:S01]  /*b3d0*/  LDG.E R7, desc[UR36][R6.64] ;  /* 0x0000002406077981 */ /* 0x002162000c1e1900 */
[----:B------:R-:W-:Y:S01]  /*b3e0*/  HFMA2 R23, -RZ, RZ, 0, 0 ;  /* 0x00000000ff177431 */ /* 0x000fe200000001ff */
[----:B------:R-:W-:Y:S06]  /*b3f0*/  BSSY.RECONVERGENT B6, `(.L_x_288) ;  /* 0x00000b5000067945 */ /* 0x000fec0003800200 */
.L_x_313:
[----:B-----5:R-:W-:Y:S01]  /*b400*/  IMAD R0, R4, R7, RZ ;  /* 0x0000000704007224 */ /* 0x020fe200078e02ff */
[----:B------:R-:W-:Y:S04]  /*b410*/  BSSY.RECONVERGENT B9, `(.L_x_289) ;  /* 0x0000012000097945 */ /* 0x000fe80003800200 */
[----:B------:R-:W-:-:S13]  /*b420*/  ISETP.GE.AND P0, PT, R23, R0, PT ;  /* 0x000000001700720c */ /* 0x000fda0003f06270 */
[----:B-1234-:R-:W-:Y:S05]  /*b430*/  @!P0 BRA `(.L_x_290) ;  /* 0x00000000003c8947 */ /* 0x01efea0003800000 */
[----:B------:R-:W-:Y:S01]  /*b440*/  IMAD.MOV.U32 R22, RZ, RZ, RZ ;  /* 0x000000ffff167224 */ /* 0x000fe200078e00ff */
[----:B------:R-:W-:Y:S01]  /*b450*/  MOV R0, 0x0 ;  /* 0x0000000000007802 */ /* 0x000fe20000000f00 */
[----:B------:R-:W1:Y:S01]  /*b460*/  LDCU.64 UR4, c[0x4][0x58] ;  /* 0x01000b00ff0477ac */ /* 0x000e620008000a00 */
[----:B0-----:R-:W-:Y:S01]  /*b470*/  MOV R6, R28 ;  /* 0x0000001c00067202 */ /* 0x001fe20000000f00 */
[----:B------:R-:W-:Y:S01]  /*b480*/  IMAD.MOV.U32 R7, RZ, RZ, R2 ;  /* 0x000000ffff077224 */ /* 0x000fe200078e0002 */
[----:B------:R0:W-:Y:S01]  /*b490*/  STL.64 [R1], R22 ;  /* 0x0000001601007387 */ /* 0x0001e20000100a00 */
[----:B------:R0:W2:Y:S01]  /*b4a0*/  LDC.64 R8, c[0x4][R0] ;  /* 0x0100000000087b82 */ /* 0x0000a20000000a00 */
[----:B-1----:R-:W-:Y:S02]  /*b4b0*/  IMAD.U32 R4, RZ, RZ, UR4 ;  /* 0x00000004ff047e24 */ /* 0x002fe4000f8e00ff */
[----:B0-----:R-:W-:-:S07]  /*b4c0*/  IMAD.U32 R5, RZ, RZ, UR5 ;  /* 0x00000005ff057e24 */ /* 0x001fce000f8e00ff */
[----:B------:R-:W-:-:S07]  /*b4d0*/  LEPC R20, `(.L_x_291) ;  /* 0x000000001014794e */ /* 0x000fce0000000000 */
[----:B--2---:R-:W-:Y:S05]  /*b4e0*/  CALL.ABS.NOINC R8 ;  /* 0x0000000008007343 */ /* 0x004fea0003c00000 */
.L_x_291:
[----:B------:R-:W0:Y:S08]  /*b4f0*/  LDC.64 R4, c[0x4][0x8] ;  /* 0x01000200ff047b82 */ /* 0x000e300000000a00 */
[----:B------:R-:W1:Y:S01]  /*b500*/  LDC.64 R6, c[0x4][0x10] ;  /* 0x01000400ff067b82 */ /* 0x000e620000000a00 */
[----:B0-----:R2:W5:Y:S04]  /*b510*/  LDG.E R4, desc[UR36][R4.64] ;  /* 0x0000002404047981 */ /* 0x001568000c1e1900 */
[----:B-1----:R2:W5:Y:S02]  /*b520*/  LDG.E R7, desc[UR36][R6.64] ;  /* 0x0000002406077981 */ /* 0x002564000c1e1900 */
.L_x_290:
[----:B------:R-:W-:Y:S05]  /*b530*/  BSYNC.RECONVERGENT B9 ;  /* 0x0000000000097941 */ /* 0x000fea0003800200 */
.L_x_289:
[----:B------:R-:W1:Y:S01]  /*b540*/  LDC.64 R24, c[0x0][0x380] ;  /* 0x0000e000ff187b82 */ /* 0x000e620000000a00 */
[----:B-----5:R-:W-:Y:S01]  /*b550*/  IMAD R0, R4, R7, RZ ;  /* 0x0000000704007224 */ /* 0x020fe200078e02ff */
[----:B------:R-:W-:Y:S01]  /*b560*/  BSSY.RECONVERGENT B9, `(.L_x_292) ;  /* 0x0000015000097945 */ /* 0x000fe20003800200 */
[----:B------:R-:W-:-:S05]  /*b570*/  VIADD R11, R23, 0x1 ;  /* 0x00000001170b7836 */ /* 0x000fca0000000000 */
[----:B------:R-:W-:Y:S01]  /*b580*/  ISETP.GE.AND P0, PT, R11, R0, PT ;  /* 0x000000000b00720c */ /* 0x000fe20003f06270 */
[----:B-1----:R-:W-:-:S05]  /*b590*/  IMAD.WIDE.U32 R24, R23, 0x8, R24 ;  /* 0x0000000817187825 */ /* 0x002fca00078e0018 */
[----:B------:R1:W-:Y:S07]  /*b5a0*/  STG.E.64 desc[UR36][R24.64], RZ ;  /* 0x000000ff18007986 */ /* 0x0003ee000c101b24 */
[----:B------:R-:W-:Y:S05]  /*b5b0*/  @!P0 BRA `(.L_x_293) ;  /* 0x00000000003c8947 */ /* 0x000fea0003800000 */
[----:B------:R-:W-:Y:S01]  /*b5c0*/  IMAD.MOV.U32 R10, RZ, RZ, RZ ;  /* 0x000000ffff0a7224 */ /* 0x000fe200078e00ff */
[----:B------:R-:W-:Y:S01]  /*b5d0*/  MOV R0, 0x0 ;  /* 0x0000000000007802 */ /* 0x000fe20000000f00 */
[----:B------:R-:W3:Y:S01]  /*b5e0*/  LDCU.64 UR4, c[0x4][0x58] ;  /* 0x01000b00ff0477ac */ /* 0x000ee20008000a00 */
[----:B0-2---:R-:W-:Y:S02]  /*b5f0*/  IMAD.MOV.U32 R6, RZ, RZ, R28 ;  /* 0x000000ffff067224 */ /* 0x005fe400078e001c */
[----:B------:R0:W-:Y:S01]  /*b600*/  STL.64 [R1], R10 ;  /* 0x0000000a01007387 */ /* 0x0001e20000100a00 */
[----:B------:R0:W2:Y:S01]  /*b610*/  LDC.64 R8, c[0x4][R0] ;  /* 0x0100000000087b82 */ /* 0x0000a20000000a00 */
[----:B------:R-:W-:Y:S01]  /*b620*/  IMAD.MOV.U32 R7, RZ, RZ, R2 ;  /* 0x000000ffff077224 */ /* 0x000fe200078e0002 */
[----:B---3--:R-:W-:Y:S01]  /*b630*/  MOV R4, UR4 ;  /* 0x0000000400047c02 */ /* 0x008fe20008000f00 */
[----:B0-----:R-:W-:-:S07]  /*b640*/  IMAD.U32 R5, RZ, RZ, UR5 ;  /* 0x00000005ff057e24 */ /* 0x001fce000f8e00ff */
[----:B------:R-:W-:-:S07]  /*b650*/  LEPC R20, `(.L_x_294) ;  /* 0x000000001014794e */ /* 0x000fce0000000000 */
[----:B-12---:R-:W-:Y:S05]  /*b660*/  CALL.ABS.NOINC R8 ;  /* 0x0000000008007343 */ /* 0x006fea0003c00000 */
.L_x_294:
[----:B------:R-:W0:Y:S08]  /*b670*/  LDC.64 R4, c[0x4][0x8] ;  /* 0x01000200ff047b82 */ /* 0x000e300000000a00 */
[----:B------:R-:W1:Y:S01]  /*b680*/  LDC.64 R6, c[0x4][0x10] ;  /* 0x01000400ff067b82 */ /* 0x000e620000000a00 */
[----:B0-----:R3:W5:Y:S04]  /*b690*/  LDG.E R4, desc[UR36][R4.64] ;  /* 0x0000002404047981 */ /* 0x001768000c1e1900 */
[----:B-1----:R3:W5:Y:S02]  /*b6a0*/  LDG.E R7, desc[UR36][R6.64] ;  /* 0x0000002406077981 */ /* 0x002764000c1e1900 */
.L_x_293:
[----:B------:R-:W-:Y:S05]  /*b6b0*/  BSYNC.RECONVERGENT B9 ;  /* 0x0000000000097941 */ /* 0x000fea0003800200 */
.L_x_292:
[----:B------:R4:W-:Y:S01]  /*b6c0*/  STG.E.64 desc[UR36][R24.64+0x8], RZ ;  /* 0x000008ff18007986 */ /* 0x0009e2000c101b24 */
[----:B-----5:R-:W-:Y:S01]  /*b6d0*/  IMAD R0, R4, R7, RZ ;  /* 0x0000000704007224 */ /* 0x020fe200078e02ff */
[----:B------:R-:W-:Y:S01]  /*b6e0*/  IADD3 R11, PT, PT, R23, 0x2, RZ ;  /* 0x00000002170b7810 */ /* 0x000fe20007ffe0ff */
[----:B------:R-:W-:Y:S03]  /*b6f0*/  BSSY.RECONVERGENT B9, `(.L_x_295) ;  /* 0x0000012000097945 */ /* 0x000fe60003800200 */
[----:B------:R-:W-:-:S13]  /*b700*/  ISETP.GE.AND P0, PT, R11, R0, PT ;  /* 0x000000000b00720c */ /* 0x000fda0003f06270 */
[----:B----4-:R-:W-:Y:S05]  /*b710*/  @!P0 BRA `(.L_x_296) ;  /* 0x00000000003c8947 */ /* 0x010fea0003800000 */
[----:B------:R-:W-:Y:S01]  /*b720*/  IMAD.MOV.U32 R10, RZ, RZ, RZ ;  /* 0x000000ffff0a7224 */ /* 0x000fe200078e00ff */
[----:B------:R-:W-:Y:S01]  /*b730*/  MOV R0, 0x0 ;  /* 0x0000000000007802 */ /* 0x000fe20000000f00 */
[----:B------:R-:W4:Y:S01]  /*b740*/  LDCU.64 UR4, c[0x4][0x58] ;  /* 0x01000b00ff0477ac */ /* 0x000f220008000a00 */
[----:B0-23--:R-:W-:Y:S01]  /*b750*/  MOV R6, R28 ;  /* 0x0000001c00067202 */ /* 0x00dfe20000000f00 */
[----:B------:R-:W-:Y:S01]  /*b760*/  IMAD.MOV.U32 R7, RZ, RZ, R2 ;  /* 0x000000ffff077224 */ /* 0x000fe200078e0002 */
[----:B------:R0:W-:Y:S01]  /*b770*/  STL.64 [R1], R10 ;  /* 0x0000000a01007387 */ /* 0x0001e20000100a00 */
[----:B------:R0:W2:Y:S01]  /*b780*/  LDC.64 R8, c[0x4][R0] ;  /* 0x0100000000087b82 */ /* 0x0000a20000000a00 */
[----:B----4-:R-:W-:Y:S02]  /*b790*/  IMAD.U32 R4, RZ, RZ, UR4 ;  /* 0x00000004ff047e24 */ /* 0x010fe4000f8e00ff */
[----:B0-----:R-:W-:-:S07]  /*b7a0*/  IMAD.U32 R5, RZ, RZ, UR5 ;  /* 0x00000005ff057e24 */ /* 0x001fce000f8e00ff */
[----:B------:R-:W-:-:S07]  /*b7b0*/  LEPC R20, `(.L_x_297) ;  /* 0x000000001014794e */ /* 0x000fce0000000000 */
[----:B-12---:R-:W-:Y:S05]  /*b7c0*/  CALL.ABS.NOINC R8 ;  /* 0x0000000008007343 */ /* 0x006fea0003c00000 */
.L_x_297:
[----:B------:R-:W0:Y:S08]  /*b7d0*/  LDC.64 R4, c[0x4][0x8] ;  /* 0x01000200ff047b82 */ /* 0x000e300000000a00 */
[----:B------:R-:W1:Y:S01]  /*b7e0*/  LDC.64 R6, c[0x4][0x10] ;  /* 0x01000400ff067b82 */ /* 0x000e620000000a00 */
[----:B0-----:R4:W5:Y:S04]  /*b7f0*/  LDG.E R4, desc[UR36][R4.64] ;  /* 0x0000002404047981 */ /* 0x001968000c1e1900 */
[----:B-1----:R4:W5:Y:S02]  /*b800*/  LDG.E R7, desc[UR36][R6.64] ;  /* 0x0000002406077981 */ /* 0x002964000c1e1900 */
.L_x_296:
[----:B------:R-:W-:Y:S05]  /*b810*/  BSYNC.RECONVERGENT B9 ;  /* 0x0000000000097941 */ /* 0x000fea0003800200 */
.L_x_295:
[----:B------:R0:W-:Y:S01]  /*b820*/  STG.E.64 desc[UR36][R24.64+0x10], RZ ;  /* 0x000010ff18007986 */ /* 0x0001e2000c101b24 */
[----:B-----5:R-:W-:Y:S01]  /*b830*/  IMAD R0, R4, R7, RZ ;  /* 0x0000000704007224 */ /* 0x020fe200078e02ff */
[----:B------:R-:W-:Y:S01]  /*b840*/  BSSY.RECONVERGENT B9, `(.L_x_298) ;  /* 0x0000013000097945 */ /* 0x000fe20003800200 */
[----:B------:R-:W-:-:S05]  /*b850*/  VIADD R11, R23, 0x3 ;  /* 0x00000003170b7836 */ /* 0x000fca0000000000 */
[----:B------:R-:W-:-:S13]  /*b860*/  ISETP.GE.AND P0, PT, R11, R0, PT ;  /* 0x000000000b00720c */ /* 0x000fda0003f06270 */
[----:B0-----:R-:W-:Y:S05]  /*b870*/  @!P0 BRA `(.L_x_299) ;  /* 0x00000000003c8947 */ /* 0x001fea0003800000 */
[----:B------:R-:W-:Y:S01]  /*b880*/  IMAD.MOV.U32 R10, RZ, RZ, RZ ;  /* 0x000000ffff0a7224 */ /* 0x000fe200078e00ff */
[----:B------:R-:W-:Y:S01]  /*b890*/  MOV R0, 0x0 ;  /* 0x0000000000007802 */ /* 0x000fe20000000f00 */
[----:B------:R-:W0:Y:S01]  /*b8a0*/  LDCU.64 UR4, c[0x4][0x58] ;  /* 0x01000b00ff0477ac */ /* 0x000e220008000a00 */
[----:B--234-:R-:W-:Y:S02]  /*b8b0*/  IMAD.MOV.U32 R6, RZ, RZ, R28 ;  /* 0x000000ffff067224 */ /* 0x01cfe400078e001c */
[----:B------:R2:W-:Y:S01]  /*b8c0*/  STL.64 [R1], R10 ;  /* 0x0000000a01007387 */ /* 0x0005e20000100a00 */
[----:B------:R2:W3:Y:S01]  /*b8d0*/  LDC.64 R8, c[0x4][R0] ;  /* 0x0100000000087b82 */ /* 0x0004e20000000a00 */
[----:B------:R-:W-:Y:S01]  /*b8e0*/  IMAD.MOV.U32 R7, RZ, RZ, R2 ;  /* 0x000000ffff077224 */ /* 0x000fe200078e0002 */
[----:B0-----:R-:W-:Y:S01]  /*b8f0*/  MOV R4, UR4 ;  /* 0x0000000400047c02 */ /* 0x001fe20008000f00 */
[----:B--2---:R-:W-:-:S07]  /*b900*/  IMAD.U32 R5, RZ, RZ, UR5 ;  /* 0x00000005ff057e24 */ /* 0x004fce000f8e00ff */
[----:B------:R-:W-:-:S07]  /*b910*/  LEPC R20, `(.L_x_300) ;  /* 0x000000001014794e */ /* 0x000fce0000000000 */
[----:B-1-3--:R-:W-:Y:S05]  /*b920*/  CALL.ABS.NOINC R8 ;  /* 0x0000000008007343 */ /* 0x00afea0003c00000 */
.L_x_300:
[----:B------:R-:W0:Y:S08]  /*b930*/  LDC.64 R4, c[0x4][0x8] ;  /* 0x01000200ff047b82 */ /* 0x000e300000000a00 */
[----:B------:R-:W1:Y:S01]  /*b940*/  LDC.64 R6, c[0x4][0x10] ;  /* 0x01000400ff067b82 */ /* 0x000e620000000a00 */
[----:B0-----:R0:W5:Y:S04]  /*b950*/  LDG.E R4, desc[UR36][R4.64] ;  /* 0x0000002404047981 */ /* 0x001168000c1e1900 */
[----:B-1----:R0:W5:Y:S02]  /*b960*/  LDG.E R7, desc[UR36][R6.64] ;  /* 0x0000002406077981 */ /* 0x002164000c1e1900 */
.L_x_299:
[----:B------:R-:W-:Y:S05]  /*b970*/  BSYNC.RECONVERGENT B9 ;  /* 0x0000000000097941 */ /* 0x000fea0003800200 */
.L_x_298:
[----:B------:R0:W-:Y:S01]  /*b980*/  STG.E.64 desc[UR36][R24.64+0x18], RZ ;  /* 0x000018ff18007986 */ /* 0x0001e2000c101b24 */
[----:B-----5:R-:W-:Y:S01]  /*b990*/  IMAD R0, R4, R7, RZ ;  /* 0x0000000704007224 */ /* 0x020fe200078e02ff */
[----:B------:R-:W-:Y:S01]  /*b9a0*/  IADD3 R11, PT, PT, R23, 0x4, RZ ;  /* 0x00000004170b7810 */ /* 0x000fe20007ffe0ff */
[----:B------:R-:W-:Y:S03]  /*b9b0*/  BSSY.RECONVERGENT B9, `(.L_x_301) ;  /* 0x0000012000097945 */ /* 0x000fe60003800200 */
[----:B------:R-:W-:-:S13]  /*b9c0*/  ISETP.GE.AND P0, PT, R11, R0, PT ;  /* 0x000000000b00720c */ /* 0x000fda0003f06270 */
[----:B0-----:R-:W-:Y:S05]  /*b9d0*/  @!P0 BRA `(.L_x_302) ;  /* 0x00000000003c8947 */ /* 0x001fea0003800000 */
[----:B------:R-:W-:Y:S01]  /*b9e0*/  IMAD.MOV.U32 R10, RZ, RZ, RZ ;  /* 0x000000ffff0a7224 */ /* 0x000fe200078e00ff */
[----:B------:R-:W-:Y:S01]  /*b9f0*/  MOV R0, 0x0 ;  /* 0x0000000000007802 */ /* 0x000fe20000000f00 */
[----:B------:R-:W0:Y:S01]  /*ba00*/  LDCU.64 UR4, c[0x4][0x58] ;  /* 0x01000b00ff0477ac */ /* 0x000e220008000a00 */
[----:B--234-:R-:W-:Y:S01]  /*ba10*/  MOV R6, R28 ;  /* 0x0000001c00067202 */ /* 0x01cfe20000000f00 */
[----:B------:R-:W-:Y:S01]  /*ba20*/  IMAD.MOV.U32 R7, RZ, RZ, R2 ;  /* 0x000000ffff077224 */ /* 0x000fe200078e0002 */
[----:B------:R2:W-:Y:S01]  /*ba30*/  STL.64 [R1], R10 ;  /* 0x0000000a01007387 */ /* 0x0005e20000100a00 */
[----:B------:R2:W3:Y:S01]  /*ba40*/  LDC.64 R8, c[0x4][R0] ;  /* 0x0100000000087b82 */ /* 0x0004e20000000a00 */
[----:B0-----:R-:W-:Y:S02]  /*ba50*/  IMAD.U32 R4, RZ, RZ, UR4 ;  /* 0x00000004ff047e24 */ /* 0x001fe4000f8e00ff */
[----:B--2---:R-:W-:-:S07]  /*ba60*/  IMAD.U32 R5, RZ, RZ, UR5 ;  /* 0x00000005ff057e24 */ /* 0x004fce000f8e00ff */
[----:B------:R-:W-:-:S07]  /*ba70*/  LEPC R20, `(.L_x_303) ;  /* 0x000000001014794e */ /* 0x000fce0000000000 */
[----:B-1-3--:R-:W-:Y:S05]  /*ba80*/  CALL.ABS.NOINC R8 ;  /* 0x0000000008007343 */ /* 0x00afea0003c00000 */
.L_x_303:
[----:B------:R-:W0:Y:S08]  /*ba90*/  LDC.64 R4, c[0x4][0x8] ;  /* 0x01000200ff047b82 */ /* 0x000e300000000a00 */
[----:B------:R-:W1:Y:S01]  /*baa0*/  LDC.64 R6, c[0x4][0x10] ;  /* 0x01000400ff067b82 */ /* 0x000e620000000a00 */
[----:B0-----:R0:W5:Y:S04]  /*bab0*/  LDG.E R4, desc[UR36][R4.64] ;  /* 0x0000002404047981 */ /* 0x001168000c1e1900 */
[----:B-1----:R0:W5:Y:S02]  /*bac0*/  LDG.E R7, desc[UR36][R6.64] ;  /* 0x0000002406077981 */ /* 0x002164000c1e1900 */
.L_x_302:
[----:B------:R-:W-:Y:S05]  /*bad0*/  BSYNC.RECONVERGENT B9 ;  /* 0x0000000000097941 */ /* 0x000fea0003800200 */
.L_x_301:
        /* <DEDUP_REMOVED lines=17> */
.L_x_306:
[----:B------:R-:W0:Y:S08]  /*bbf0*/  LDC.64 R4, c[0x4][0x8] ;  /* 0x01000200ff047b82 */ /* 0x000e300000000a00 */
[----:B------:R-:W1:Y:S01]  /*bc00*/  LDC.64 R6, c[0x4][0x10] ;  /* 0x01000400ff067b82 */ /* 0x000e620000000a00 */
[----:B0-----:R0:W5:Y:S04]  /*bc10*/  LDG.E R4, desc[UR36][R4.64] ;  /* 0x0000002404047981 */ /* 0x001168000c1e1900 */
[----:B-1----:R0:W5:Y:S02]  /*bc20*/  LDG.E R7, desc[UR36][R6.64] ;  /* 0x0000002406077981 */ /* 0x002164000c1e1900 */
.L_x_305:
[----:B------:R-:W-:Y:S05]  /*bc30*/  BSYNC.RECONVERGENT B9 ;  /* 0x0000000000097941 */ /* 0x000fea0003800200 */
.L_x_304:
        /* <DEDUP_REMOVED lines=17> */
.L_x_309:
[----:B------:R-:W0:Y:S08]  /*bd50*/  LDC.64 R4, c[0x4][0x8] ;  /* 0x01000200ff047b82 */ /* 0x000e300000000a00 */
[----:B------:R-:W1:Y:S01]  /*bd60*/  LDC.64 R6, c[0x4][0x10] ;  /* 0x01000400ff067b82 */ /* 0x000e620000000a00 */
[----:B0-----:R0:W5:Y:S04]  /*bd70*/  LDG.E R4, desc[UR36][R4.64] ;  /* 0x0000002404047981 */ /* 0x001168000c1e1900 */
[----:B-1----:R0:W5:Y:S02]  /*bd80*/  LDG.E R7, desc[UR36][R6.64] ;  /* 0x0000002406077981 */ /* 0x002164000c1e1900 */
.L_x_308:
[----:B------:R-:W-:Y:S05]  /*bd90*/  BSYNC.RECONVERGENT B9 ;  /* 0x0000000000097941 */ /* 0x000fea0003800200 */
.L_x_307:
        /* <DEDUP_REMOVED lines=17> */
.L_x_312:
[----:B------:R-:W0:Y:S08]  /*beb0*/  LDC.64 R4, c[0x4][0x8] ;  /* 0x01000200ff047b82 */ /* 0x000e300000000a00 */
[----:B------:R-:W1:Y:S01]  /*bec0*/  LDC.64 R6, c[0x4][0x10] ;  /* 0x01000400ff067b82 */ /* 0x000e620000000a00 */
[----:B0-----:R0:W5:Y:S04]  /*bed0*/  LDG.E R4, desc[UR36][R4.64] ;  /* 0x0000002404047981 */ /* 0x001168000c1e1900 */
[----:B-1----:R0:W5:Y:S02]  /*bee0*/  LDG.E R7, desc[UR36][R6.64] ;  /* 0x0000002406077981 */ /* 0x002164000c1e1900 */
.L_x_311:
[----:B------:R-:W-:Y:S05]  /*bef0*/  BSYNC.RECONVERGENT B9 ;  /* 0x0000000000097941 */ /* 0x000fea0003800200 */
.L_x_310:
[----:B------:R0:W-:Y:S01]  /*bf00*/  STG.E.64 desc[UR36][R24.64+0x38], RZ ;  /* 0x000038ff18007986 */ /* 0x0001e2000c101b24 */
[----:B------:R-:W-:-:S04]  /*bf10*/  IADD3 R23, PT, PT, R23, 0x8, RZ ;  /* 0x0000000817177810 */ /* 0x000fc80007ffe0ff */
[----:B------:R-:W-:-:S13]  /*bf20*/  ISETP.NE.AND P0, PT, R23, R34, PT ;  /* 0x000000221700720c */ /* 0x000fda0003f05270 */
[----:B0-----:R-:W-:Y:S05]  /*bf30*/  @P0 BRA `(.L_x_313) ;  /* 0xfffffff400300947 */ /* 0x001fea000383ffff */
[----:B------:R-:W-:Y:S05]  /*bf40*/  BSYNC.RECONVERGENT B6 ;  /* 0x0000000000067941 */ /* 0x000fea0003800200 */
.L_x_288:
[----:B------:R-:W-:-:S07]  /*bf50*/  IMAD.MOV.U32 R23, RZ, RZ, R34 ;  /* 0x000000ffff177224 */ /* 0x000fce00078e0022 */
.L_x_287:
[----:B------:R-:W-:-:S13]  /*bf60*/  ISETP.NE.AND P0, PT, R36, RZ, PT ;  /* 0x000000ff2400720c */ /* 0x000fda0003f05270 */
[----:B------:R-:W-:Y:S05]  /*bf70*/  @!P0 BRA `(.L_x_286) ;  /* 0x00000008006c8947 */ /* 0x000fea0003800000 */
[----:B------:R-:W-:-:S05]  /*bf80*/  VIADD R0, R36, 0xffffffff ;  /* 0xffffffff24007836 */ /* 0x000fca0000000000 */
[----:B------:R-:W-:-:S13]  /*bf90*/  ISETP.GE.U32.AND P0, PT, R0, 0x3, PT ;  /* 0x000000030000780c */ /* 0x000fda0003f06070 */
[----:B------:R-:W-:Y:S05]  /*bfa0*/  @!P0 BRA `(.L_x_314) ;  /* 0x0000000400488947 */ /* 0x000fea0003800000 */
[----:B0-2345:R-:W0:Y:S08]  /*bfb0*/  LDC.64 R4, c[0x4][0x8] ;  /* 0x01000200ff047b82 */ /* 0x03de300000000a00 */
[----:B------:R-:W2:Y:S01]  /*bfc0*/  LDC.64 R6, c[0x4][0x10] ;  /* 0x01000400ff067b82 */ /* 0x000ea20000000a00 */
[----:B0-----:R-:W3:Y:S04]  /*bfd0*/  LDG.E R4, desc[UR36][R4.64] ;  /* 0x0000002404047981 */ /* 0x001ee8000c1e1900 */
[----:B--2---:R-:W3:Y:S02]  /*bfe0*/  LDG.E R7, desc[UR36][R6.64] ;  /* 0x0000002406077981 */ /* 0x004ee4000c1e1900 */
[----:B---3--:R-:W-:-:S05]  /*bff0*/  IMAD R0, R4, R7, RZ ;  /* 0x0000000704007224 */ /* 0x008fca00078e02ff */
[----:B------:R-:W-:-:S13]  /*c000*/  ISETP.GE.AND P0, PT, R23, R0, PT ;  /* 0x000000001700720c */ /* 0x000fda0003f06270 */
[----:B------:R-:W-:Y:S05]  /*c010*/  @!P0 BRA `(.L_x_315) ;  /* 0x00000000003c8947 */ /* 0x000fea0003800000 */
[----:B------:R-:W-:Y:S01]  /*c020*/  IMAD.MOV.U32 R22, RZ, RZ, RZ ;  /* 0x000000ffff167224 */ /* 0x000fe200078e00ff */
[----:B------:R-:W-:Y:S01]  /*c030*/  MOV R0, 0x0 ;  /* 0x0000000000007802 */ /* 0x000fe20000000f00 */
[----:B------:R-:W0:Y:S01]  /*c040*/  LDCU.64 UR4, c[0x4][0x58] ;  /* 0x01000b00ff0477ac */ /* 0x000e220008000a00 */
[----:B------:R-:W-:Y:S02]  /*c050*/  IMAD.MOV.U32 R6, RZ, RZ, R28 ;  /* 0x000000ffff067224 */ /* 0x000fe400078e001c */
[----:B------:R2:W-:Y:S01]  /*c060*/  STL.64 [R1], R22 ;  /* 0x0000001601007387 */ /* 0x0005e20000100a00 */
[----:B------:R2:W3:Y:S01]  /*c070*/  LDC.64 R8, c[0x4][R0] ;  /* 0x0100000000087b82 */ /* 0x0004e20000000a00 */
[----:B------:R-:W-:Y:S01]  /*c080*/  IMAD.MOV.U32 R7, RZ, RZ, R2 ;  /* 0x000000ffff077224 */ /* 0x000fe200078e0002 */
[----:B0-----:R-:W-:Y:S01]  /*c090*/  MOV R4, UR4 ;  /* 0x0000000400047c02 */ /* 0x001fe20008000f00 */
[----:B--2---:R-:W-:-:S07]  /*c0a0*/  IMAD.U32 R5, RZ, RZ, UR5 ;  /* 0x00000005ff057e24 */ /* 0x004fce000f8e00ff */
[----:B------:R-:W-:-:S07]  /*c0b0*/  LEPC R20, `(.L_x_316) ;  /* 0x000000001014794e */ /* 0x000fce0000000000 */
[----:B-1-3--:R-:W-:Y:S05]  /*c0c0*/  CALL.ABS.NOINC R8 ;  /* 0x0000000008007343 */ /* 0x00afea0003c00000 */
.L_x_316:
[----:B------:R-:W0:Y:S08]  /*c0d0*/  LDC.64 R4, c[0x4][0x8] ;  /* 0x01000200ff047b82 */ /* 0x000e300000000a00 */
[----:B------:R-:W1:Y:S01]  /*c0e0*/  LDC.64 R6, c[0x4][0x10] ;  /* 0x01000400ff067b82 */ /* 0x000e620000000a00 */
[----:B0-----:R0:W5:Y:S04]  /*c0f0*/  LDG.E R4, desc[UR36][R4.64] ;  /* 0x0000002404047981 */ /* 0x001168000c1e1900 */
[----:B-1----:R0:W5:Y:S02]  /*c100*/  LDG.E R7, desc[UR36][R6.64] ;  /* 0x0000002406077981 */ /* 0x002164000c1e1900 */
.L_x_315:
[----:B-1----:R-:W1:Y:S01]  /*c110*/  LDC.64 R24, c[0x0][0x380] ;  /* 0x0000e000ff187b82 */ /* 0x002e620000000a00 */
[----:B-----5:R-:W-:Y:S01]  /*c120*/  IMAD R0, R4, R7, RZ ;  /* 0x0000000704007224 */ /* 0x020fe200078e02ff */
[----:B------:R-:W-:-:S04]  /*c130*/  IADD3 R11, PT, PT, R23, 0x1, RZ ;  /* 0x00000001170b7810 */ /* 0x000fc80007ffe0ff */
[----:B------:R-:W-:Y:S01]  /*c140*/  ISETP.GE.AND P0, PT, R11, R0, PT ;  /* 0x000000000b00720c */ /* 0x000fe20003f06270 */
[----:B-1----:R-:W-:-:S05]  /*c150*/  IMAD.WIDE.U32 R24, R23, 0x8, R24 ;  /* 0x0000000817187825 */ /* 0x002fca00078e0018 */
[----:B------:R1:W-:Y:S07]  /*c160*/  STG.E.64 desc[UR36][R24.64], RZ ;  /* 0x000000ff18007986 */ /* 0x0003ee000c101b24 */
[----:B------:R-:W-:Y:S05]  /*c170*/  @!P0 BRA `(.L_x_317) ;  /* 0x00000000003c8947 */ /* 0x000fea0003800000 */
[----:B------:R-:W-:Y:S01]  /*c180*/  IMAD.MOV.U32 R10, RZ, RZ, RZ ;  /* 0x000000ffff0a7224 */ /* 0x000fe200078e00ff */
[----:B------:R-:W-:Y:S01]  /*c190*/  MOV R0, 0x0 ;  /* 0x0000000000007802 */ /* 0x000fe20000000f00 */
[----:B------:R-:W2:Y:S01]  /*c1a0*/  LDCU.64 UR4, c[0x4][0x58] ;  /* 0x01000b00ff0477ac */ /* 0x000ea20008000a00 */
[----:B0-----:R-:W-:Y:S01]  /*c1b0*/  MOV R6, R28 ;  /* 0x0000001c00067202 */ /* 0x001fe20000000f00 */
[----:B------:R-:W-:Y:S01]  /*c1c0*/  IMAD.MOV.U32 R7, RZ, RZ, R2 ;  /* 0x000000ffff077224 */ /* 0x000fe200078e0002 */
[----:B------:R0:W-:Y:S01]  /*c1d0*/  STL.64 [R1], R10 ;  /* 0x0000000a01007387 */ /* 0x0001e20000100a00 */
[----:B------:R0:W3:Y:S01]  /*c1e0*/  LDC.64 R8, c[0x4][R0] ;  /* 0x0100000000087b82 */ /* 0x0000e20000000a00 */
[----:B--2---:R-:W-:Y:S02]  /*c1f0*/  IMAD.U32 R4, RZ, RZ, UR4 ;  /* 0x00000004ff047e24 */ /* 0x004fe4000f8e00ff */
[----:B0-----:R-:W-:-:S07]  /*c200*/  IMAD.U32 R5, RZ, RZ, UR5 ;  /* 0x00000005ff057e24 */ /* 0x001fce000f8e00ff */
[----:B------:R-:W-:-:S07]  /*c210*/  LEPC R20, `(.L_x_318) ;  /* 0x000000001014794e */ /* 0x000fce0000000000 */
[----:B-1-3--:R-:W-:Y:S05]  /*c220*/  CALL.ABS.NOINC R8 ;  /* 0x0000000008007343 */ /* 0x00afea0003c00000 */
.L_x_318:
[----:B------:R-:W0:Y:S08]  /*c230*/  LDC.64 R4, c[0x4][0x8] ;  /* 0x01000200ff047b82 */ /* 0x000e300000000a00 */
[----:B------:R-:W1:Y:S01]  /*c240*/  LDC.64 R6, c[0x4][0x10] ;  /* 0x01000400ff067b82 */ /* 0x000e620000000a00 */
[----:B0-----:R2:W5:Y:S04]  /*c250*/  LDG.E R4, desc[UR36][R4.64] ;  /* 0x0000002404047981 */ /* 0x001568000c1e1900 */
[----:B-1----:R2:W5:Y:S02]  /*c260*/  LDG.E R7, desc[UR36][R6.64] ;  /* 0x0000002406077981 */ /* 0x002564000c1e1900 */
.L_x_317:
[----:B------:R3:W-:Y:S01]  /*c270*/  STG.E.64 desc[UR36][R24.64+0x8], RZ ;  /* 0x000008ff18007986 */ /* 0x0007e2000c101b24 */
[----:B-----5:R-:W-:Y:S02]  /*c280*/  IMAD R0, R4, R7, RZ ;  /* 0x0000000704007224 */ /* 0x020fe400078e02ff */
[----:B------:R-:W-:-:S05]  /*c290*/  VIADD R11, R23, 0x2 ;  /* 0x00000002170b7836 */ /* 0x000fca0000000000 */
[----:B------:R-:W-:-:S13]  /*c2a0*/  ISETP.GE.AND P0, PT, R11, R0, PT ;  /* 0x000000000b00720c */ /* 0x000fda0003f06270 */
[----:B---3--:R-:W-:Y:S05]  /*c2b0*/  @!P0 BRA `(.L_x_319) ;  /* 0x00000000003c8947 */ /* 0x008fea0003800000 */
        /* <DEDUP_REMOVED lines=11> */
.L_x_320:
[----:B------:R-:W0:Y:S08]  /*c370*/  LDC.64 R4, c[0x4][0x8] ;  /* 0x01000200ff047b82 */ /* 0x000e300000000a00 */
[----:B------:R-:W1:Y:S01]  /*c380*/  LDC.64 R6, c[0x4][0x10] ;  /* 0x01000400ff067b82 */ /* 0x000e620000000a00 */
[----:B0-----:R3:W5:Y:S04]  /*c390*/  LDG.E R4, desc[UR36][R4.64] ;  /* 0x0000002404047981 */ /* 0x001768000c1e1900 */
[----:B-1----:R3:W5:Y:S02]  /*c3a0*/  LDG.E R7, desc[UR36][R6.64] ;  /* 0x0000002406077981 */ /* 0x002764000c1e1900 */
.L_x_319:
[----:B------:R4:W-:Y:S01]  /*c3b0*/  STG.E.64 desc[UR36][R24.64+0x10], RZ ;  /* 0x000010ff18007986 */ /* 0x0009e2000c101b24 */
[----:B-----5:R-:W-:Y:S01]  /*c3c0*/  IMAD R4, R7, R4, RZ ;  /* 0x0000000407047224 */ /* 0x020fe200078e02ff */
[----:B------:R-:W-:-:S04]  /*c3d0*/  IADD3 R11, PT, PT, R23, 0x3, RZ ;  /* 0x00000003170b7810 */ /* 0x000fc80007ffe0ff */
        /* <DEDUP_REMOVED lines=13> */
.L_x_321:
[----:B------:R4:W-:Y:S01]  /*c4b0*/  STG.E.64 desc[UR36][R24.64+0x18], RZ ;  /* 0x000018ff18007986 */ /* 0x0009e2000c101b24 */
[----:B------:R-:W-:-:S07]  /*c4c0*/  VIADD R23, R23, 0x4 ;  /* 0x0000000417177836 */ /* 0x000fce0000000000 */
.L_x_314:
[----:B------:R-:W-:-:S13]  /*c4d0*/  ISETP.NE.AND P0, PT, R35, RZ, PT ;  /* 0x000000ff2300720c */ /* 0x000fda0003f05270 */
[----:B------:R-:W-:Y:S05]  /*c4e0*/  @!P0 BRA `(.L_x_286) ;  /* 0x0000000400108947 */ /* 0x000fea0003800000 */
[----:B------:R-:W-:-:S13]  /*c4f0*/  ISETP.NE.AND P0, PT, R35, 0x1, PT ;  /* 0x000000012300780c */ /* 0x000fda0003f05270 */
        /* <DEDUP_REMOVED lines=19> */
.L_x_324:
[----:B------:R-:W0:Y:S08]  /*c630*/  LDC.64 R4, c[0x4][0x8] ;  /* 0x01000200ff047b82 */ /* 0x000e300000000a00 */
[----:B------:R-:W1:Y:S01]  /*c640*/  LDC.64 R6, c[0x4][0x10] ;  /* 0x01000400ff067b82 */ /* 0x000e620000000a00 */
[----:B0-----:R0:W5:Y:S04]  /*c650*/  LDG.E R3, desc[UR36][R4.64] ;  /* 0x0000002404037981 */ /* 0x001168000c1e1900 */
[----:B-1----:R0:W5:Y:S02]  /*c660*/  LDG.E R6, desc[UR36][R6.64] ;  /* 0x0000002406067981 */ /* 0x002164000c1e1900 */
.L_x_323:
[----:B0-----:R-:W1:Y:S01]  /*c670*/  LDC.64 R4, c[0x0][0x380] ;  /* 0x0000e000ff047b82 */ /* 0x001e620000000a00 */
        /* <DEDUP_REMOVED lines=8> */
[----:B------:R-:W1:Y:S01]  /*c700*/  LDCU.64 UR4, c[0x4][0x58] ;  /* 0x01000b00ff0477ac */ /* 0x000e620008000a00 */
[----:B------:R-:W-:Y:S01]  /*c710*/  MOV R6, R28 ;  /* 0x0000001c00067202 */ /* 0x000fe20000000f00 */
[----:B------:R-:W-:Y:S01]  /*c720*/  IMAD.MOV.U32 R7, RZ, RZ, R2 ;  /* 0x000000ffff077224 */ /* 0x000fe200078e0002 */
[----:B------:R2:W-:Y:S01]  /*c730*/  STL.64 [R1], R10 ;  /* 0x0000000a01007387 */ /* 0x0005e20000100a00 */
[----:B------:R2:W3:Y:S01]  /*c740*/  LDC.64 R8, c[0x4][R0] ;  /* 0x0100000000087b82 */ /* 0x0004e20000000a00 */
[----:B-1----:R-:W-:Y:S02]  /*c750*/  IMAD.U32 R4, RZ, RZ, UR4 ;  /* 0x00000004ff047e24 */ /* 0x002fe4000f8e00ff */
[----:B--2---:R-:W-:-:S07]  /*c760*/  IMAD.U32 R5, RZ, RZ, UR5 ;  /* 0x00000005ff057e24 */ /* 0x004fce000f8e00ff */
[----:B------:R-:W-:-:S07]  /*c770*/  LEPC R20, `(.L_x_325) ;  /* 0x000000001014794e */ /* 0x000fce0000000000 */
[----:B0--3--:R-:W-:Y:S05]  /*c780*/  CALL.ABS.NOINC R8 ;  /* 0x0000000008007343 */ /* 0x009fea0003c00000 */
.L_x_325:
[----:B------:R1:W-:Y:S01]  /*c790*/  STG.E.64 desc[UR36][R24.64+0x8], RZ ;  /* 0x000008ff18007986 */ /* 0x0003e2000c101b24 */
[----:B------:R-:W-:-:S07]  /*c7a0*/  VIADD R23, R23, 0x2 ;  /* 0x0000000217177836 */ /* 0x000fce0000000000 */
.L_x_322:
[----:B------:R-:W-:-:S04]  /*c7b0*/  LOP3.LUT R0, R33, 0x1, RZ, 0xc0, !PT ;  /* 0x0000000121007812 */ /* 0x000fc800078ec0ff */
[----:B------:R-:W-:-:S13]  /*c7c0*/  ISETP.NE.U32.AND P0, PT, R0, 0x1, PT ;  /* 0x000000010000780c */ /* 0x000fda0003f05070 */
[----:B------:R-:W-:Y:S05]  /*c7d0*/  @P0 BRA `(.L_x_286) ;  /* 0x0000000000540947 */ /* 0x000fea0003800000 */
        /* <DEDUP_REMOVED lines=18> */
.L_x_326:
[----:B------:R-:W0:Y:S02]  /*c900*/  LDC.64 R4, c[0x0][0x380] ;  /* 0x0000e000ff047b82 */ /* 0x000e240000000a00 */
[----:B0-----:R-:W-:-:S05]  /*c910*/  IMAD.WIDE.U32 R4, R23, 0x8, R4 ;  /* 0x0000000817047825 */ /* 0x001fca00078e0004 */
[----:B------:R0:W-:Y:S02]  /*c920*/  STG.E.64 desc[UR36][R4.64], RZ ;  /* 0x000000ff04007986 */ /* 0x0001e4000c101b24 */
.L_x_286:
[----:B------:R-:W-:-:S04]  /*c930*/  UISETP.NE.U32.AND UP0, UPT, UR40, URZ, UPT ;  /* 0x000000ff2800728c */ /* 0x000fc8000bf05070 */
[----:B------:R-:W-:-:S09]  /*c940*/  UISETP.NE.AND.EX UP0, UPT, UR41, URZ, UPT, UP0 ;  /* 0x000000ff2900728c */ /* 0x000fd2000bf05300 */
[----:B------:R-:W-:Y:S05]  /*c950*/  BRA.U !UP0, `(.L_x_327) ;  /* 0x000000c908347547 */ /* 0x000fea000b800000 */
[----:B------:R-:W-:Y:S01]  /*c960*/  UMOV UR4, 0xffffffff ;  /* 0xffffffff00047882 */ /* 0x000fe20000000000 */
[----:B------:R-:W-:Y:S02]  /*c970*/  ISETP.NE.AND P0, PT, R31, RZ, PT ;  /* 0x000000ff1f00720c */ /* 0x000fe40003f05270 */
[----:B------:R-:W-:Y:S11]  /*c980*/  BRA.DIV UR4, `(.L_x_328) ;  /* 0x000000da04687947 */ /* 0x000ff6000b800000 */
[----:B------:R-:W-:Y:S06]  /*c990*/  BAR.SYNC.DEFER_BLOCKING 0x0 ;  /* 0x0000000000007b1d */ /* 0x000fec0000010000 */
.L_x_747:
[C---:B------:R-:W-:Y:S01]  /*c9a0*/  ISETP.GE.AND P1, PT, R32.reuse, 0x1, PT ;  /* 0x000000012000780c */ /* 0x040fe20003f26270 */
[----:B------:R-:W-:Y:S01]  /*c9b0*/  BSSY B0, `(.L_x_329) ;  /* 0x000001e000007945 */ /* 0x000fe20003800000 */
[----:B------:R-:W-:Y:S02]  /*c9c0*/  LOP3.LUT R26, R32, 0x7, RZ, 0xc0, !PT ;  /* 0x00000007201a7812 */ /* 0x000fe400078ec0ff */
[----:B------:R-:W-:Y:S01]  /*c9d0*/  P2R R0, PR, RZ, 0x2 ;  /* 0x00000002ff007803 */ /* 0x000fe20000000000 */
[----:B------:R-:W-:Y:S08]  /*c9e0*/  @P0 BRA `(.L_x_330) ;  /* 0x0000000000680947 */ /* 0x000ff00003800000 */
[----:B------:R-:W1:Y:S01]  /*c9f0*/  S2R R3, SR_LANEID ;  /* 0x0000000000037919 */ /* 0x000e620000000000 */
[----:B------:R-:W-:Y:S02]  /*ca00*/  VOTEU.ANY UR4, UPT, PT ;  /* 0x0000000000047886 */ /* 0x000fe400038e0100 */
[----:B0----5:R-:W1:Y:S08]  /*ca10*/  FLO.U32 R4, UR4 ;  /* 0x0000000400047d00 */ /* 0x021e7000080e0000 */
        /* <DEDUP_REMOVED lines=11> */
[----:B------:R-:W2:Y:S02]  /*cad0*/  @P0 ATOM.E.ADD.STRONG.GPU PT, R3, desc[UR36][R40.64+0x4], R3 ;  /* 0x800004032803098a */ /* 0x000ea400081ef124 */
[----:B--234-:R-:W0:Y:S02]  /*cae0*/  S2R R5, SR_LTMASK ;  /* 0x0000000000057919 */ /* 0x01ce240000003900 */
[----:B0-----:R-:W-:-:S06]  /*caf0*/  LOP3.LUT R5, R5, UR4, RZ, 0xc0, !PT ;  /* 0x0000000405057c12 */ /* 0x001fcc000f8ec0ff */
[----:B------:R-:W0:Y:S01]  /*cb00*/  POPC R5, R5 ;  /* 0x0000000500057309 */ /* 0x000e220000000000 */
[----:B------:R-:W0:Y:S02]  /*cb10*/  SHFL.IDX PT, R0, R3, R4, 0x1f ;  /* 0x00001f0403007589 */ /* 0x000e2400000e0000 */
[----:B0-----:R-:W-:-:S07]  /*cb20*/  IMAD R0, R5, UR38, R0 ;  /* 0x0000002605007c24 */ /* 0x001fce000f8e0200 */
.L_x_331:
[----:B------:R-:W2:Y:S04]  /*cb30*/  LD.E.STRONG.GPU R3, desc[UR36][R40.64+0x4] ;  /* 0x0000042428037980 */ /* 0x000ea8000c10f900 */
[----:B--2---:R-:W-:Y:S01]  /*cb40*/  CCTL.IVALL ;  /* 0x00000000ff00798f */ /* 0x004fe20002000000 */
[----:B------:R-:W-:Y:S05]  /*cb50*/  YIELD ;  /* 0x0000000000007946 */ /* 0x000fea0003800000 */
[----:B------:R-:W-:-:S04]  /*cb60*/  LOP3.LUT R3, R3, R0, RZ, 0x3c, !PT ;  /* 0x0000000003037212 */ /* 0x000fc800078e3cff */
[----:B------:R-:W-:-:S13]  /*cb70*/  ISETP.GT.AND P0, PT, R3, -0x1, PT ;  /* 0xffffffff0300780c */ /* 0x000fda0003f04270 */
[----:B------:R-:W-:Y:S05]  /*cb80*/  @P0 BRA `(.L_x_331) ;  /* 0xfffffffc00e80947 */ /* 0x000fea000383ffff */
.L_x_330:
[----:B------:R-:W-:Y:S05]  /*cb90*/  BSYNC B0 ;  /* 0x0000000000007941 */ /* 0x000fea0003800000 */
.L_x_329:
[----:B------:R-:W-:Y:S01]  /*cba0*/  UMOV UR4, 0xffffffff ;  /* 0xffffffff00047882 */ /* 0x000fe20000000000 */
[C---:B------:R-:W-:Y:S02]  /*cbb0*/  LOP3.LUT R27, R32.reuse, 0x3, RZ, 0xc0, !PT ;  /* 0x00000003201b7812 */ /* 0x040fe400078ec0ff */
[----:B------:R-:W-:Y:S01]  /*cbc0*/  LOP3.LUT R17, R32, 0x7ffffff8, RZ, 0xc0, !PT ;  /* 0x7ffffff820117812 */ /* 0x000fe200078ec0ff */
[----:B------:R-:W-:Y:S06]  /*cbd0*/  BRA.DIV UR4, `(.L_x_332) ;  /* 0x000000da04047947 */ /* 0x000fec000b800000 */
[----:B------:R-:W-:Y:S06]  /*cbe0*/  BAR.SYNC.DEFER_BLOCKING 0x0 ;  /* 0x0000000000007b1d */ /* 0x000fec0000010000 */
.L_x_750:
[----:B------:R-:W-:-:S13]  /*cbf0*/  ISETP.GE.AND P0, PT, R32, 0x1, PT ;  /* 0x000000012000780c */ /* 0x000fda0003f06270 */
[----:B------:R-:W-:Y:S05]  /*cc00*/  @!P0 BRA `(.L_x_333) ;  /* 0x0000001800588947 */ /* 0x000fea0003800000 */
[----:B------:R-:W-:Y:S01]  /*cc10*/  ISETP.GE.U32.AND P0, PT, R32, 0x8, PT ;  /* 0x000000082000780c */ /* 0x000fe20003f06070 */
[----:B------:R-:W-:-:S12]  /*cc20*/  HFMA2 R22, -RZ, RZ, 0, 0 ;  /* 0x00000000ff167431 */ /* 0x000fd800000001ff */
[----:B------:R-:W-:Y:S05]  /*cc30*/  @!P0 BRA `(.L_x_334) ;  /* 0x0000000c00688947 */ /* 0x000fea0003800000 */
[----:B0-2345:R-:W0:Y:S08]  /*cc40*/  LDC.64 R4, c[0x4][0x8] ;  /* 0x01000200ff047b82 */ /* 0x03de300000000a00 */
[----:B------:R-:W2:Y:S01]  /*cc50*/  LDC.64 R6, c[0x4][0x10] ;  /* 0x01000400ff067b82 */ /* 0x000ea20000000a00 */
[----:B0-----:R0:W5:Y:S04]  /*cc60*/  LDG.E R3, desc[UR36][R4.64] ;  /* 0x0000002404037981 */ /* 0x001168000c1e1900 */
[----:B--2---:R0:W5:Y:S01]  /*cc70*/  LDG.E R0, desc[UR36][R6.64] ;  /* 0x0000002406007981 */ /* 0x004162000c1e1900 */
[----:B------:R-:W-:Y:S01]  /*cc80*/  BSSY.RECONVERGENT B6, `(.L_x_335) ;  /* 0x00000d4000067945 */ /* 0x000fe20003800200 */
[----:B------:R-:W-:-:S07]  /*cc90*/  IMAD.MOV.U32 R22, RZ, RZ, RZ ;  /* 0x000000ffff167224 */ /* 0x000fce00078e00ff */
.L_x_360:
[C---:B0-2--5:R-:W-:Y:S01]  /*cca0*/  IMAD R4, R3.reuse, R22, RZ ;  /* 0x0000001603047224 */ /* 0x065fe200078e02ff */
[----:B------:R-:W-:Y:S01]  /*ccb0*/  BSSY.RECONVERGENT B9, `(.L_x_336) ;  /* 0x0000013000097945 */ /* 0x000fe20003800200 */
[----:B------:R-:W-:-:S05]  /*ccc0*/  IMAD R5, R3, R0, RZ ;  /* 0x0000000003057224 */ /* 0x000fca00078e02ff */
        /* <DEDUP_REMOVED lines=8> */
[----:B------:R-:W-:Y:S02]  /*cd50*/  IMAD.MOV.U32 R7, RZ, RZ, R2 ;  /* 0x000000ffff077224 */ /* 0x000fe400078e0002 */
[----:B0-----:R-:W-:Y:S01]  /*cd60*/  IMAD.U32 R4, RZ, RZ, UR4 ;  /* 0x00000004ff047e24 */ /* 0x001fe2000f8e00ff */
[----:B--2---:R-:W-:-:S07]  /*cd70*/  MOV R5, UR5 ;  /* 0x0000000500057c02 */ /* 0x004fce0008000f00 */
[----:B------:R-:W-:-:S07]  /*cd80*/  LEPC R20, `(.L_x_338) ;  /* 0x000000001014794e */ /* 0x000fce0000000000 */
[----:B-1-3--:R-:W-:Y:S05]  /*cd90*/  CALL.ABS.NOINC R8 ;  /* 0x0000000008007343 */ /* 0x00afea0003c00000 */
.L_x_338:
[----:B------:R-:W0:Y:S08]  /*cda0*/  LDC.64 R4, c[0x4][0x8] ;  /* 0x01000200ff047b82 */ /* 0x000e300000000a00 */
[----:B------:R-:W1:Y:S01]  /*cdb0*/  LDC.64 R6, c[0x4][0x10] ;  /* 0x01000400ff067b82 */ /* 0x000e620000000a00 */
[----:B0-----:R0:W5:Y:S04]  /*cdc0*/  LDG.E R3, desc[UR36][R4.64] ;  /* 0x0000002404037981 */ /* 0x001168000c1e1900 */
[----:B-1----:R0:W5:Y:S02]  /*cdd0*/  LDG.E R0, desc[UR36][R6.64] ;  /* 0x0000002406007981 */ /* 0x002164000c1e1900 */
.L_x_337:
[----:B------:R-:W-:Y:S05]  /*cde0*/  BSYNC.RECONVERGENT B9 ;  /* 0x0000000000097941 */ /* 0x000fea0003800200 */
.L_x_336:
[----:B0-----:R-:W0:Y:S01]  /*cdf0*/  LDC.64 R4, c[0x0][0x380] ;  /* 0x0000e000ff047b82 */ /* 0x001e220000000a00 */
[C---:B-----5:R-:W-:Y:S01]  /*ce00*/  IMAD R6, R3.reuse, R22, RZ ;  /* 0x0000001603067224 */ /* 0x060fe200078e02ff */
[----:B------:R-:W-:Y:S01]  /*ce10*/  BSSY.RECONVERGENT B9, `(.L_x_339) ;  /* 0x0000017000097945 */ /* 0x000fe20003800200 */
[----:B------:R-:W-:Y:S01]  /*ce20*/  IMAD R7, R3, R0, RZ ;  /* 0x0000000003077224 */ /* 0x000fe200078e02ff */
[----:B-1----:R-:W-:Y:S01]  /*ce30*/  IADD3 R24, PT, PT, R22, 0x1, RZ ;  /* 0x0000000116187810 */ /* 0x002fe20007ffe0ff */
[----:B0-----:R-:W-:-:S04]  /*ce40*/  IMAD.WIDE R4, R6, 0x8, R4 ;  /* 0x0000000806047825 */ /* 0x001fc800078e0204 */
[----:B------:R-:W-:Y:S01]  /*ce50*/  IMAD.IADD R6, R3, 0x1, R6 ;  /* 0x0000000103067824 */ /* 0x000fe200078e0206 */
[----:B------:R0:W-:Y:S04]  /*ce60*/  STG.E.64 desc[UR36][R4.64], RZ ;  /* 0x000000ff04007986 */ /* 0x0001e8000c101b24 */
        /* <DEDUP_REMOVED lines=13> */
.L_x_341:
[----:B------:R-:W0:Y:S08]  /*cf40*/  LDC.64 R4, c[0x4][0x8] ;  /* 0x01000200ff047b82 */ /* 0x000e300000000a00 */
[----:B------:R-:W1:Y:S01]  /*cf50*/  LDC.64 R6, c[0x4][0x10] ;  /* 0x01000400ff067b82 */ /* 0x000e620000000a00 */
[----:B0-----:R0:W5:Y:S04]  /*cf60*/  LDG.E R3, desc[UR36][R4.64] ;  /* 0x0000002404037981 */ /* 0x001168000c1e1900 */
[----:B-1----:R0:W5:Y:S02]  /*cf70*/  LDG.E R0, desc[UR36][R6.64] ;  /* 0x0000002406007981 */ /* 0x002164000c1e1900 */
.L_x_340:
[----:B------:R-:W-:Y:S05]  /*cf80*/  BSYNC.RECONVERGENT B9 ;  /* 0x0000000000097941 */ /* 0x000fea0003800200 */
.L_x_339:
[----:B0-----:R-:W0:Y:S01]  /*cf90*/  LDC.64 R4, c[0x0][0x380] ;  /* 0x0000e000ff047b82 */ /* 0x001e220000000a00 */
[C---:B-----5:R-:W-:Y:S01]  /*cfa0*/  IMAD R24, R3.reuse, R24, RZ ;  /* 0x0000001803187224 */ /* 0x060fe200078e02ff */
[----:B------:R-:W-:Y:S01]  /*cfb0*/  BSSY.RECONVERGENT B9, `(.L_x_342) ;  /* 0x0000017000097945 */ /* 0x000fe20003800200 */
[----:B------:R-:W-:Y:S02]  /*cfc0*/  IMAD R7, R3, R0, RZ ;  /* 0x0000000003077224 */ /* 0x000fe400078e02ff */
[----:B0-----:R-:W-:-:S04]  /*cfd0*/  IMAD.WIDE R4, R24, 0x8, R4 ;  /* 0x0000000818047825 */ /* 0x001fc800078e0204 */
[----:B------:R-:W-:Y:S01]  /*cfe0*/  IMAD.IADD R24, R3, 0x1, R24 ;  /* 0x0000000103187824 */ /* 0x000fe200078e0218 */
[----:B------:R0:W-:Y:S04]  /*cff0*/  STG.E.64 desc[UR36][R4.64], RZ ;  /* 0x000000ff04007986 */ /* 0x0001e8000c101b24 */
[----:B------:R-:W-:Y:S01]  /*d000*/  ISETP.GE.AND P0, PT, R24, R7, PT ;  /* 0x000000071800720c */ /* 0x000fe20003f06270 */
[----:B------:R-:W-:-:S12]  /*d010*/  VIADD R24, R22, 0x2 ;  /* 0x0000000216187836 */ /* 0x000fd80000000000 */
        /* <DEDUP_REMOVED lines=12> */
.L_x_344:
[----:B------:R-:W0:Y:S08]  /*d0e0*/  LDC.64 R4, c[0x4][0x8] ;  /* 0x01000200ff047b82 */ /* 0x000e300000000a00 */
[----:B------:R-:W1:Y:S01]  /*d0f0*/  LDC.64 R6, c[0x4][0x10] ;  /* 0x01000400ff067b82 */ /* 0x000e620000000a00 */
[----:B0-----:R0:W5:Y:S04]  /*d100*/  LDG.E R3, desc[UR36][R4.64] ;  /* 0x0000002404037981 */ /* 0x001168000c1e1900 */
[----:B-1----:R0:W5:Y:S02]  /*d110*/  LDG.E R0, desc[UR36][R6.64] ;  /* 0x0000002406007981 */ /* 0x002164000c1e1900 */
.L_x_343:
[----:B------:R-:W-:Y:S05]  /*d120*/  BSYNC.RECONVERGENT B9 ;  /* 0x0000000000097941 */ /* 0x000fea0003800200 */
.L_x_342:
        /* <DEDUP_REMOVED lines=21> */
.L_x_347:
[----:B------:R-:W0:Y:S08]  /*d280*/  LDC.64 R4, c[0x4][0x8] ;  /* 0x01000200ff047b82 */ /* 0x000e300000000a00 */
[----:B------:R-:W1:Y:S01]  /*d290*/  LDC.64 R6, c[0x4][0x10] ;  /* 0x01000400ff067b82 */ /* 0x000e620000000a00 */
[----:B0-----:R0:W5:Y:S04]  /*d2a0*/  LDG.E R3, desc[UR36][R4.64] ;  /* 0x0000002404037981 */ /* 0x001168000c1e1900 */
[----:B-1----:R0:W5:Y:S02]  /*d2b0*/  LDG.E R0, desc[UR36][R6.64] ;  /* 0x0000002406007981 */ /* 0x002164000c1e1900 */
.L_x_346:
[----:B------:R-:W-:Y:S05]  /*d2c0*/  BSYNC.RECONVERGENT B9 ;  /* 0x0000000000097941 */ /* 0x000fea0003800200 */
.L_x_345:
[----:B0-----:R-:W0:Y:S01]  /*d2d0*/  LDC.64 R4, c[0x0][0x380] ;  /* 0x0000e000ff047b82 */ /* 0x001e220000000a00 */
[C---:B-----5:R-:W-:Y:S01]  /*d2e0*/  IMAD R24, R3.reuse, R24, RZ ;  /* 0x0000001803187224 */ /* 0x060fe200078e02ff */
[----:B------:R-:W-:Y:S01]  /*d2f0*/  BSSY.RECONVERGENT B9, `(.L_x_348) ;  /* 0x0000017000097945 */ /* 0x000fe20003800200 */
[C---:B------:R-:W-:Y:S02]  /*d300*/  IMAD R7, R3.reuse, R0, RZ ;  /* 0x0000000003077224 */ /* 0x040fe400078e02ff */
[----:B0-----:R-:W-:Y:S01]  /*d310*/  IMAD.WIDE R4, R24, 0x8, R4 ;  /* 0x0000000818047825 */ /* 0x001fe200078e0204 */
[----:B------:R-:W-:-:S04]  /*d320*/  IADD3 R24, PT, PT, R3, R24, RZ ;  /* 0x0000001803187210 */ /* 0x000fc80007ffe0ff */
[----:B------:R0:W-:Y:S01]  /*d330*/  STG.E.64 desc[UR36][R4.64], RZ ;  /* 0x000000ff04007986 */ /* 0x0001e2000c101b24 */
        /* <DEDUP_REMOVED lines=14> */
.L_x_350:
[----:B------:R-:W0:Y:S08]  /*d420*/  LDC.64 R4, c[0x4][0x8] ;  /* 0x01000200ff047b82 */ /* 0x000e300000000a00 */
[----:B------:R-:W1:Y:S01]  /*d430*/  LDC.64 R6, c[0x4][0x10] ;  /* 0x01000400ff067b82 */ /* 0x000e620000000a00 */
[----:B0-----:R0:W5:Y:S04]  /*d440*/  LDG.E R3, desc[UR36][R4.64] ;  /* 0x0000002404037981 */ /* 0x001168000c1e1900 */
[----:B-1----:R0:W5:Y:S02]  /*d450*/  LDG.E R0, desc[UR36][R6.64] ;  /* 0x0000002406007981 */ /* 0x002164000c1e1900 */
.L_x_349:
[----:B------:R-:W-:Y:S05]  /*d460*/  BSYNC.RECONVERGENT B9 ;  /* 0x0000000000097941 */ /* 0x000fea0003800200 */
.L_x_348:
[----:B0-----:R-:W0:Y:S01]  /*d470*/  LDC.64 R4, c[0x0][0x380] ;  /* 0x0000e000ff047b82 */ /* 0x001e220000000a00 */
[C---:B-----5:R-:W-:Y:S01]  /*d480*/  IMAD R24, R3.reuse, R24, RZ ;  /* 0x0000001803187224 */ /* 0x060fe200078e02ff */
[----:B------:R-:W-:Y:S01]  /*d490*/  BSSY.RECONVERGENT B9, `(.L_x_351) ;  /* 0x0000017000097945 */ /* 0x000fe20003800200 */
[----:B------:R-:W-:Y:S02]  /*d4a0*/  IMAD R7, R3, R0, RZ ;  /* 0x0000000003077224 */ /* 0x000fe400078e02ff */
[----:B0-----:R-:W-:-:S04]  /*d4b0*/  IMAD.WIDE R4, R24, 0x8, R4 ;  /* 0x0000000818047825 */ /* 0x001fc800078e0204 */
[----:B------:R-:W-:Y:S01]  /*d4c0*/  IMAD.IADD R24, R3, 0x1, R24 ;  /* 0x0000000103187824 */ /* 0x000fe200078e0218 */
[----:B------:R0:W-:Y:S04]  /*d4d0*/  STG.E.64 desc[UR36][R4.64], RZ ;  /* 0x000000ff04007986 */ /* 0x0001e8000c101b24 */
[----:B------:R-:W-:Y:S02]  /*d4e0*/  ISETP.GE.AND P0, PT, R24, R7, PT ;  /* 0x000000071800720c */ /* 0x000fe40003f06270 */
[----:B------:R-:W-:-:S11]  /*d4f0*/  IADD3 R24, PT, PT, R22, 0x5, RZ ;  /* 0x0000000516187810 */ /* 0x000fd60007ffe0ff */
        /* <DEDUP_REMOVED lines=12> */
.L_x_353:
[----:B------:R-:W0:Y:S08]  /*d5c0*/  LDC.64 R4, c[0x4][0x8] ;  /* 0x01000200ff047b82 */ /* 0x000e300000000a00 */
[----:B------:R-:W1:Y:S01]  /*d5d0*/  LDC.64 R6, c[0x4][0x10] ;  /* 0x01000400ff067b82 */ /* 0x000e620000000a00 */
[----:B0-----:R0:W5:Y:S04]  /*d5e0*/  LDG.E R3, desc[UR36][R4.64] ;  /* 0x0000002404037981 */ /* 0x001168000c1e1900 */
[----:B-1----:R0:W5:Y:S02]  /*d5f0*/  LDG.E R0, desc[UR36][R6.64] ;  /* 0x0000002406007981 */ /* 0x002164000c1e1900 */
.L_x_352:
[----:B------:R-:W-:Y:S05]  /*d600*/  BSYNC.RECONVERGENT B9 ;  /* 0x0000000000097941 */ /* 0x000fea0003800200 */
.L_x_351:
        /* <DEDUP_REMOVED lines=21> */
.L_x_356:
[----:B------:R-:W0:Y:S08]  /*d760*/  LDC.64 R4, c[0x4][0x8] ;  /* 0x01000200ff047b82 */ /* 0x000e300000000a00 */
[----:B------:R-:W1:Y:S01]  /*d770*/  LDC.64 R6, c[0x4][0x10] ;  /* 0x01000400ff067b82 */ /* 0x000e620000000a00 */
[----:B0-----:R0:W5:Y:S04]  /*d780*/  LDG.E R3, desc[UR36][R4.64] ;  /* 0x0000002404037981 */ /* 0x001168000c1e1900 */
[----:B-1----:R0:W5:Y:S02]  /*d790*/  LDG.E R0, desc[UR36][R6.64] ;  /* 0x0000002406007981 */ /* 0x002164000c1e1900 */
.L_x_355:
[----:B------:R-:W-:Y:S05]  /*d7a0*/  BSYNC.RECONVERGENT B9 ;  /* 0x0000000000097941 */ /* 0x000fea0003800200 */
.L_x_354:
        /* <DEDUP_REMOVED lines=21> */
.L_x_359:
[----:B------:R-:W0:Y:S08]  /*d900*/  LDC.64 R4, c[0x4][0x10] ;  /* 0x01000400ff047b82 */ /* 0x000e300000000a00 */
[----:B------:R-:W1:Y:S01]  /*d910*/  LDC.64 R6, c[0x4][0x8] ;  /* 0x01000200ff067b82 */ /* 0x000e620000000a00 */
[----:B0-----:R0:W5:Y:S04]  /*d920*/  LDG.E R0, desc[UR36][R4.64] ;  /* 0x0000002404007981 */ /* 0x001168000c1e1900 */
[----:B-1----:R0:W5:Y:S02]  /*d930*/  LDG.E R3, desc[UR36][R6.64] ;  /* 0x0000002406037981 */ /* 0x002164000c1e1900 */
.L_x_358:
[----:B------:R-:W-:Y:S05]  /*d940*/  BSYNC.RECONVERGENT B9 ;  /* 0x0000000000097941 */ /* 0x000fea0003800200 */
.L_x_357:
[----:B0-----:R-:W0:Y:S01]  /*d950*/  LDC.64 R4, c[0x0][0x380] ;  /* 0x0000e000ff047b82 */ /* 0x001e220000000a00 */
[----:B-----5:R-:W-:Y:S01]  /*d960*/  IMAD R7, R3, R24, RZ ;  /* 0x0000001803077224 */ /* 0x020fe200078e02ff */
[----:B------:R-:W-:-:S04]  /*d970*/  IADD3 R22, PT, PT, R22, 0x8, RZ ;  /* 0x0000000816167810 */ /* 0x000fc80007ffe0ff */
[----:B------:R-:W-:Y:S01]  /*d980*/  ISETP.NE.AND P0, PT, R22, R17, PT ;  /* 0x000000111600720c */ /* 0x000fe20003f05270 */
[----:B0-----:R-:W-:-:S05]  /*d990*/  IMAD.WIDE R4, R7, 0x8, R4 ;  /* 0x0000000807047825 */ /* 0x001fca00078e0204 */
[----:B------:R2:W-:Y:S07]  /*d9a0*/  STG.E.64 desc[UR36][R4.64], RZ ;  /* 0x000000ff04007986 */ /* 0x0005ee000c101b24 */
[----:B------:R-:W-:Y:S05]  /*d9b0*/  @P0 BRA `(.L_x_360) ;  /* 0xfffffff000b80947 */ /* 0x000fea000383ffff */
[----:B------:R-:W-:Y:S05]  /*d9c0*/  BSYNC.RECONVERGENT B6 ;  /* 0x0000000000067941 */ /* 0x000fea0003800200 */
.L_x_335:
[----:B------:R-:W-:-:S07]  /*d9d0*/  IMAD.MOV.U32 R22, RZ, RZ, R17 ;  /* 0x000000ffff167224 */ /* 0x000fce00078e0011 */
.L_x_334:
        /* <DEDUP_REMOVED lines=8> */
[----:B--2---:R-:W2:Y:S01]  /*da60*/  LDG.E R6, desc[UR36][R6.64] ;  /* 0x0000002406067981 */ /* 0x004ea2000c1e1900 */
[----:B---3--:R-:W-:-:S02]  /*da70*/  IMAD R0, R22, R9, RZ ;  /* 0x0000000916007224 */ /* 0x008fc400078e02ff */
[----:B--2---:R-:W-:-:S05]  /*da80*/  IMAD R3, R9, R6, RZ ;  /* 0x0000000609037224 */ /* 0x004fca00078e02ff */
        /* <DEDUP_REMOVED lines=13> */
.L_x_363:
[----:B------:R-:W0:Y:S08]  /*db60*/  LDC.64 R4, c[0x4][0x8] ;  /* 0x01000200ff047b82 */ /* 0x000e300000000a00 */
[----:B------:R-:W1:Y:S01]  /*db70*/  LDC.64 R6, c[0x4][0x10] ;  /* 0x01000400ff067b82 */ /* 0x000e620000000a00 */
[----:B0-----:R0:W5:Y:S04]  /*db80*/  LDG.E R9, desc[UR36][R4.64] ;  /* 0x0000002404097981 */ /* 0x001168000c1e1900 */
[----:B-1----:R0:W5:Y:S02]  /*db90*/  LDG.E R6, desc[UR36][R6.64] ;  /* 0x0000002406067981 */ /* 0x002164000c1e1900 */
.L_x_362:
[----:B0-----:R-:W0:Y:S01]  /*dba0*/  LDC.64 R4, c[0x0][0x380] ;  /* 0x0000e000ff047b82 */ /* 0x001e220000000a00 */
[C---:B-----5:R-:W-:Y:S02]  /*dbb0*/  IMAD R0, R22.reuse, R9, RZ ;  /* 0x0000000916007224 */ /* 0x060fe400078e02ff */
[C---:B------:R-:W-:Y:S02]  /*dbc0*/  IMAD R3, R9.reuse, R6, RZ ;  /* 0x0000000609037224 */ /* 0x040fe400078e02ff */
[----:B-1----:R-:W-:Y:S02]  /*dbd0*/  VIADD R24, R22, 0x1 ;  /* 0x0000000116187836 */ /* 0x002fe40000000000 */
[----:B0-----:R-:W-:Y:S01]  /*dbe0*/  IMAD.WIDE R4, R0, 0x8, R4 ;  /* 0x0000000800047825 */ /* 0x001fe200078e0204 */
[----:B------:R-:W-:-:S04]  /*dbf0*/  IADD3 R0, PT, PT, R9, R0, RZ ;  /* 0x0000000009007210 */ /* 0x000fc80007ffe0ff */
[----:B------:R0:W-:Y:S01]  /*dc00*/  STG.E.64 desc[UR36][R4.64], RZ ;  /* 0x000000ff04007986 */ /* 0x0001e2000c101b24 */
        /* <DEDUP_REMOVED lines=13> */
.L_x_365:
[----:B------:R-:W0:Y:S08]  /*dce0*/  LDC.64 R4, c[0x4][0x8] ;  /* 0x01000200ff047b82 */ /* 0x000e300000000a00 */
[----:B------:R-:W1:Y:S01]  /*dcf0*/  LDC.64 R6, c[0x4][0x10] ;  /* 0x01000400ff067b82 */ /* 0x000e620000000a00 */
[----:B0-----:R0:W5:Y:S04]  /*dd00*/  LDG.E R9, desc[UR36][R4.64] ;  /* 0x0000002404097981 */ /* 0x001168000c1e1900 */
[----:B-1----:R0:W5:Y:S02]  /*dd10*/  LDG.E R6, desc[UR36][R6.64] ;  /* 0x0000002406067981 */ /* 0x002164000c1e1900 */
.L_x_364:
[----:B0-----:R-:W0:Y:S01]  /*dd20*/  LDC.64 R4, c[0x0][0x380] ;  /* 0x0000e000ff047b82 */ /* 0x001e220000000a00 */
[C---:B-----5:R-:W-:Y:S02]  /*dd30*/  IMAD R24, R9.reuse, R24, RZ ;  /* 0x0000001809187224 */ /* 0x060fe400078e02ff */
        /* <DEDUP_REMOVED lines=18> */
.L_x_367:
[----:B------:R-:W0:Y:S08]  /*de60*/  LDC.64 R4, c[0x4][0x8] ;  /* 0x01000200ff047b82 */ /* 0x000e300000000a00 */
[----:B------:R-:W1:Y:S01]  /*de70*/  LDC.64 R6, c[0x4][0x10] ;  /* 0x01000400ff067b82 */ /* 0x000e620000000a00 */
[----:B0-----:R0:W5:Y:S04]  /*de80*/  LDG.E R9, desc[UR36][R4.64] ;  /* 0x0000002404097981 */ /* 0x001168000c1e1900 */
[----:B-1----:R0:W5:Y:S02]  /*de90*/  LDG.E R6, desc[UR36][R6.64] ;  /* 0x0000002406067981 */ /* 0x002164000c1e1900 */
.L_x_366:
[----:B0-----:R-:W0:Y:S01]  /*dea0*/  LDC.64 R4, c[0x0][0x380] ;  /* 0x0000e000ff047b82 */ /* 0x001e220000000a00 */
[C---:B-----5:R-:W-:Y:S02]  /*deb0*/  IMAD R24, R9.reuse, R24, RZ ;  /* 0x0000001809187224 */ /* 0x060fe400078e02ff */
        /* <DEDUP_REMOVED lines=18> */
.L_x_369:
[----:B------:R-:W0:Y:S02]  /*dfe0*/  LDC.64 R4, c[0x4][0x8] ;  /* 0x01000200ff047b82 */ /* 0x000e240000000a00 */
[----:B0-----:R0:W5:Y:S02]  /*dff0*/  LDG.E R9, desc[UR36][R4.64] ;  /* 0x0000002404097981 */ /* 0x001164000c1e1900 */
.L_x_368:
[----:B0-----:R-:W0:Y:S01]  /*e000*/  LDC.64 R4, c[0x0][0x380] ;  /* 0x0000e000ff047b82 */ /* 0x001e220000000a00 */
[----:B-----5:R-:W-:Y:S02]  /*e010*/  IMAD R9, R24, R9, RZ ;  /* 0x0000000918097224 */ /* 0x020fe400078e02ff */
[----:B------:R-:W-:Y:S02]  /*e020*/  VIADD R22, R22, 0x4 ;  /* 0x0000000416167836 */ /* 0x000fe40000000000 */
[----:B0-----:R-:W-:-:S05]  /*e030*/  IMAD.WIDE R4, R9, 0x8, R4 ;  /* 0x0000000809047825 */ /* 0x001fca00078e0204 */
[----:B------:R0:W-:Y:S02]  /*e040*/  STG.E.64 desc[UR36][R4.64], RZ ;  /* 0x000000ff04007986 */ /* 0x0001e4000c101b24 */
.L_x_361:
[----:B------:R-:W-:-:S13]  /*e050*/  ISETP.NE.AND P0, PT, R27, RZ, PT ;  /* 0x000000ff1b00720c */ /* 0x000fda0003f05270 */
[----:B------:R-:W-:Y:S05]  /*e060*/  @!P0 BRA `(.L_x_333) ;  /* 0x0000000400408947 */ /* 0x000fea0003800000 */
[----:B------:R-:W-:-:S13]  /*e070*/  ISETP.NE.AND P0, PT, R27, 0x1, PT ;  /* 0x000000011b00780c */ /* 0x000fda0003f05270 */
        /* <DEDUP_REMOVED lines=20> */
.L_x_372:
[----:B------:R-:W0:Y:S08]  /*e1c0*/  LDC.64 R4, c[0x4][0x8] ;  /* 0x01000200ff047b82 */ /* 0x000e300000000a00 */
[----:B------:R-:W1:Y:S01]  /*e1d0*/  LDC.64 R6, c[0x4][0x10] ;  /* 0x01000400ff067b82 */ /* 0x000e620000000a00 */
[----:B0-----:R0:W5:Y:S04]  /*e1e0*/  LDG.E R9, desc[UR36][R4.64] ;  /* 0x0000002404097981 */ /* 0x001168000c1e1900 */
[----:B-1----:R0:W5:Y:S02]  /*e1f0*/  LDG.E R6, desc[UR36][R6.64] ;  /* 0x0000002406067981 */ /* 0x002164000c1e1900 */
.L_x_371:
[----:B0-----:R-:W0:Y:S01]  /*e200*/  LDC.64 R4, c[0x0][0x380] ;  /* 0x0000e000ff047b82 */ /* 0x001e220000000a00 */
[C---:B-----5:R-:W-:Y:S01]  /*e210*/  IMAD R0, R22.reuse, R9, RZ ;  /* 0x0000000916007224 */ /* 0x060fe200078e02ff */
[----:B-1----:R-:W-:Y:S01]  /*e220*/  IADD3 R24, PT, PT, R22, 0x1, RZ ;  /* 0x0000000116187810 */ /* 0x002fe20007ffe0ff */
[----:B------:R-:W-:Y:S02]  /*e230*/  IMAD R3, R9, R6, RZ ;  /* 0x0000000609037224 */ /* 0x000fe400078e02ff */
        /* <DEDUP_REMOVED lines=16> */
.L_x_374:
[----:B------:R-:W0:Y:S02]  /*e340*/  LDC.64 R4, c[0x4][0x8] ;  /* 0x01000200ff047b82 */ /* 0x000e240000000a00 */
[----:B0-----:R0:W5:Y:S02]  /*e350*/  LDG.E R9, desc[UR36][R4.64] ;  /* 0x0000002404097981 */ /* 0x001164000c1e1900 */
.L_x_373:
[----:B0-----:R-:W0:Y:S01]  /*e360*/  LDC.64 R4, c[0x0][0x380] ;  /* 0x0000e000ff047b82 */ /* 0x001e220000000a00 */
[----:B-----5:R-:W-:Y:S01]  /*e370*/  IMAD R9, R24, R9, RZ ;  /* 0x0000000918097224 */ /* 0x020fe200078e02ff */
[----:B------:R-:W-:-:S03]  /*e380*/  IADD3 R22, PT, PT, R22, 0x2, RZ ;  /* 0x0000000216167810 */ /* 0x000fc60007ffe0ff */
[----:B0-----:R-:W-:-:S05]  /*e390*/  IMAD.WIDE R4, R9, 0x8, R4 ;  /* 0x0000000809047825 */ /* 0x001fca00078e0204 */
[----:B------:R0:W-:Y:S02]  /*e3a0*/  STG.E.64 desc[UR36][R4.64], RZ ;  /* 0x000000ff04007986 */ /* 0x0001e4000c101b24 */
.L_x_370:
[----:B------:R-:W-:-:S04]  /*e3b0*/  LOP3.LUT R0, R32, 0x1, RZ, 0xc0, !PT ;  /* 0x0000000120007812 */ /* 0x000fc800078ec0ff */
[----:B------:R-:W-:-:S13]  /*e3c0*/  ISETP.NE.U32.AND P0, PT, R0, 0x1, PT ;  /* 0x000000010000780c */ /* 0x000fda0003f05070 */
[----:B------:R-:W-:Y:S05]  /*e3d0*/  @P0 BRA `(.L_x_333) ;  /* 0x0000000000640947 */ /* 0x000fea0003800000 */
        /* <DEDUP_REMOVED lines=19> */
.L_x_376:
[----:B------:R-:W0:Y:S02]  /*e510*/  LDC.64 R4, c[0x4][0x8] ;  /* 0x01000200ff047b82 */ /* 0x000e240000000a00 */
[----:B0-----:R0:W5:Y:S02]  /*e520*/  LDG.E R9, desc[UR36][R4.64] ;  /* 0x0000002404097981 */ /* 0x001164000c1e1900 */
.L_x_375:
[----:B0-----:R-:W0:Y:S01]  /*e530*/  LDC.64 R4, c[0x0][0x380] ;  /* 0x0000e000ff047b82 */ /* 0x001e220000000a00 */
[----:B-----5:R-:W-:-:S04]  /*e540*/  IMAD R9, R9, R22, RZ ;  /* 0x0000001609097224 */ /* 0x020fc800078e02ff */
[----:B0-----:R-:W-:-:S05]  /*e550*/  IMAD.WIDE R4, R9, 0x8, R4 ;  /* 0x0000000809047825 */ /* 0x001fca00078e0204 */
[----:B------:R0:W-:Y:S02]  /*e560*/  STG.E.64 desc[UR36][R4.64], RZ ;  /* 0x000000ff04007986 */ /* 0x0001e4000c101b24 */
.L_x_333:
[----:B------:R-:W-:-:S04]  /*e570*/  UISETP.NE.U32.AND UP0, UPT, UR40, URZ, UPT ;  /* 0x000000ff2800728c */ /* 0x000fc8000bf05070 */
[----:B------:R-:W-:-:S09]  /*e580*/  UISETP.NE.AND.EX UP0, UPT, UR41, URZ, UPT, UP0 ;  /* 0x000000ff2900728c */ /* 0x000fd2000bf05300 */
[----:B------:R-:W-:Y:S05]  /*e590*/  BRA.U !UP0, `(.L_x_377) ;  /* 0x000000ad08207547 */ /* 0x000fea000b800000 */
[----:B------:R-:W-:Y:S01]  /*e5a0*/  UMOV UR4, 0xffffffff ;  /* 0xffffffff00047882 */ /* 0x000fe20000000000 */
[----:B------:R-:W-:-:S04]  /*e5b0*/  ISETP.NE.AND P0, PT, R31, RZ, PT ;  /* 0x000000ff1f00720c */ /* 0x000fc80003f05270 */
[----:B------:R-:W-:Y:S01]  /*e5c0*/  P2R R0, PR, RZ, 0x1 ;  /* 0x00000001ff007803 */ /* 0x000fe20000000000 */
[----:B------:R-:W-:Y:S08]  /*e5d0*/  BRA.DIV UR4, `(.L_x_378) ;  /* 0x000000be04b47947 */ /* 0x000ff0000b800000 */
[----:B------:R-:W-:Y:S06]  /*e5e0*/  BAR.SYNC.DEFER_BLOCKING 0x0 ;  /* 0x0000000000007b1d */ /* 0x000fec0000010000 */
.L_x_753:
[----:B------:R-:W-:Y:S04]  /*e5f0*/  BSSY B0, `(.L_x_379) ;  /* 0x000001c000007945 */ /* 0x000fe80003800000 */
[----:B------:R-:W-:Y:S05]  /*e600*/  @P0 BRA `(.L_x_380) ;  /* 0x0000000000680947 */ /* 0x000fea0003800000 */
[----:B------:R-:W1:Y:S01]  /*e610*/  S2R R3, SR_LANEID ;  /* 0x0000000000037919 */ /* 0x000e620000000000 */
[----:B------:R-:W-:Y:S02]  /*e620*/  VOTEU.ANY UR4, UPT, PT ;  /* 0x0000000000047886 */ /* 0x000fe400038e0100 */
[----:B0-2--5:R-:W1:Y:S08]  /*e630*/  FLO.U32 R4, UR4 ;  /* 0x0000000400047d00 */ /* 0x025e7000080e0000 */
        /* <DEDUP_REMOVED lines=12> */
[----:B---34-:R-:W0:Y:S02]  /*e700*/  S2R R5, SR_LTMASK ;  /* 0x0000000000057919 */ /* 0x018e240000003900 */
[----:B0-----:R-:W-:-:S06]  /*e710*/  LOP3.LUT R5, R5, UR4, RZ, 0xc0, !PT ;  /* 0x0000000405057c12 */ /* 0x001fcc000f8ec0ff */
[----:B------:R-:W0:Y:S01]  /*e720*/  POPC R5, R5 ;  /* 0x0000000500057309 */ /* 0x000e220000000000 */
[----:B--2---:R-:W0:Y:S02]  /*e730*/  SHFL.IDX PT, R0, R3, R4, 0x1f ;  /* 0x00001f0403007589 */ /* 0x004e2400000e0000 */
[----:B0-----:R-:W-:-:S07]  /*e740*/  IMAD R0, R5, UR38, R0 ;  /* 0x0000002605007c24 */ /* 0x001fce000f8e0200 */
.L_x_381:
[----:B------:R-:W2:Y:S04]  /*e750*/  LD.E.STRONG.GPU R3, desc[UR36][R40.64+0x4] ;  /* 0x0000042428037980 */ /* 0x000ea8000c10f900 */
[----:B--2---:R-:W-:Y:S01]  /*e760*/  CCTL.IVALL ;  /* 0x00000000ff00798f */ /* 0x004fe20002000000 */
[----:B------:R-:W-:Y:S05]  /*e770*/  YIELD ;  /* 0x0000000000007946 */ /* 0x000fea0003800000 */
[----:B------:R-:W-:-:S04]  /*e780*/  LOP3.LUT R3, R3, R0, RZ, 0x3c, !PT ;  /* 0x0000000003037212 */ /* 0x000fc800078e3cff */
[----:B------:R-:W-:-:S13]  /*e790*/  ISETP.GT.AND P0, PT, R3, -0x1, PT ;  /* 0xffffffff0300780c */ /* 0x000fda0003f04270 */
[----:B------:R-:W-:Y:S05]  /*e7a0*/  @P0 BRA `(.L_x_381) ;  /* 0xfffffffc00e80947 */ /* 0x000fea000383ffff */
.L_x_380:
[----:B------:R-:W-:Y:S05]  /*e7b0*/  BSYNC B0 ;  /* 0x0000000000007941 */ /* 0x000fea0003800000 */
.L_x_379:
[----:B------:R-:W-:-:S03]  /*e7c0*/  UMOV UR4, 0xffffffff ;  /* 0xffffffff00047882 */ /* 0x000fc60000000000 */
[----:B------:R-:W-:Y:S05]  /*e7d0*/  BRA.DIV UR4, `(.L_x_382) ;  /* 0x000000be04647947 */ /* 0x000fea000b800000 */
[----:B------:R-:W-:Y:S06]  /*e7e0*/  BAR.SYNC.DEFER_BLOCKING 0x0 ;  /* 0x0000000000007b1d */ /* 0x000fec0000010000 */
.L_x_756:
        /* <DEDUP_REMOVED lines=11> */
.L_x_410:
[C---:B0-2--5:R-:W-:Y:S01]  /*e8a0*/  IMAD R4, R0.reuse, R18, R19 ;  /* 0x0000001200047224 */ /* 0x065fe200078e0213 */
[----:B------:R-:W-:Y:S01]  /*e8b0*/  BSSY.RECONVERGENT B9, `(.L_x_386) ;  /* 0x0000012000097945 */ /* 0x000fe20003800200 */
[----:B------:R-:W-:-:S05]  /*e8c0*/  IMAD R5, R0, R3, RZ ;  /* 0x0000000300057224 */ /* 0x000fca00078e02ff */
[----:B------:R-:W-:-:S13]  /*e8d0*/  ISETP.GE.AND P0, PT, R4, R5, PT ;  /* 0x000000050400720c */ /* 0x000fda0003f06270 */
[----:B------:R-:W-:Y:S05]  /*e8e0*/  @!P0 BRA `(.L_x_387) ;  /* 0x0000000000388947 */ /* 0x000fea0003800000 */
[----:B------:R-:W-:Y:S01]  /*e8f0*/  MOV R0, 0x0 ;  /* 0x0000000000007802 */ /* 0x000fe20000000f00 */
[----:B------:R0:W-:Y:S01]  /*e900*/  STL.64 [R1], R18 ;  /* 0x0000001201007387 */ /* 0x0001e20000100a00 */
[----:B------:R-:W2:Y:S01]  /*e910*/  LDCU.64 UR4, c[0x4][0x58] ;  /* 0x01000b00ff0477ac */ /* 0x000ea20008000a00 */
[----:B------:R-:W-:Y:S01]  /*e920*/  IMAD.MOV.U32 R6, RZ, RZ, R28 ;  /* 0x000000ffff067224 */ /* 0x000fe200078e001c */
[----:B------:R0:W3:Y:S01]  /*e930*/  LDC.64 R8, c[0x4][R0] ;  /* 0x0100000000087b82 */ /* 0x0000e20000000a00 */
[----:B------:R-:W-:Y:S02]  /*e940*/  IMAD.MOV.U32 R7, RZ, RZ, R2 ;  /* 0x000000ffff077224 */ /* 0x000fe400078e0002 */
[----:B--2---:R-:W-:Y:S01]  /*e950*/  IMAD.U32 R4, RZ, RZ, UR4 ;  /* 0x00000004ff047e24 */ /* 0x004fe2000f8e00ff */
[----:B0-----:R-:W-:-:S07]  /*e960*/  MOV R5, UR5 ;  /* 0x0000000500057c02 */ /* 0x001fce0008000f00 */
[----:B------:R-:W-:-:S07]  /*e970*/  LEPC R20, `(.L_x_388) ;  /* 0x000000001014794e */ /* 0x000fce0000000000 */
[----:B-1-3--:R-:W-:Y:S05]  /*e980*/  CALL.ABS.NOINC R8 ;  /* 0x0000000008007343 */ /* 0x00afea0003c00000 */
.L_x_388:
[----:B------:R-:W0:Y:S08]  /*e990*/  LDC.64 R4, c[0x4][0x8] ;  /* 0x01000200ff047b82 */ /* 0x000e300000000a00 */
[----:B------:R-:W1:Y:S01]  /*e9a0*/  LDC.64 R6, c[0x4][0x10] ;  /* 0x01000400ff067b82 */ /* 0x000e620000000a00 */
[----:B0-----:R0:W5:Y:S04]  /*e9b0*/  LDG.E R0, desc[UR36][R4.64] ;  /* 0x0000002404007981 */ /* 0x001168000c1e1900 */
[----:B-1----:R0:W5:Y:S02]  /*e9c0*/  LDG.E R3, desc[UR36][R6.64] ;  /* 0x0000002406037981 */ /* 0x002164000c1e1900 */
.L_x_387:
[----:B------:R-:W-:Y:S05]  /*e9d0*/  BSYNC.RECONVERGENT B9 ;  /* 0x0000000000097941 */ /* 0x000fea0003800200 */
.L_x_386:
[----:B0-----:R-:W0:Y:S01]  /*e9e0*/  LDC.64 R4, c[0x0][0x380] ;  /* 0x0000e000ff047b82 */ /* 0x001e220000000a00 */
[C---:B-----5:R-:W-:Y:S01]  /*e9f0*/  IMAD R7, R0.reuse, R18, R19 ;  /* 0x0000001200077224 */ /* 0x060fe200078e0213 */
[----:B------:R-:W-:Y:S01]  /*ea00*/  BSSY.RECONVERGENT B9, `(.L_x_389) ;  /* 0x0000017000097945 */ /* 0x000fe20003800200 */
[----:B------:R-:W-:Y:S02]  /*ea10*/  IMAD R9, R0, R3, RZ ;  /* 0x0000000300097224 */ /* 0x000fe400078e02ff */
[----:B------:R-:W-:Y:S01]  /*ea20*/  VIADD R22, R18, 0x1 ;  /* 0x0000000112167836 */ /* 0x000fe20000000000 */
[----:B------:R-:W-:-:S04]  /*ea30*/  IADD3 R6, PT, PT, R0, R7, RZ ;  /* 0x0000000700067210 */ /* 0x000fc80007ffe0ff */
[----:B------:R-:W-:Y:S01]  /*ea40*/  ISETP.GE.AND P0, PT, R6, R9, PT ;  /* 0x000000090600720c */ /* 0x000fe20003f06270 */
[----:B0-----:R-:W-:-:S05]  /*ea50*/  IMAD.WIDE R4, R7, 0x8, R4 ;  /* 0x0000000807047825 */ /* 0x001fca00078e0204 */
[----:B------:R0:W-:Y:S07]  /*ea60*/  STG.E.64 desc[UR36][R4.64], RZ ;  /* 0x000000ff04007986 */ /* 0x0001ee000c101b24 */
[----:B------:R-:W-:Y:S05]  /*ea70*/  @!P0 BRA `(.L_x_390) ;  /* 0x00000000003c8947 */ /* 0x000fea0003800000 */
[----:B------:R-:W-:Y:S01]  /*ea80*/  IMAD.MOV.U32 R23, RZ, RZ, R19 ;  /* 0x000000ffff177224 */ /* 0x000fe200078e0013 */
[----:B------:R-:W-:Y:S01]  /*ea90*/  MOV R0, 0x0 ;  /* 0x0000000000007802 */ /* 0x000fe20000000f00 */
[----:B------:R-:W0:Y:S01]  /*eaa0*/  LDCU.64 UR4, c[0x4][0x58] ;  /* 0x01000b00ff0477ac */ /* 0x000e220008000a00 */
[----:B------:R-:W-:Y:S01]  /*eab0*/  IMAD.MOV.U32 R6, RZ, RZ, R28 ;  /* 0x000000ffff067224 */ /* 0x000fe200078e001c */
[----:B------:R-:W-:Y:S01]  /*eac0*/  MOV R7, R2 ;  /* 0x0000000200077202 */ /* 0x000fe20000000f00 */
[----:B------:R2:W-:Y:S01]  /*ead0*/  STL.64 [R1], R22 ;  /* 0x0000001601007387 */ /* 0x0005e20000100a00 */
[----:B------:R2:W3:Y:S01]  /*eae0*/  LDC.64 R8, c[0x4][R0] ;  /* 0x0100000000087b82 */ /* 0x0004e20000000a00 */
[----:B0-----:R-:W-:Y:S01]  /*eaf0*/  MOV R4, UR4 ;  /* 0x0000000400047c02 */ /* 0x001fe20008000f00 */
[----:B--2---:R-:W-:-:S07]  /*eb00*/  IMAD.U32 R5, RZ, RZ, UR5 ;  /* 0x00000005ff057e24 */ /* 0x004fce000f8e00ff */
[----:B------:R-:W-:-:S07]  /*eb10*/  LEPC R20, `(.L_x_391) ;  /* 0x000000001014794e */ /* 0x000fce0000000000 */
[----:B-1-3--:R-:W-:Y:S05]  /*eb20*/  CALL.ABS.NOINC R8 ;  /* 0x0000000008007343 */ /* 0x00afea0003c00000 */
.L_x_391:
[----:B------:R-:W0:Y:S08]  /*eb30*/  LDC.64 R4, c[0x4][0x8] ;  /* 0x01000200ff047b82 */ /* 0x000e300000000a00 */
[----:B------:R-:W1:Y:S01]  /*eb40*/  LDC.64 R6, c[0x4][0x10] ;  /* 0x01000400ff067b82 */ /* 0x000e620000000a00 */
[----:B0-----:R2:W5:Y:S04]  /*eb50*/  LDG.E R0, desc[UR36][R4.64] ;  /* 0x0000002404007981 */ /* 0x001568000c1e1900 */
[----:B-1----:R2:W5:Y:S02]  /*eb60*/  LDG.E R3, desc[UR36][R6.64] ;  /* 0x0000002406037981 */ /* 0x002564000c1e1900 */
.L_x_390:
[----:B------:R-:W-:Y:S05]  /*eb70*/  BSYNC.RECONVERGENT B9 ;  /* 0x0000000000097941 */ /* 0x000fea0003800200 */
.L_x_389:
[----:B0-2---:R-:W0:Y:S01]  /*eb80*/  LDC.64 R4, c[0x0][0x380] ;  /* 0x0000e000ff047b82 */ /* 0x005e220000000a00 */
[C---:B-----5:R-:W-:Y:S01]  /*eb90*/  IMAD R7, R0.reuse, R22, R19 ;  /* 0x0000001600077224 */ /* 0x060fe200078e0213 */
[----:B------:R-:W-:Y:S01]  /*eba0*/  BSSY.RECONVERGENT B9, `(.L_x_392) ;  /* 0x0000017000097945 */ /* 0x000fe20003800200 */
[----:B------:R-:W-:Y:S02]  /*ebb0*/  IMAD R6, R0, R3, RZ ;  /* 0x0000000300067224 */ /* 0x000fe400078e02ff */
[----:B------:R-:W-:Y:S02]  /*ebc0*/  VIADD R22, R18, 0x2 ;  /* 0x0000000212167836 */ /* 0x000fe40000000000 */
[----:B0-----:R-:W-:-:S04]  /*ebd0*/  IMAD.WIDE R4, R7, 0x8, R4 ;  /* 0x0000000807047825 */ /* 0x001fc800078e0204 */
[----:B------:R-:W-:Y:S01]  /*ebe0*/  IMAD.IADD R7, R0, 0x1, R7 ;  /* 0x0000000100077824 */ /* 0x000fe200078e0207 */
[----:B------:R0:W-:Y:S04]  /*ebf0*/  STG.E.64 desc[UR36][R4.64], RZ ;  /* 0x000000ff04007986 */ /* 0x0001e8000c101b24 */
        /* <DEDUP_REMOVED lines=8> */
[----:B------:R2:W3:Y:S01]  /*ec80*/  LDC.64 R8, c[0x4][R0] ;  /* 0x0100000000087b82 */ /* 0x0004e20000000a00 */
[----:B0-----:R-:W-:Y:S02]  /*ec90*/  IMAD.U32 R4, RZ, RZ, UR4 ;  /* 0x00000004ff047e24 */ /* 0x001fe4000f8e00ff */
[----:B--2---:R-:W-:-:S07]  /*eca0*/  IMAD.U32 R5, RZ, RZ, UR5 ;  /* 0x00000005ff057e24 */ /* 0x004fce000f8e00ff */
[----:B------:R-:W-:-:S07]  /*ecb0*/  LEPC R20, `(.L_x_394) ;  /* 0x000000001014794e */ /* 0x000fce0000000000 */
[----:B-1-3--:R-:W-:Y:S05]  /*ecc0*/  CALL.ABS.NOINC R8 ;  /* 0x0000000008007343 */ /* 0x00afea0003c00000 */
.L_x_394:
[----:B------:R-:W0:Y:S08]  /*ecd0*/  LDC.64 R4, c[0x4][0x8] ;  /* 0x01000200ff047b82 */ /* 0x000e300000000a00 */
[----:B------:R-:W1:Y:S01]  /*ece0*/  LDC.64 R6, c[0x4][0x10] ;  /* 0x01000400ff067b82 */ /* 0x000e620000000a00 */
[----:B0-----:R0:W5:Y:S04]  /*ecf0*/  LDG.E R0, desc[UR36][R4.64] ;  /* 0x0000002404007981 */ /* 0x001168000c1e1900 */
[----:B-1----:R0:W5:Y:S02]  /*ed00*/  LDG.E R3, desc[UR36][R6.64] ;  /* 0x0000002406037981 */ /* 0x002164000c1e1900 */
.L_x_393:
[----:B------:R-:W-:Y:S05]  /*ed10*/  BSYNC.RECONVERGENT B9 ;  /* 0x0000000000097941 */ /* 0x000fea0003800200 */
.L_x_392:
[----:B0-----:R-:W0:Y:S01]  /*ed20*/  LDC.64 R4, c[0x0][0x380] ;  /* 0x0000e000ff047b82 */ /* 0x001e220000000a00 */
[C---:B-----5:R-:W-:Y:S01]  /*ed30*/  IMAD R7, R0.reuse, R22, R19 ;  /* 0x0000001600077224 */ /* 0x060fe200078e0213 */
[----:B------:R-:W-:Y:S01]  /*ed40*/  BSSY.RECONVERGENT B9, `(.L_x_395) ;  /* 0x0000017000097945 */ /* 0x000fe20003800200 */
[----:B------:R-:W-:Y:S01]  /*ed50*/  IMAD R6, R0, R3, RZ ;  /* 0x0000000300067224 */ /* 0x000fe200078e02ff */
[----:B------:R-:W-:Y:S01]  /*ed60*/  IADD3 R22, PT, PT, R18, 0x3, RZ ;  /* 0x0000000312167810 */ /* 0x000fe20007ffe0ff */
[----:B0-----:R-:W-:-:S04]  /*ed70*/  IMAD.WIDE R4, R7, 0x8, R4 ;  /* 0x0000000807047825 */ /* 0x001fc800078e0204 */
[----:B------:R-:W-:Y:S01]  /*ed80*/  IMAD.IADD R7, R0, 0x1, R7 ;  /* 0x0000000100077824 */ /* 0x000fe200078e0207 */
[----:B------:R0:W-:Y:S04]  /*ed90*/  STG.E.64 desc[UR36][R4.64], RZ ;  /* 0x000000ff04007986 */ /* 0x0001e8000c101b24 */
[----:B------:R-:W-:-:S13]  /*eda0*/  ISETP.GE.AND P0, PT, R7, R6, PT ;  /* 0x000000060700720c */ /* 0x000fda0003f06270 */
[----:B0-----:R-:W-:Y:S05]  /*edb0*/  @!P0 BRA `(.L_x_396) ;  /* 0x00000000003c8947 */ /* 0x001fea0003800000 */
[----:B------:R-:W-:Y:S01]  /*edc0*/  IMAD.MOV.U32 R23, RZ, RZ, R19 ;  /* 0x000000ffff177224 */ /* 0x000fe200078e0013 */
        /* <DEDUP_REMOVED lines=10> */
.L_x_397:
[----:B------:R-:W0:Y:S08]  /*ee70*/  LDC.64 R4, c[0x4][0x8] ;  /* 0x01000200ff047b82 */ /* 0x000e300000000a00 */
[----:B------:R-:W1:Y:S01]  /*ee80*/  LDC.64 R6, c[0x4][0x10] ;  /* 0x01000400ff067b82 */ /* 0x000e620000000a00 */
[----:B0-----:R0:W5:Y:S04]  /*ee90*/  LDG.E R0, desc[UR36][R4.64] ;  /* 0x0000002404007981 */ /* 0x001168000c1e1900 */
[----:B-1----:R0:W5:Y:S02]  /*eea0*/  LDG.E R3, desc[UR36][R6.64] ;  /* 0x0000002406037981 */ /* 0x002164000c1e1900 */
.L_x_396:
[----:B------:R-:W-:Y:S05]  /*eeb0*/  BSYNC.RECONVERGENT B9 ;  /* 0x0000000000097941 */ /* 0x000fea0003800200 */
.L_x_395:
[----:B0-----:R-:W0:Y:S01]  /*eec0*/  LDC.64 R4, c[0x0][0x380] ;  /* 0x0000e000ff047b82 */ /* 0x001e220000000a00 */
[C---:B-----5:R-:W-:Y:S01]  /*eed0*/  IMAD R7, R0.reuse, R22, R19 ;  /* 0x0000001600077224 */ /* 0x060fe200078e0213 */
[----:B------:R-:W-:Y:S01]  /*eee0*/  BSSY.RECONVERGENT B9, `(.L_x_398) ;  /* 0x0000017000097945 */ /* 0x000fe20003800200 */
[----:B------:R-:W-:Y:S02]  /*eef0*/  IMAD R6, R0, R3, RZ ;  /* 0x0000000300067224 */ /* 0x000fe400078e02ff */
[----:B------:R-:W-:Y:S02]  /*ef00*/  VIADD R22, R18, 0x4 ;  /* 0x0000000412167836 */ /* 0x000fe40000000000 */
[----:B0-----:R-:W-:Y:S01]  /*ef10*/  IMAD.WIDE R4, R7, 0x8, R4 ;  /* 0x0000000807047825 */ /* 0x001fe200078e0204 */
[----:B------:R-:W-:-:S04]  /*ef20*/  IADD3 R7, PT, PT, R0, R7, RZ ;  /* 0x0000000700077210 */ /* 0x000fc80007ffe0ff */
[----:B------:R0:W-:Y:S01]  /*ef30*/  STG.E.64 desc[UR36][R4.64], RZ ;  /* 0x000000ff04007986 */ /* 0x0001e2000c101b24 */
[----:B------:R-:W-:-:S13]  /*ef40*/  ISETP.GE.AND P0, PT, R7, R6, PT ;  /* 0x000000060700720c */ /* 0x000fda0003f06270 */
[----:B0-----:R-:W-:Y:S05]  /*ef50*/  @!P0 BRA `(.L_x_399) ;  /* 0x00000000003c8947 */ /* 0x001fea0003800000 */
        /* <DEDUP_REMOVED lines=11> */
.L_x_400:
[----:B------:R-:W0:Y:S08]  /*f010*/  LDC.64 R4, c[0x4][0x8] ;  /* 0x01000200ff047b82 */ /* 0x000e300000000a00 */
[----:B------:R-:W1:Y:S01]  /*f020*/  LDC.64 R6, c[0x4][0x10] ;  /* 0x01000400ff067b82 */ /* 0x000e620000000a00 */
[----:B0-----:R0:W5:Y:S04]  /*f030*/  LDG.E R0, desc[UR36][R4.64] ;  /* 0x0000002404007981 */ /* 0x001168000c1e1900 */
[----:B-1----:R0:W5:Y:S02]  /*f040*/  LDG.E R3, desc[UR36][R6.64] ;  /* 0x0000002406037981 */ /* 0x002164000c1e1900 */
.L_x_399:
[----:B------:R-:W-:Y:S05]  /*f050*/  BSYNC.RECONVERGENT B9 ;  /* 0x0000000000097941 */ /* 0x000fea0003800200 */
.L_x_398:
[----:B0-----:R-:W0:Y:S01]  /*f060*/  LDC.64 R4, c[0x0][0x380] ;  /* 0x0000e000ff047b82 */ /* 0x001e220000000a00 */
        /* <DEDUP_REMOVED lines=20> */
.L_x_403:
[----:B------:R-:W0:Y:S08]  /*f1b0*/  LDC.64 R4, c[0x4][0x8] ;  /* 0x01000200ff047b82 */ /* 0x000e300000000a00 */
[----:B------:R-:W1:Y:S01]  /*f1c0*/  LDC.64 R6, c[0x4][0x10] ;  /* 0x01000400ff067b82 */ /* 0x000e620000000a00 */
[----:B0-----:R0:W5:Y:S04]  /*f1d0*/  LDG.E R0, desc[UR36][R4.64] ;  /* 0x0000002404007981 */ /* 0x001168000c1e1900 */
[----:B-1----:R0:W5:Y:S02]  /*f1e0*/  LDG.E R3, desc[UR36][R6.64] ;  /* 0x0000002406037981 */ /* 0x002164000c1e1900 */
.L_x_402:
[----:B------:R-:W-:Y:S05]  /*f1f0*/  BSYNC.RECONVERGENT B9 ;  /* 0x0000000000097941 */ /* 0x000fea0003800200 */
.L_x_401:
        /* <DEDUP_REMOVED lines=21> */
.L_x_406:
[----:B------:R-:W0:Y:S08]  /*f350*/  LDC.64 R4, c[0x4][0x8] ;  /* 0x01000200ff047b82 */ /* 0x000e300000000a00 */
[----:B------:R-:W1:Y:S01]  /*f360*/  LDC.64 R6, c[0x4][0x10] ;  /* 0x01000400ff067b82 */ /* 0x000e620000000a00 */
[----:B0-----:R0:W5:Y:S04]  /*f370*/  LDG.E R0, desc[UR36][R4.64] ;  /* 0x0000002404007981 */ /* 0x001168000c1e1900 */
[----:B-1----:R0:W5:Y:S02]  /*f380*/  LDG.E R3, desc[UR36][R6.64] ;  /* 0x0000002406037981 */ /* 0x002164000c1e1900 */
.L_x_405:
[----:B------:R-:W-:Y:S05]  /*f390*/  BSYNC.RECONVERGENT B9 ;  /* 0x0000000000097941 */ /* 0x000fea0003800200 */
.L_x_404:
        /* <DEDUP_REMOVED lines=21> */
.L_x_409:
[----:B------:R-:W0:Y:S08]  /*f4f0*/  LDC.64 R4, c[0x4][0x10] ;  /* 0x01000400ff047b82 */ /* 0x000e300000000a00 */
[----:B------:R-:W1:Y:S01]  /*f500*/  LDC.64 R6, c[0x4][0x8] ;  /* 0x01000200ff067b82 */ /* 0x000e620000000a00 */
[----:B0-----:R0:W5:Y:S04]  /*f510*/  LDG.E R3, desc[UR36][R4.64] ;  /* 0x0000002404037981 */ /* 0x001168000c1e1900 */
[----:B-1----:R0:W5:Y:S02]  /*f520*/  LDG.E R0, desc[UR36][R6.64] ;  /* 0x0000002406007981 */ /* 0x002164000c1e1900 */
.L_x_408:
[----:B------:R-:W-:Y:S05]  /*f530*/  BSYNC.RECONVERGENT B9 ;  /* 0x0000000000097941 */ /* 0x000fea0003800200 */
.L_x_407:
[----:B0-----:R-:W0:Y:S01]  /*f540*/  LDC.64 R4, c[0x0][0x380] ;  /* 0x0000e000ff047b82 */ /* 0x001e220000000a00 */
[----:B-----5:R-:W-:Y:S02]  /*f550*/  IMAD R7, R0, R22, R19 ;  /* 0x0000001600077224 */ /* 0x020fe400078e0213 */
[----:B------:R-:W-:-:S05]  /*f560*/  VIADD R18, R18, 0x8 ;  /* 0x0000000812127836 */ /* 0x000fca0000000000 */
[----:B------:R-:W-:Y:S01]  /*f570*/  ISETP.NE.AND P0, PT, R18, R17, PT ;  /* 0x000000111200720c */ /* 0x000fe20003f05270 */
[----:B0-----:R-:W-:-:S05]  /*f580*/  IMAD.WIDE R4, R7, 0x8, R4 ;  /* 0x0000000807047825 */ /* 0x001fca00078e0204 */
[----:B------:R2:W-:Y:S07]  /*f590*/  STG.E.64 desc[UR36][R4.64], RZ ;  /* 0x000000ff04007986 */ /* 0x0005ee000c101b24 */
[----:B------:R-:W-:Y:S05]  /*f5a0*/  @P0 BRA `(.L_x_410) ;  /* 0xfffffff000bc0947 */ /* 0x000fea000383ffff */
[----:B------:R-:W-:Y:S05]  /*f5b0*/  BSYNC.RECONVERGENT B6 ;  /* 0x0000000000067941 */ /* 0x000fea0003800200 */
.L_x_385:
[----:B------:R-:W-:-:S07]  /*f5c0*/  IMAD.MOV.U32 R18, RZ, RZ, R17 ;  /* 0x000000ffff127224 */ /* 0x000fce00078e0011 */
.L_x_384:
[----:B------:R-:W-:-:S13]  /*f5d0*/  ISETP.NE.AND P0, PT, R26, RZ, PT ;  /* 0x000000ff1a00720c */ /* 0x000fda0003f05270 */
[----:B------:R-:W-:Y:S05]  /*f5e0*/  @!P0 BRA `(.L_x_383) ;  /* 0x0000000800d08947 */ /* 0x000fea0003800000 */
[----:B------:R-:W-:-:S04]  /*f5f0*/  IADD3 R0, PT, PT, R26, -0x1, RZ ;  /* 0xffffffff1a007810 */ /* 0x000fc80007ffe0ff */
[----:B------:R-:W-:-:S13]  /*f600*/  ISETP.GE.U32.AND P0, PT, R0, 0x3, PT ;  /* 0x000000030000780c */ /* 0x000fda0003f06070 */
[----:B------:R-:W-:Y:S05]  /*f610*/  @!P0 BRA `(.L_x_411) ;  /* 0x0000000400848947 */ /* 0x000fea0003800000 */
[----:B0-2345:R-:W0:Y:S08]  /*f620*/  LDC.64 R4, c[0x4][0x8] ;  /* 0x01000200ff047b82 */ /* 0x03de300000000a00 */
[----:B------:R-:W2:Y:S01]  /*f630*/  LDC.64 R6, c[0x4][0x10] ;  /* 0x01000400ff067b82 */ /* 0x000ea20000000a00 */
[----:B0-----:R-:W3:Y:S04]  /*f640*/  LDG.E R8, desc[UR36][R4.64] ;  /* 0x0000002404087981 */ /* 0x001ee8000c1e1900 */
[----:B--2---:R-:W2:Y:S01]  /*f650*/  LDG.E R7, desc[UR36][R6.64] ;  /* 0x0000002406077981 */ /* 0x004ea2000c1e1900 */
[----:B---3--:R-:W-:-:S02]  /*f660*/  IMAD R0, R18, R8, R19 ;  /* 0x0000000812007224 */ /* 0x008fc400078e0213 */
[----:B--2---:R-:W-:-:S05]  /*f670*/  IMAD R3, R8, R7, RZ ;  /* 0x0000000708037224 */ /* 0x004fca00078e02ff */
[----:B------:R-:W-:-:S13]  /*f680*/  ISETP.GE.AND P0, PT, R0, R3, PT ;  /* 0x000000030000720c */ /* 0x000fda0003f06270 */
[----:B------:R-:W-:Y:S05]  /*f690*/  @!P0 BRA `(.L_x_412) ;  /* 0x0000000000388947 */ /* 0x000fea0003800000 */
[----:B------:R-:W-:Y:S01]  /*f6a0*/  MOV R0, 0x0 ;  /* 0x0000000000007802 */ /* 0x000fe20000000f00 */
[----:B------:R0:W-:Y:S01]  /*f6b0*/  STL.64 [R1], R18 ;  /* 0x0000001201007387 */ /* 0x0001e20000100a00 */
[----:B------:R-:W2:Y:S01]  /*f6c0*/  LDCU.64 UR4, c[0x4][0x58] ;  /* 0x01000b00ff0477ac */ /* 0x000ea20008000a00 */
[----:B------:R-:W-:Y:S01]  /*f6d0*/  MOV R6, R28 ;  /* 0x0000001c00067202 */ /* 0x000fe20000000f00 */
[----:B------:R0:W3:Y:S01]  /*f6e0*/  LDC.64 R8, c[0x4][R0] ;  /* 0x0100000000087b82 */ /* 0x0000e20000000a00 */
[----:B------:R-:W-:Y:S02]  /*f6f0*/  IMAD.MOV.U32 R7, RZ, RZ, R2 ;  /* 0x000000ffff077224 */ /* 0x000fe400078e0002 */
[----:B--2---:R-:W-:Y:S02]  /*f700*/  IMAD.U32 R4, RZ, RZ, UR4 ;  /* 0x00000004ff047e24 */ /* 0x004fe4000f8e00ff */
[----:B0-----:R-:W-:-:S07]  /*f710*/  IMAD.U32 R5, RZ, RZ, UR5 ;  /* 0x00000005ff057e24 */ /* 0x001fce000f8e00ff */
[----:B------:R-:W-:-:S07]  /*f720*/  LEPC R20, `(.L_x_413) ;  /* 0x000000001014794e */ /* 0x000fce0000000000 */
[----:B-1-3--:R-:W-:Y:S05]  /*f730*/  CALL.ABS.NOINC R8 ;  /* 0x0000000008007343 */ /* 0x00afea0003c00000 */
.L_x_413:
[----:B------:R-:W0:Y:S08]  /*f740*/  LDC.64 R4, c[0x4][0x8] ;  /* 0x01000200ff047b82 */ /* 0x000e300000000a00 */
[----:B------:R-:W1:Y:S01]  /*f750*/  LDC.64 R6, c[0x4][0x10] ;  /* 0x01000400ff067b82 */ /* 0x000e620000000a00 */
[----:B0-----:R0:W5:Y:S04]  /*f760*/  LDG.E R8, desc[UR36][R4.64] ;  /* 0x0000002404087981 */ /* 0x001168000c1e1900 */
[----:B-1----:R0:W5:Y:S02]  /*f770*/  LDG.E R7, desc[UR36][R6.64] ;  /* 0x0000002406077981 */ /* 0x002164000c1e1900 */
.L_x_412:
[----:B0-----:R-:W0:Y:S01]  /*f780*/  LDC.64 R4, c[0x0][0x380] ;  /* 0x0000e000ff047b82 */ /* 0x001e220000000a00 */
[C---:B-----5:R-:W-:Y:S01]  /*f790*/  IMAD R3, R18.reuse, R8, R19 ;  /* 0x0000000812037224 */ /* 0x060fe200078e0213 */
[----:B------:R-:W-:Y:S01]  /*f7a0*/  IADD3 R22, PT, PT, R18, 0x1, RZ ;  /* 0x0000000112167810 */ /* 0x000fe20007ffe0ff */
[----:B------:R-:W-:Y:S02]  /*f7b0*/  IMAD R0, R8, R7, RZ ;  /* 0x0000000708007224 */ /* 0x000fe400078e02ff */
        /* <DEDUP_REMOVED lines=16> */
.L_x_415:
[----:B------:R-:W0:Y:S08]  /*f8c0*/  LDC.64 R4, c[0x4][0x8] ;  /* 0x01000200ff047b82 */ /* 0x000e300000000a00 */
[----:B------:R-:W1:Y:S01]  /*f8d0*/  LDC.64 R6, c[0x4][0x10] ;  /* 0x01000400ff067b82 */ /* 0x000e620000000a00 */
[----:B0-----:R0:W5:Y:S04]  /*f8e0*/  LDG.E R8, desc[UR36][R4.64] ;  /* 0x0000002404087981 */ /* 0x001168000c1e1900 */
[----:B-1----:R0:W5:Y:S02]  /*f8f0*/  LDG.E R7, desc[UR36][R6.64] ;  /* 0x0000002406077981 */ /* 0x002164000c1e1900 */
.L_x_414:
[----:B0-----:R-:W0:Y:S01]  /*f900*/  LDC.64 R4, c[0x0][0x380] ;  /* 0x0000e000ff047b82 */ /* 0x001e220000000a00 */
[C---:B-----5:R-:W-:Y:S02]  /*f910*/  IMAD R3, R8.reuse, R22, R19 ;  /* 0x0000001608037224 */ /* 0x060fe400078e0213 */
        /* <DEDUP_REMOVED lines=18> */
.L_x_417:
[----:B------:R-:W0:Y:S08]  /*fa40*/  LDC.64 R4, c[0x4][0x8] ;  /* 0x01000200ff047b82 */ /* 0x000e300000000a00 */
[----:B------:R-:W1:Y:S01]  /*fa50*/  LDC.64 R6, c[0x4][0x10] ;  /* 0x01000400ff067b82 */ /* 0x000e620000000a00 */
[----:B0-----:R0:W5:Y:S04]  /*fa60*/  LDG.E R8, desc[UR36][R4.64] ;  /* 0x0000002404087981 */ /* 0x001168000c1e1900 */
[----:B-1----:R0:W5:Y:S02]  /*fa70*/  LDG.E R7, desc[UR36][R6.64] ;  /* 0x0000002406077981 */ /* 0x002164000c1e1900 */
.L_x_416:
[----:B0-----:R-:W0:Y:S01]  /*fa80*/  LDC.64 R4, c[0x0][0x380] ;  /* 0x0000e000ff047b82 */ /* 0x001e220000000a00 */
[C---:B-----5:R-:W-:Y:S02]  /*fa90*/  IMAD R3, R8.reuse, R22, R19 ;  /* 0x0000001608037224 */ /* 0x060fe400078e0213 */
        /* <DEDUP_REMOVED lines=18> */
.L_x_419:
[----:B------:R-:W0:Y:S02]  /*fbc0*/  LDC.64 R4, c[0x4][0x8] ;  /* 0x01000200ff047b82 */ /* 0x000e240000000a00 */
[----:B0-----:R0:W5:Y:S02]  /*fbd0*/  LDG.E R8, desc[UR36][R4.64] ;  /* 0x0000002404087981 */ /* 0x001164000c1e1900 */
.L_x_418:
[----:B0-----:R-:W0:Y:S01]  /*fbe0*/  LDC.64 R4, c[0x0][0x380] ;  /* 0x0000e000ff047b82 */ /* 0x001e220000000a00 */
[----:B-----5:R-:W-:Y:S02]  /*fbf0*/  IMAD R3, R22, R8, R19 ;  /* 0x0000000816037224 */ /* 0x020fe400078e0213 */
[----:B------:R-:W-:Y:S02]  /*fc00*/  VIADD R18, R18, 0x4 ;  /* 0x0000000412127836 */ /* 0x000fe40000000000 */
[----:B0-----:R-:W-:-:S05]  /*fc10*/  IMAD.WIDE R4, R3, 0x8, R4 ;  /* 0x0000000803047825 */ /* 0x001fca00078e0204 */
[----:B------:R0:W-:Y:S02]  /*fc20*/  STG.E.64 desc[UR36][R4.64], RZ ;  /* 0x000000ff04007986 */ /* 0x0001e4000c101b24 */
.L_x_411:
        /* <DEDUP_REMOVED lines=15> */
[----:B------:R-:W-:Y:S01]  /*fd20*/  IMAD.MOV.U32 R6, RZ, RZ, R28 ;  /* 0x000000ffff067224 */ /* 0x000fe200078e001c */
[----:B------:R0:W3:Y:S01]  /*fd30*/  LDC.64 R8, c[0x4][R0] ;  /* 0x0100000000087b82 */ /* 0x0000e20000000a00 */
[----:B------:R-:W-:Y:S02]  /*fd40*/  MOV R7, R2 ;  /* 0x0000000200077202 */ /* 0x000fe40000000f00 */
[----:B--2---:R-:W-:Y:S01]  /*fd50*/  MOV R4, UR4 ;  /* 0x0000000400047c02 */ /* 0x004fe20008000f00 */
[----:B0-----:R-:W-:-:S07]  /*fd60*/  IMAD.U32 R5, RZ, RZ, UR5 ;  /* 0x00000005ff057e24 */ /* 0x001fce000f8e00ff */
[----:B------:R-:W-:-:S07]  /*fd70*/  LEPC R20, `(.L_x_422) ;  /* 0x000000001014794e */ /* 0x000fce0000000000 */
[----:B-1-3--:R-:W-:Y:S05]  /*fd80*/  CALL.ABS.NOINC R8 ;  /* 0x0000000008007343 */ /* 0x00afea0003c00000 */
.L_x_422:
[----:B------:R-:W0:Y:S08]  /*fd90*/  LDC.64 R4, c[0x4][0x8] ;  /* 0x01000200ff047b82 */ /* 0x000e300000000a00 */
[----:B------:R-:W1:Y:S01]  /*fda0*/  LDC.64 R6, c[0x4][0x10] ;  /* 0x01000400ff067b82 */ /* 0x000e620000000a00 */
[----:B0-----:R0:W5:Y:S04]  /*fdb0*/  LDG.E R8, desc[UR36][R4.64] ;  /* 0x0000002404087981 */ /* 0x001168000c1e1900 */
[----:B-1----:R0:W5:Y:S02]  /*fdc0*/  LDG.E R7, desc[UR36][R6.64] ;  /* 0x0000002406077981 */ /* 0x002164000c1e1900 */
.L_x_421:
[----:B0-----:R-:W0:Y:S01]  /*fdd0*/  LDC.64 R4, c[0x0][0x380] ;  /* 0x0000e000ff047b82 */ /* 0x001e220000000a00 */
[----:B-----5:R-:W-:Y:S02]  /*fde0*/  IMAD R3, R18, R8, R19 ;  /* 0x0000000812037224 */ /* 0x020fe400078e0213 */
        /* <DEDUP_REMOVED lines=18> */
.L_x_424:
[----:B------:R-:W0:Y:S02]  /*ff10*/  LDC.64 R4, c[0x4][0x8] ;  /* 0x01000200ff047b82 */ /* 0x000e240000000a00 */
[----:B0-----:R0:W5:Y:S02]  /*ff20*/  LDG.E R8, desc[UR36][R4.64] ;  /* 0x0000002404087981 */ /* 0x001164000c1e1900 */
.L_x_423:
[----:B0-----:R-:W0:Y:S01]  /*ff30*/  LDC.64 R4, c[0x0][0x380] ;  /* 0x0000e000ff047b82 */ /* 0x001e220000000a00 */
[----:B-----5:R-:W-:Y:S02]  /*ff40*/  IMAD R3, R22, R8, R19 ;  /* 0x0000000816037224 */ /* 0x020fe400078e0213 */
[----:B------:R-:W-:Y:S02]  /*ff50*/  VIADD R18, R18, 0x2 ;  /* 0x0000000212127836 */ /* 0x000fe40000000000 */
[----:B0-----:R-:W-:-:S05]  /*ff60*/  IMAD.WIDE R4, R3, 0x8, R4 ;  /* 0x0000000803047825 */ /* 0x001fca00078e0204 */
[----:B------:R0:W-:Y:S02]  /*ff70*/  STG.E.64 desc[UR36][R4.64], RZ ;  /* 0x000000ff04007986 */ /* 0x0001e4000c101b24 */
.L_x_420:
[----:B------:R-:W-:-:S04]  /*ff80*/  LOP3.LUT R0, R32, 0x1, RZ, 0xc0, !PT ;  /* 0x0000000120007812 */ /* 0x000fc800078ec0ff */
[----:B------:R-:W-:-:S13]  /*ff90*/  ISETP.NE.U32.AND P0, PT, R0, 0x1, PT ;  /* 0x000000010000780c */ /* 0x000fda0003f05070 */
[----:B------:R-:W-:Y:S05]  /*ffa0*/  @P0 BRA `(.L_x_383) ;  /* 0x0000000000600947 */ /* 0x000fea0003800000 */
        /* <DEDUP_REMOVED lines=18> */
.L_x_426:
[----:B------:R-:W0:Y:S02]  /*100d0*/  LDC.64 R4, c[0x4][0x8] ;  /* 0x01000200ff047b82 */ /* 0x000e240000000a00 */
[----:B0-----:R0:W5:Y:S02]  /*100e0*/  LDG.E R9, desc[UR36][R4.64] ;  /* 0x0000002404097981 */ /* 0x001164000c1e1900 */
.L_x_425:
[----:B0-----:R-:W0:Y:S01]  /*100f0*/  LDC.64 R4, c[0x0][0x380] ;  /* 0x0000e000ff047b82 */ /* 0x001e220000000a00 */
[----:B-----5:R-:W-:-:S04]  /*10100*/  IMAD R9, R9, R18, R19 ;  /* 0x0000001209097224 */ /* 0x020fc800078e0213 */
[----:B0-----:R-:W-:-:S05]  /*10110*/  IMAD.WIDE R4, R9, 0x8, R4 ;  /* 0x0000000809047825 */ /* 0x001fca00078e0204 */
[----:B------:R0:W-:Y:S02]  /*10120*/  STG.E.64 desc[UR36][R4.64], RZ ;  /* 0x000000ff04007986 */ /* 0x0001e4000c101b24 */
.L_x_383:
[----:B------:R-:W-:-:S03]  /*10130*/  UMOV UR4, 0xffffffff ;  /* 0xffffffff00047882 */ /* 0x000fc60000000000 */
[----:B------:R-:W-:Y:S05]  /*10140*/  BRA.DIV UR4, `(.L_x_427) ;  /* 0x000000a604387947 */ /* 0x000fea000b800000 */
[----:B------:R-:W-:Y:S06]  /*10150*/  BAR.SYNC.DEFER_BLOCKING 0x0 ;  /* 0x0000000000007b1d */ /* 0x000fec0000010000 */
.L_x_759:
[----:B------:R-:W-:Y:S01]  /*10160*/  ISETP.NE.AND P0, PT, R31, RZ, PT ;  /* 0x000000ff1f00720c */ /* 0x000fe20003f05270 */
[----:B------:R-:W-:Y:S01]  /*10170*/  BSSY B0, `(.L_x_428) ;  /* 0x000001e000007945 */ /* 0x000fe20003800000 */
[----:B------:R-:W-:-:S04]  /*10180*/  ISETP.GE.AND P1, PT, R33, 0x1, PT ;  /* 0x000000012100780c */ /* 0x000fc80003f26270 */
[----:B------:R-:W-:-:S07]  /*10190*/  P2R R0, PR, RZ, 0x2 ;  /* 0x00000002ff007803 */ /* 0x000fce0000000000 */
        /* <DEDUP_REMOVED lines=21> */
.L_x_430:
[----:B------:R-:W2:Y:S04]  /*102f0*/  LD.E.STRONG.GPU R3, desc[UR36][R40.64+0x4] ;  /* 0x0000042428037980 */ /* 0x000ea8000c10f900 */
[----:B--2---:R-:W-:Y:S01]  /*10300*/  CCTL.IVALL ;  /* 0x00000000ff00798f */ /* 0x004fe20002000000 */
[----:B------:R-:W-:Y:S05]  /*10310*/  YIELD ;  /* 0x0000000000007946 */ /* 0x000fea0003800000 */
[----:B------:R-:W-:-:S04]  /*10320*/  LOP3.LUT R3, R3, R0, RZ, 0x3c, !PT ;  /* 0x0000000003037212 */ /* 0x000fc800078e3cff */
[----:B------:R-:W-:-:S13]  /*10330*/  ISETP.GT.AND P0, PT, R3, -0x1, PT ;  /* 0xffffffff0300780c */ /* 0x000fda0003f04270 */
[----:B------:R-:W-:Y:S05]  /*10340*/  @P0 BRA `(.L_x_430) ;  /* 0xfffffffc00e80947 */ /* 0x000fea000383ffff */
.L_x_429:
[----:B------:R-:W-:Y:S05]  /*10350*/  BSYNC B0 ;  /* 0x0000000000007941 */ /* 0x000fea0003800000 */
.L_x_428:
[----:B------:R-:W-:-:S03]  /*10360*/  UMOV UR4, 0xffffffff ;  /* 0xffffffff00047882 */ /* 0x000fc60000000000 */
[----:B------:R-:W-:Y:S05]  /*10370*/  BRA.DIV UR4, `(.L_x_431) ;  /* 0x000000a204dc7947 */ /* 0x000fea000b800000 */
[----:B------:R-:W-:Y:S06]  /*10380*/  BAR.SYNC.DEFER_BLOCKING 0x0 ;  /* 0x0000000000007b1d */ /* 0x000fec0000010000 */
.L_x_762:
[----:B------:R-:W-:-:S13]  /*10390*/  ISETP.GE.AND P0, PT, R33, 0x1, PT ;  /* 0x000000012100780c */ /* 0x000fda0003f06270 */
[----:B------:R-:W-:Y:S05]  /*103a0*/  @!P0 BRA `(.L_x_432) ;  /* 0x0000001c004c8947 */ /* 0x000fea0003800000 */
[----:B------:R-:W-:Y:S01]  /*103b0*/  ISETP.GE.U32.AND P0, PT, R33, 0x8, PT ;  /* 0x000000082100780c */ /* 0x000fe20003f06070 */
[----:B------:R-:W-:-:S12]  /*103c0*/  IMAD.MOV.U32 R17, RZ, RZ, RZ ;  /* 0x000000ffff117224 */ /* 0x000fd800078e00ff */
[----:B------:R-:W-:Y:S05]  /*103d0*/  @!P0 BRA `(.L_x_433) ;  /* 0x0000000c00fc8947 */ /* 0x000fea0003800000 */
[----:B0-2345:R-:W0:Y:S08]  /*103e0*/  LDC.64 R4, c[0x4][0x8] ;  /* 0x01000200ff047b82 */ /* 0x03de300000000a00 */
[----:B------:R-:W2:Y:S01]  /*103f0*/  LDC.64 R6, c[0x4][0x10] ;  /* 0x01000400ff067b82 */ /* 0x000ea20000000a00 */
[----:B0-----:R0:W5:Y:S04]  /*10400*/  LDG.E R3, desc[UR36][R4.64] ;  /* 0x0000002404037981 */ /* 0x001168000c1e1900 */
[----:B--2---:R0:W5:Y:S01]  /*10410*/  LDG.E R0, desc[UR36][R6.64] ;  /* 0x0000002406007981 */ /* 0x004162000c1e1900 */
[----:B------:R-:W-:Y:S01]  /*10420*/  BSSY.RECONVERGENT B6, `(.L_x_434) ;  /* 0x00000f9000067945 */ /* 0x000fe20003800200 */
[----:B------:R-:W-:-:S07]  /*10430*/  IMAD.MOV.U32 R17, RZ, RZ, RZ ;  /* 0x000000ffff117224 */ /* 0x000fce00078e00ff */
.L_x_459:
[----:B0-2--5:R-:W-:Y:S01]  /*10440*/  IMAD R4, R16, R3, R17 ;  /* 0x0000000310047224 */ /* 0x025fe200078e0211 */
        /* <DEDUP_REMOVED lines=14> */
.L_x_437:
[----:B------:R-:W0:Y:S08]  /*10530*/  LDC.64 R4, c[0x4][0x8] ;  /* 0x01000200ff047b82 */ /* 0x000e300000000a00 */
[----:B------:R-:W1:Y:S01]  /*10540*/  LDC.64 R6, c[0x4][0x10] ;  /* 0x01000400ff067b82 */ /* 0x000e620000000a00 */
[----:B0-----:R0:W5:Y:S04]  /*10550*/  LDG.E R3, desc[UR36][R4.64] ;  /* 0x0000002404037981 */ /* 0x001168000c1e1900 */
[----:B-1----:R0:W5:Y:S02]  /*10560*/  LDG.E R0, desc[UR36][R6.64] ;  /* 0x0000002406007981 */ /* 0x002164000c1e1900 */
.L_x_436:
[----:B------:R-:W-:Y:S05]  /*10570*/  BSYNC.RECONVERGENT B9 ;  /* 0x0000000000097941 */ /* 0x000fea0003800200 */
.L_x_435:
[----:B0-----:R-:W0:Y:S01]  /*10580*/  LDC.64 R4, c[0x0][0x380] ;  /* 0x0000e000ff047b82 */ /* 0x001e220000000a00 */
[----:B-----5:R-:W-:Y:S01]  /*10590*/  IMAD R9, R16, R3, R17 ;  /* 0x0000000310097224 */ /* 0x020fe200078e0211 */
[----:B------:R-:W-:Y:S01]  /*105a0*/  BSSY.RECONVERGENT B9, `(.L_x_438) ;  /* 0x0000019000097945 */ /* 0x000fe20003800200 */
[----:B------:R-:W-:Y:S02]  /*105b0*/  IMAD.MOV.U32 R6, RZ, RZ, 0x0 ;  /* 0x00000000ff067424 */ /* 0x000fe400078e00ff */
[----:B------:R-:W-:Y:S01]  /*105c0*/  IMAD.MOV.U32 R7, RZ, RZ, 0x3ff00000 ;  /* 0x3ff00000ff077424 */ /* 0x000fe200078e00ff */
[----:B------:R-:W-:Y:S01]  /*105d0*/  IADD3 R8, PT, PT, R9, 0x1, RZ ;  /* 0x0000000109087810 */ /* 0x000fe20007ffe0ff */
[----:B------:R-:W-:-:S05]  /*105e0*/  IMAD R11, R3, R0, RZ ;  /* 0x00000000030b7224 */ /* 0x000fca00078e02ff */
[----:B------:R-:W-:Y:S01]  /*105f0*/  ISETP.GE.AND P0, PT, R8, R11, PT ;  /* 0x0000000b0800720c */ /* 0x000fe20003f06270 */
[----:B0-----:R-:W-:-:S05]  /*10600*/  IMAD.WIDE R4, R9, 0x8, R4 ;  /* 0x0000000809047825 */ /* 0x001fca00078e0204 */
[----:B------:R0:W-:Y:S07]  /*10610*/  STG.E.64 desc[UR36][R4.64], R6 ;  /* 0x0000000604007986 */ /* 0x0001ee000c101b24 */
[----:B------:R-:W-:Y:S05]  /*10620*/  @!P0 BRA `(.L_x_439) ;  /* 0x0000000000408947 */ /* 0x000fea0003800000 */
[----:B------:R-:W-:Y:S01]  /*10630*/  VIADD R11, R17, 0x1 ;  /* 0x00000001110b7836 */ /* 0x000fe20000000000 */
[----:B------:R-:W-:Y:S01]  /*10640*/  MOV R0, 0x0 ;  /* 0x0000000000007802 */ /* 0x000fe20000000f00 */
[----:B------:R-:W-:Y:S01]  /*10650*/  IMAD.MOV.U32 R10, RZ, RZ, R16 ;  /* 0x000000ffff0a7224 */ /* 0x000fe200078e0010 */
[----:B------:R-:W2:Y:S01]  /*10660*/  LDCU.64 UR4, c[0x4][0x58] ;  /* 0x01000b00ff0477ac */ /* 0x000ea20008000a00 */
[----:B0-----:R-:W-:Y:S01]  /*10670*/  IMAD.MOV.U32 R6, RZ, RZ, R28 ;  /* 0x000000ffff067224 */ /* 0x001fe200078e001c */
[----:B------:R0:W3:Y:S01]  /*10680*/  LDC.64 R8, c[0x4][R0] ;  /* 0x0100000000087b82 */ /* 0x0000e20000000a00 */
[----:B------:R-:W-:Y:S01]  /*10690*/  MOV R7, R2 ;  /* 0x0000000200077202 */ /* 0x000fe20000000f00 */
[----:B------:R0:W-:Y:S01]  /*106a0*/  STL.64 [R1], R10 ;  /* 0x0000000a01007387 */ /* 0x0001e20000100a00 */
[----:B--2---:R-:W-:Y:S01]  /*106b0*/  MOV R4, UR4 ;  /* 0x0000000400047c02 */ /* 0x004fe20008000f00 */
[----:B0-----:R-:W-:-:S07]  /*106c0*/  IMAD.U32 R5, RZ, RZ, UR5 ;  /* 0x00000005ff057e24 */ /* 0x001fce000f8e00ff */
[----:B------:R-:W-:-:S07]  /*106d0*/  LEPC R20, `(.L_x_440) ;  /* 0x000000001014794e */ /* 0x000fce0000000000 */
[----:B-1-3--:R-:W-:Y:S05]  /*106e0*/  CALL.ABS.NOINC R8 ;  /* 0x0000000008007343 */ /* 0x00afea0003c00000 */
.L_x_440:
[----:B------:R-:W0:Y:S08]  /*106f0*/  LDC.64 R4, c[0x4][0x8] ;  /* 0x01000200ff047b82 */ /* 0x000e300000000a00 */
[----:B------:R-:W1:Y:S01]  /*10700*/  LDC.64 R6, c[0x4][0x10] ;  /* 0x01000400ff067b82 */ /* 0x000e620000000a00 */
[----:B0-----:R2:W5:Y:S04]  /*10710*/  LDG.E R3, desc[UR36][R4.64] ;  /* 0x0000002404037981 */ /* 0x001568000c1e1900 */
[----:B-1----:R2:W5:Y:S02]  /*10720*/  LDG.E R0, desc[UR36][R6.64] ;  /* 0x0000002406007981 */ /* 0x002564000c1e1900 */
.L_x_439:
[----:B------:R-:W-:Y:S05]  /*10730*/  BSYNC.RECONVERGENT B9 ;  /* 0x0000000000097941 */ /* 0x000fea0003800200 */
.L_x_438:
[----:B------:R-:W3:Y:S01]  /*10740*/  LDCU.64 UR4, c[0x0][0x380] ;  /* 0x00007000ff0477ac */ /* 0x000ee20008000a00 */
[----:B-----5:R-:W-:Y:S01]  /*10750*/  IMAD R8, R16, R3, RZ ;  /* 0x0000000310087224 */ /* 0x020fe200078e02ff */
[----:B------:R-:W-:Y:S01]  /*10760*/  SHF.R.S32.HI R18, RZ, 0x1f, R17 ;  /* 0x0000001fff127819 */ /* 0x000fe20000011411 */
[----:B0-2---:R-:W-:Y:S01]  /*10770*/  IMAD.MOV.U32 R7, RZ, RZ, 0x3ff00000 ;  /* 0x3ff00000ff077424 */ /* 0x005fe200078e00ff */
[----:B------:R-:W-:Y:S01]  /*10780*/  IADD3 R11, PT, PT, R17, 0x2, RZ ;  /* 0x00000002110b7810 */ /* 0x000fe20007ffe0ff */
[----:B------:R-:W-:Y:S01]  /*10790*/  IMAD R9, R3, R0, RZ ;  /* 0x0000000003097224 */ /* 0x000fe200078e02ff */
[C---:B------:R-:W-:Y:S01]  /*107a0*/  IADD3 R5, P0, PT, R8.reuse, R17, RZ ;  /* 0x0000001108057210 */ /* 0x040fe20007f1e0ff */
[----:B------:R-:W-:Y:S03]  /*107b0*/  BSSY.RECONVERGENT B9, `(.L_x_441) ;  /* 0x0000018000097945 */ /* 0x000fe60003800200 */
[C---:B------:R-:W-:Y:S01]  /*107c0*/  LEA.HI.X.SX32 R6, R8.reuse, R18, 0x1, P0 ;  /* 0x0000001208067211 */ /* 0x040fe200000f0eff */
[----:B------:R-:W-:Y:S01]  /*107d0*/  IMAD.IADD R8, R8, 0x1, R11 ;  /* 0x0000000108087824 */ /* 0x000fe200078e020b */
[----:B---3--:R-:W-:-:S04]  /*107e0*/  LEA R4, P0, R5, UR4, 0x3 ;  /* 0x0000000405047c11 */ /* 0x008fc8000f8018ff */
[----:B------:R-:W-:Y:S01]  /*107f0*/  LEA.HI.X R5, R5, UR5, R6, 0x3, P0 ;  /* 0x0000000505057c11 */ /* 0x000fe200080f1c06 */
[----:B------:R-:W-:Y:S01]  /*10800*/  IMAD.MOV.U32 R6, RZ, RZ, 0x0 ;  /* 0x00000000ff067424 */ /* 0x000fe200078e00ff */
[----:B------:R-:W-:-:S04]  /*10810*/  ISETP.GE.AND P0, PT, R8, R9, PT ;  /* 0x000000090800720c */ /* 0x000fc80003f06270 */
[----:B------:R0:W-:Y:S09]  /*10820*/  STG.E.64 desc[UR36][R4.64+0x8], R6 ;  /* 0x0000080604007986 */ /* 0x0001f2000c101b24 */
[----:B------:R-:W-:Y:S05]  /*10830*/  @!P0 BRA `(.L_x_442) ;  /* 0x00000000003c8947 */ /* 0x000fea0003800000 */
[----:B------:R-:W-:Y:S01]  /*10840*/  IMAD.MOV.U32 R10, RZ, RZ, R16 ;  /* 0x000000ffff0a7224 */ /* 0x000fe200078e0010 */
[----:B------:R-:W-:Y:S01]  /*10850*/  MOV R0, 0x0 ;  /* 0x0000000000007802 */ /* 0x000fe20000000f00 */
[----:B------:R-:W2:Y:S01]  /*10860*/  LDCU.64 UR4, c[0x4][0x58] ;  /* 0x01000b00ff0477ac */ /* 0x000ea20008000a00 */
[----:B0-----:R-:W-:Y:S01]  /*10870*/  IMAD.MOV.U32 R6, RZ, RZ, R28 ;  /* 0x000000ffff067224 */ /* 0x001fe200078e001c */
[----:B------:R-:W-:Y:S01]  /*10880*/  MOV R7, R2 ;  /* 0x0000000200077202 */ /* 0x000fe20000000f00 */
[----:B------:R0:W-:Y:S01]  /*10890*/  STL.64 [R1], R10 ;  /* 0x0000000a01007387 */ /* 0x0001e20000100a00 */
[----:B------:R0:W3:Y:S01]  /*108a0*/  LDC.64 R8, c[0x4][R0] ;  /* 0x0100000000087b82 */ /* 0x0000e20000000a00 */
[----:B--2---:R-:W-:Y:S01]  /*108b0*/  MOV R4, UR4 ;  /* 0x0000000400047c02 */ /* 0x004fe20008000f00 */
[----:B0-----:R-:W-:-:S07]  /*108c0*/  IMAD.U32 R5, RZ, RZ, UR5 ;  /* 0x00000005ff057e24 */ /* 0x001fce000f8e00ff */
[----:B------:R-:W-:-:S07]  /*108d0*/  LEPC R20, `(.L_x_443) ;  /* 0x000000001014794e */ /* 0x000fce0000000000 */
[----:B-1-3--:R-:W-:Y:S05]  /*108e0*/  CALL.ABS.NOINC R8 ;  /* 0x0000000008007343 */ /* 0x00afea0003c00000 */
.L_x_443:
[----:B------:R-:W0:Y:S08]  /*108f0*/  LDC.64 R4, c[0x4][0x8] ;  /* 0x01000200ff047b82 */ /* 0x000e300000000a00 */
[----:B------:R-:W1:Y:S01]  /*10900*/  LDC.64 R6, c[0x4][0x10] ;  /* 0x01000400ff067b82 */ /* 0x000e620000000a00 */
[----:B0-----:R2:W5:Y:S04]  /*10910*/  LDG.E R3, desc[UR36][R4.64] ;  /* 0x0000002404037981 */ /* 0x001568000c1e1900 */
[----:B-1----:R2:W5:Y:S02]  /*10920*/  LDG.E R0, desc[UR36][R6.64] ;  /* 0x0000002406007981 */ /* 0x002564000c1e1900 */
.L_x_442:
[----:B------:R-:W-:Y:S05]  /*10930*/  BSYNC.RECONVERGENT B9 ;  /* 0x0000000000097941 */ /* 0x000fea0003800200 */
.L_x_441:
[----:B------:R-:W3:Y:S01]  /*10940*/  LDCU.64 UR4, c[0x0][0x380] ;  /* 0x00007000ff0477ac */ /* 0x000ee20008000a00 */
[----:B-----5:R-:W-:Y:S01]  /*10950*/  IMAD R8, R16, R3, RZ ;  /* 0x0000000310087224 */ /* 0x020fe200078e02ff */
[----:B------:R-:W-:Y:S01]  /*10960*/  IADD3 R11, PT, PT, R17, 0x3, RZ ;  /* 0x00000003110b7810 */ /* 0x000fe20007ffe0ff */
[----:B0-2---:R-:W-:Y:S01]  /*10970*/  IMAD.MOV.U32 R7, RZ, RZ, 0x3ff00000 ;  /* 0x3ff00000ff077424 */ /* 0x005fe200078e00ff */
[----:B------:R-:W-:Y:S01]  /*10980*/  BSSY.RECONVERGENT B9, `(.L_x_444) ;  /* 0x000001a000097945 */ /* 0x000fe20003800200 */
[----:B------:R-:W-:Y:S01]  /*10990*/  IMAD R9, R3, R0, RZ ;  /* 0x0000000003097224 */ /* 0x000fe200078e02ff */
[----:B------:R-:W-:-:S04]  /*109a0*/  IADD3 R5, P0, PT, R8, R17, RZ ;  /* 0x0000001108057210 */ /* 0x000fc80007f1e0ff */
        /* <DEDUP_REMOVED lines=19> */
.L_x_446:
[----:B------:R-:W0:Y:S08]  /*10ae0*/  LDC.64 R4, c[0x4][0x8] ;  /* 0x01000200ff047b82 */ /* 0x000e300000000a00 */
[----:B------:R-:W1:Y:S01]  /*10af0*/  LDC.64 R6, c[0x4][0x10] ;  /* 0x01000400ff067b82 */ /* 0x000e620000000a00 */
[----:B0-----:R2:W5:Y:S04]  /*10b00*/  LDG.E R3, desc[UR36][R4.64] ;  /* 0x0000002404037981 */ /* 0x001568000c1e1900 */
[----:B-1----:R2:W5:Y:S02]  /*10b10*/  LDG.E R0, desc[UR36][R6.64] ;  /* 0x0000002406007981 */ /* 0x002564000c1e1900 */
.L_x_445:
[----:B------:R-:W-:Y:S05]  /*10b20*/  BSYNC.RECONVERGENT B9 ;  /* 0x0000000000097941 */ /* 0x000fea0003800200 */
.L_x_444:
        /* <DEDUP_REMOVED lines=26> */
.L_x_449:
[----:B------:R-:W0:Y:S08]  /*10cd0*/  LDC.64 R4, c[0x4][0x8] ;  /* 0x01000200ff047b82 */ /* 0x000e300000000a00 */
[----:B------:R-:W1:Y:S01]  /*10ce0*/  LDC.64 R6, c[0x4][0x10] ;  /* 0x01000400ff067b82 */ /* 0x000e620000000a00 */
[----:B0-----:R2:W5:Y:S04]  /*10cf0*/  LDG.E R3, desc[UR36][R4.64] ;  /* 0x0000002404037981 */ /* 0x001568000c1e1900 */
[----:B-1----:R2:W5:Y:S02]  /*10d00*/  LDG.E R0, desc[UR36][R6.64] ;  /* 0x0000002406007981 */ /* 0x002564000c1e1900 */
.L_x_448:
[----:B------:R-:W-:Y:S05]  /*10d10*/  BSYNC.RECONVERGENT B9 ;  /* 0x0000000000097941 */ /* 0x000fea0003800200 */
.L_x_447:
        /* <DEDUP_REMOVED lines=26> */
.L_x_452:
[----:B------:R-:W0:Y:S08]  /*10ec0*/  LDC.64 R4, c[0x4][0x8] ;  /* 0x01000200ff047b82 */ /* 0x000e300000000a00 */
[----:B------:R-:W1:Y:S01]  /*10ed0*/  LDC.64 R6, c[0x4][0x10] ;  /* 0x01000400ff067b82 */ /* 0x000e620000000a00 */
[----:B0-----:R2:W5:Y:S04]  /*10ee0*/  LDG.E R3, desc[UR36][R4.64] ;  /* 0x0000002404037981 */ /* 0x001568000c1e1900 */
[----:B-1----:R2:W5:Y:S02]  /*10ef0*/  LDG.E R0, desc[UR36][R6.64] ;  /* 0x0000002406007981 */ /* 0x002564000c1e1900 */
.L_x_451:
[----:B------:R-:W-:Y:S05]  /*10f00*/  BSYNC.RECONVERGENT B9 ;  /* 0x0000000000097941 */ /* 0x000fea0003800200 */
.L_x_450:
        /* <DEDUP_REMOVED lines=26> */
.L_x_455:
[----:B------:R-:W0:Y:S08]  /*110b0*/  LDC.64 R4, c[0x4][0x8] ;  /* 0x01000200ff047b82 */ /* 0x000e300000000a00 */
[----:B------:R-:W1:Y:S01]  /*110c0*/  LDC.64 R6, c[0x4][0x10] ;  /* 0x01000400ff067b82 */ /* 0x000e620000000a00 */
[----:B0-----:R2:W5:Y:S04]  /*110d0*/  LDG.E R3, desc[UR36][R4.64] ;  /* 0x0000002404037981 */ /* 0x001568000c1e1900 */
[----:B-1----:R2:W5:Y:S02]  /*110e0*/  LDG.E R0, desc[UR36][R6.64] ;  /* 0x0000002406007981 */ /* 0x002564000c1e1900 */
.L_x_454:
[----:B------:R-:W-:Y:S05]  /*110f0*/  BSYNC.RECONVERGENT B9 ;  /* 0x0000000000097941 */ /* 0x000fea0003800200 */
.L_x_453:
        /* <DEDUP_REMOVED lines=26> */
.L_x_458:
[----:B------:R-:W0:Y:S08]  /*112a0*/  LDC.64 R4, c[0x4][0x10] ;  /* 0x01000400ff047b82 */ /* 0x000e300000000a00 */
[----:B------:R-:W1:Y:S01]  /*112b0*/  LDC.64 R6, c[0x4][0x8] ;  /* 0x01000200ff067b82 */ /* 0x000e620000000a00 */
[----:B0-----:R2:W5:Y:S04]  /*112c0*/  LDG.E R0, desc[UR36][R4.64] ;  /* 0x0000002404007981 */ /* 0x001568000c1e1900 */
[----:B-1----:R2:W5:Y:S02]  /*112d0*/  LDG.E R3, desc[UR36][R6.64] ;  /* 0x0000002406037981 */ /* 0x002564000c1e1900 */
.L_x_457:
[----:B------:R-:W-:Y:S05]  /*112e0*/  BSYNC.RECONVERGENT B9 ;  /* 0x0000000000097941 */ /* 0x000fea0003800200 */
.L_x_456:
[----:B------:R-:W3:Y:S01]  /*112f0*/  LDCU.64 UR4, c[0x0][0x380] ;  /* 0x00007000ff0477ac */ /* 0x000ee20008000a00 */
[----:B0-2--5:R-:W-:Y:S02]  /*11300*/  IMAD R4, R16, R3, RZ ;  /* 0x0000000310047224 */ /* 0x025fe400078e02ff */
[----:B------:R-:W-:Y:S02]  /*11310*/  IMAD.MOV.U32 R6, RZ, RZ, 0x0 ;  /* 0x00000000ff067424 */ /* 0x000fe400078e00ff */
[----:B------:R-:W-:Y:S01]  /*11320*/  IMAD.MOV.U32 R7, RZ, RZ, 0x3ff00000 ;  /* 0x3ff00000ff077424 */ /* 0x000fe200078e00ff */
[C---:B------:R-:W-:Y:S02]  /*11330*/  IADD3 R5, P0, PT, R4.reuse, R17, RZ ;  /* 0x0000001104057210 */ /* 0x040fe40007f1e0ff */
[----:B------:R-:W-:Y:S02]  /*11340*/  IADD3 R17, PT, PT, R17, 0x8, RZ ;  /* 0x0000000811117810 */ /* 0x000fe40007ffe0ff */
[----:B------:R-:W-:-:S02]  /*11350*/  LEA.HI.X.SX32 R18, R4, R18, 0x1, P0 ;  /* 0x0000001204127211 */ /* 0x000fc400000f0eff */
[----:B---3--:R-:W-:-:S04]  /*11360*/  LEA R4, P0, R5, UR4, 0x3 ;  /* 0x0000000405047c11 */ /* 0x008fc8000f8018ff */
[----:B------:R-:W-:Y:S02]  /*11370*/  LEA.HI.X R5, R5, UR5, R18, 0x3, P0 ;  /* 0x0000000505057c11 */ /* 0x000fe400080f1c12 */
[----:B------:R-:W-:-:S03]  /*11380*/  ISETP.NE.AND P0, PT, R17, R34, PT ;  /* 0x000000221100720c */ /* 0x000fc60003f05270 */
[----:B------:R2:W-:Y:S10]  /*11390*/  STG.E.64 desc[UR36][R4.64+0x38], R6 ;  /* 0x0000380604007986 */ /* 0x0005f4000c101b24 */
[----:B------:R-:W-:Y:S05]  /*113a0*/  @P0 BRA `(.L_x_459) ;  /* 0xfffffff000240947 */ /* 0x000fea000383ffff */
[----:B------:R-:W-:Y:S05]  /*113b0*/  BSYNC.RECONVERGENT B6 ;  /* 0x0000000000067941 */ /* 0x000fea0003800200 */
.L_x_434:
[----:B------:R-:W-:-:S07]  /*113c0*/  IMAD.MOV.U32 R17, RZ, RZ, R34 ;  /* 0x000000ffff117224 */ /* 0x000fce00078e0022 */
.L_x_433:
        /* <DEDUP_REMOVED lines=23> */
.L_x_462:
[----:B------:R-:W0:Y:S08]  /*11540*/  LDC.64 R4, c[0x4][0x8] ;  /* 0x01000200ff047b82 */ /* 0x000e300000000a00 */
[----:B------:R-:W1:Y:S01]  /*11550*/  LDC.64 R6, c[0x4][0x10] ;  /* 0x01000400ff067b82 */ /* 0x000e620000000a00 */
[----:B0-----:R0:W5:Y:S04]  /*11560*/  LDG.E R9, desc[UR36][R4.64] ;  /* 0x0000002404097981 */ /* 0x001168000c1e1900 */
[----:B-1----:R0:W5:Y:S02]  /*11570*/  LDG.E R8, desc[UR36][R6.64] ;  /* 0x0000002406087981 */ /* 0x002164000c1e1900 */
.L_x_461:
[----:B0-----:R-:W0:Y:S01]  /*11580*/  LDC.64 R4, c[0x0][0x380] ;  /* 0x0000e000ff047b82 */ /* 0x001e220000000a00 */
[----:B-----5:R-:W-:Y:S02]  /*11590*/  IMAD R3, R16, R9, R17 ;  /* 0x0000000910037224 */ /* 0x020fe400078e0211 */
[----:B------:R-:W-:Y:S02]  /*115a0*/  IMAD.MOV.U32 R6, RZ, RZ, 0x0 ;  /* 0x00000000ff067424 */ /* 0x000fe400078e00ff */
[----:B------:R-:W-:Y:S02]  /*115b0*/  IMAD.MOV.U32 R7, RZ, RZ, 0x3ff00000 ;  /* 0x3ff00000ff077424 */ /* 0x000fe400078e00ff */
[----:B------:R-:W-:Y:S02]  /*115c0*/  IMAD R0, R9, R8, RZ ;  /* 0x0000000809007224 */ /* 0x000fe400078e02ff */
[C---:B0-----:R-:W-:Y:S01]  /*115d0*/  IMAD.WIDE R4, R3.reuse, 0x8, R4 ;  /* 0x0000000803047825 */ /* 0x041fe200078e0204 */
[----:B------:R-:W-:-:S04]  /*115e0*/  IADD3 R3, PT, PT, R3, 0x1, RZ ;  /* 0x0000000103037810 */ /* 0x000fc80007ffe0ff */
[----:B------:R0:W-:Y:S01]  /*115f0*/  STG.E.64 desc[UR36][R4.64], R6 ;  /* 0x0000000604007986 */ /* 0x0001e2000c101b24 */
[----:B------:R-:W-:-:S13]  /*11600*/  ISETP.GE.AND P0, PT, R3, R0, PT ;  /* 0x000000000300720c */ /* 0x000fda0003f06270 */
[----:B0-----:R-:W-:Y:S05]  /*11610*/  @!P0 BRA `(.L_x_463) ;  /* 0x0000000000408947 */ /* 0x001fea0003800000 */
[----:B------:R-:W-:Y:S01]  /*11620*/  VIADD R11, R17, 0x1 ;  /* 0x00000001110b7836 */ /* 0x000fe20000000000 */
[----:B------:R-:W-:Y:S01]  /*11630*/  MOV R0, 0x0 ;  /* 0x0000000000007802 */ /* 0x000fe20000000f00 */
[----:B------:R-:W-:Y:S01]  /*11640*/  IMAD.MOV.U32 R10, RZ, RZ, R16 ;  /* 0x000000ffff0a7224 */ /* 0x000fe200078e0010 */
[----:B------:R-:W0:Y:S01]  /*11650*/  LDCU.64 UR4, c[0x4][0x58] ;  /* 0x01000b00ff0477ac */ /* 0x000e220008000a00 */
[----:B------:R-:W-:Y:S01]  /*11660*/  IMAD.MOV.U32 R6, RZ, RZ, R28 ;  /* 0x000000ffff067224 */ /* 0x000fe200078e001c */
[----:B------:R2:W3:Y:S01]  /*11670*/  LDC.64 R8, c[0x4][R0] ;  /* 0x0100000000087b82 */ /* 0x0004e20000000a00 */
[----:B------:R-:W-:Y:S01]  /*11680*/  MOV R7, R2 ;  /* 0x0000000200077202 */ /* 0x000fe20000000f00 */
[----:B------:R2:W-:Y:S01]  /*11690*/  STL.64 [R1], R10 ;  /* 0x0000000a01007387 */ /* 0x0005e20000100a00 */
[----:B0-----:R-:W-:Y:S01]  /*116a0*/  MOV R4, UR4 ;  /* 0x0000000400047c02 */ /* 0x001fe20008000f00 */
[----:B--2---:R-:W-:-:S07]  /*116b0*/  IMAD.U32 R5, RZ, RZ, UR5 ;  /* 0x00000005ff057e24 */ /* 0x004fce000f8e00ff */
[----:B------:R-:W-:-:S07]  /*116c0*/  LEPC R20, `(.L_x_464) ;  /* 0x000000001014794e */ /* 0x000fce0000000000 */
[----:B-1-3--:R-:W-:Y:S05]  /*116d0*/  CALL.ABS.NOINC R8 ;  /* 0x0000000008007343 */ /* 0x00afea0003c00000 */
.L_x_464:
[----:B------:R-:W0:Y:S08]  /*116e0*/  LDC.64 R4, c[0x4][0x8] ;  /* 0x01000200ff047b82 */ /* 0x000e300000000a00 */
[----:B------:R-:W1:Y:S01]  /*116f0*/  LDC.64 R6, c[0x4][0x10] ;  /* 0x01000400ff067b82 */ /* 0x000e620000000a00 */
[----:B0-----:R0:W5:Y:S04]  /*11700*/  LDG.E R9, desc[UR36][R4.64] ;  /* 0x0000002404097981 */ /* 0x001168000c1e1900 */
[----:B-1----:R0:W5:Y:S02]  /*11710*/  LDG.E R8, desc[UR36][R6.64] ;  /* 0x0000002406087981 */ /* 0x002164000c1e1900 */
.L_x_463:
[----:B0-----:R-:W0:Y:S01]  /*11720*/  LDC.64 R4, c[0x0][0x380] ;  /* 0x0000e000ff047b82 */ /* 0x001e220000000a00 */
[----:B-----5:R-:W-:Y:S01]  /*11730*/  IMAD R0, R16, R9, RZ ;  /* 0x0000000910007224 */ /* 0x020fe200078e02ff */
[----:B------:R-:W-:Y:S01]  /*11740*/  IADD3 R11, PT, PT, R17, 0x2, RZ ;  /* 0x00000002110b7810 */ /* 0x000fe20007ffe0ff */
[----:B------:R-:W-:-:S03]  /*11750*/  IMAD.MOV.U32 R7, RZ, RZ, 0x3ff00000 ;  /* 0x3ff00000ff077424 */ /* 0x000fc600078e00ff */
[----:B------:R-:W-:-:S04]  /*11760*/  IADD3 R3, P0, PT, R17, R0, RZ ;  /* 0x0000000011037210 */ /* 0x000fc80007f1e0ff */
[C---:B------:R-:W-:Y:S01]  /*11770*/  LEA.HI.X.SX32 R6, R0.reuse, RZ, 0x1, P0 ;  /* 0x000000ff00067211 */ /* 0x040fe200000f0eff */
[----:B------:R-:W-:Y:S01]  /*11780*/  IMAD.IADD R0, R0, 0x1, R11 ;  /* 0x0000000100007824 */ /* 0x000fe200078e020b */
[----:B0-----:R-:W-:-:S04]  /*11790*/  LEA R4, P0, R3, R4, 0x3 ;  /* 0x0000000403047211 */ /* 0x001fc800078018ff */
[----:B------:R-:W-:Y:S01]  /*117a0*/  LEA.HI.X R5, R3, R5, R6, 0x3, P0 ;  /* 0x0000000503057211 */ /* 0x000fe200000f1c06 */
[----:B------:R-:W-:Y:S02]  /*117b0*/  IMAD.MOV.U32 R6, RZ, RZ, 0x0 ;  /* 0x00000000ff067424 */ /* 0x000fe400078e00ff */
[----:B------:R-:W-:-:S03]  /*117c0*/  IMAD R3, R9, R8, RZ ;  /* 0x0000000809037224 */ /* 0x000fc600078e02ff */
[----:B------:R0:W-:Y:S02]  /*117d0*/  STG.E.64 desc[UR36][R4.64+0x8], R6 ;  /* 0x0000080604007986 */ /* 0x0001e4000c101b24 */
        /* <DEDUP_REMOVED lines=13> */
.L_x_466:
[----:B------:R-:W0:Y:S08]  /*118b0*/  LDC.64 R4, c[0x4][0x8] ;  /* 0x01000200ff047b82 */ /* 0x000e300000000a00 */
[----:B------:R-:W1:Y:S01]  /*118c0*/  LDC.64 R6, c[0x4][0x10] ;  /* 0x01000400ff067b82 */ /* 0x000e620000000a00 */
[----:B0-----:R0:W5:Y:S04]  /*118d0*/  LDG.E R9, desc[UR36][R4.64] ;  /* 0x0000002404097981 */ /* 0x001168000c1e1900 */
[----:B-1----:R0:W5:Y:S02]  /*118e0*/  LDG.E R8, desc[UR36][R6.64] ;  /* 0x0000002406087981 */ /* 0x002164000c1e1900 */
.L_x_465:
[----:B0-----:R-:W0:Y:S01]  /*118f0*/  LDC.64 R4, c[0x0][0x380] ;  /* 0x0000e000ff047b82 */ /* 0x001e220000000a00 */
[----:B-----5:R-:W-:Y:S01]  /*11900*/  IMAD R10, R16, R9, RZ ;  /* 0x00000009100a7224 */ /* 0x020fe200078e02ff */
[----:B------:R-:W-:Y:S01]  /*11910*/  IADD3 R11, PT, PT, R17, 0x3, RZ ;  /* 0x00000003110b7810 */ /* 0x000fe20007ffe0ff */
[----:B------:R-:W-:Y:S02]  /*11920*/  IMAD.MOV.U32 R6, RZ, RZ, 0x0 ;  /* 0x00000000ff067424 */ /* 0x000fe400078e00ff */
[----:B------:R-:W-:Y:S01]  /*11930*/  IMAD.MOV.U32 R7, RZ, RZ, 0x3ff00000 ;  /* 0x3ff00000ff077424 */ /* 0x000fe200078e00ff */
[----:B------:R-:W-:-:S04]  /*11940*/  IADD3 R0, P0, PT, R10, R17, RZ ;  /* 0x000000110a007210 */ /* 0x000fc80007f1e0ff */
[----:B------:R-:W-:Y:S02]  /*11950*/  LEA.HI.X.SX32 R3, R10, RZ, 0x1, P0 ;  /* 0x000000ff0a037211 */ /* 0x000fe400000f0eff */
[----:B0-----:R-:W-:-:S04]  /*11960*/  LEA R4, P0, R0, R4, 0x3 ;  /* 0x0000000400047211 */ /* 0x001fc800078018ff */
[----:B------:R-:W-:Y:S01]  /*11970*/  LEA.HI.X R5, R0, R5, R3, 0x3, P0 ;  /* 0x0000000500057211 */ /* 0x000fe200000f1c03 */
[----:B------:R-:W-:Y:S02]  /*11980*/  IMAD R3, R9, R8, RZ ;  /* 0x0000000809037224 */ /* 0x000fe400078e02ff */
[----:B------:R-:W-:Y:S02]  /*11990*/  IMAD.IADD R0, R10, 0x1, R11 ;  /* 0x000000010a007824 */ /* 0x000fe400078e020b */
[----:B------:R0:W-:Y:S03]  /*119a0*/  STG.E.64 desc[UR36][R4.64+0x10], R6 ;  /* 0x0000100604007986 */ /* 0x0001e6000c101b24 */
        /* <DEDUP_REMOVED lines=13> */
.L_x_468:
[----:B------:R-:W0:Y:S02]  /*11a80*/  LDC.64 R4, c[0x4][0x8] ;  /* 0x01000200ff047b82 */ /* 0x000e240000000a00 */
[----:B0-----:R0:W5:Y:S02]  /*11a90*/  LDG.E R9, desc[UR36][R4.64] ;  /* 0x0000002404097981 */ /* 0x001164000c1e1900 */
.L_x_467:
[----:B0-----:R-:W0:Y:S01]  /*11aa0*/  LDC.64 R4, c[0x0][0x380] ;  /* 0x0000e000ff047b82 */ /* 0x001e220000000a00 */
[----:B-----5:R-:W-:Y:S02]  /*11ab0*/  IMAD R0, R16, R9, RZ ;  /* 0x0000000910007224 */ /* 0x020fe400078e02ff */
[----:B------:R-:W-:Y:S02]  /*11ac0*/  IMAD.MOV.U32 R6, RZ, RZ, 0x0 ;  /* 0x00000000ff067424 */ /* 0x000fe400078e00ff */
[----:B------:R-:W-:Y:S01]  /*11ad0*/  IMAD.MOV.U32 R7, RZ, RZ, 0x3ff00000 ;  /* 0x3ff00000ff077424 */ /* 0x000fe200078e00ff */
[C---:B------:R-:W-:Y:S02]  /*11ae0*/  IADD3 R3, P0, PT, R0.reuse, R17, RZ ;  /* 0x0000001100037210 */ /* 0x040fe40007f1e0ff */
[----:B------:R-:W-:Y:S02]  /*11af0*/  IADD3 R17, PT, PT, R17, 0x4, RZ ;  /* 0x0000000411117810 */ /* 0x000fe40007ffe0ff */
[----:B------:R-:W-:-:S02]  /*11b00*/  LEA.HI.X.SX32 R0, R0, RZ, 0x1, P0 ;  /* 0x000000ff00007211 */ /* 0x000fc400000f0eff */
[----:B0-----:R-:W-:-:S04]  /*11b10*/  LEA R4, P0, R3, R4, 0x3 ;  /* 0x0000000403047211 */ /* 0x001fc800078018ff */
[----:B------:R-:W-:-:S05]  /*11b20*/  LEA.HI.X R5, R3, R5, R0, 0x3, P0 ;  /* 0x0000000503057211 */ /* 0x000fca00000f1c00 */
[----:B------:R0:W-:Y:S04]  /*11b30*/  STG.E.64 desc[UR36][R4.64+0x18], R6 ;  /* 0x0000180604007986 */ /* 0x0001e8000c101b24 */
.L_x_460:
        /* <DEDUP_REMOVED lines=22> */
.L_x_471:
[----:B------:R-:W0:Y:S08]  /*11ca0*/  LDC.64 R4, c[0x4][0x8] ;  /* 0x01000200ff047b82 */ /* 0x000e300000000a00 */
[----:B------:R-:W1:Y:S01]  /*11cb0*/  LDC.64 R6, c[0x4][0x10] ;  /* 0x01000400ff067b82 */ /* 0x000e620000000a00 */
[----:B0-----:R0:W5:Y:S04]  /*11cc0*/  LDG.E R9, desc[UR36][R4.64] ;  /* 0x0000002404097981 */ /* 0x001168000c1e1900 */
[----:B-1----:R0:W5:Y:S02]  /*11cd0*/  LDG.E R8, desc[UR36][R6.64] ;  /* 0x0000002406087981 */ /* 0x002164000c1e1900 */
.L_x_470:
[----:B0-----:R-:W0:Y:S01]  /*11ce0*/  LDC.64 R4, c[0x0][0x380] ;  /* 0x0000e000ff047b82 */ /* 0x001e220000000a00 */
[----:B-----5:R-:W-:Y:S02]  /*11cf0*/  IMAD R3, R16, R9, R17 ;  /* 0x0000000910037224 */ /* 0x020fe400078e0211 */
[----:B------:R-:W-:Y:S02]  /*11d00*/  HFMA2 R7, -RZ, RZ, 1.984375, 0 ;  /* 0x3ff00000ff077431 */ /* 0x000fe400000001ff */
[----:B------:R-:W-:Y:S02]  /*11d10*/  IMAD.MOV.U32 R6, RZ, RZ, 0x0 ;  /* 0x00000000ff067424 */ /* 0x000fe400078e00ff */
[----:B------:R-:W-:Y:S02]  /*11d20*/  IMAD R8, R9, R8, RZ ;  /* 0x0000000809087224 */ /* 0x000fe400078e02ff */
[----:B0-----:R-:W-:-:S04]  /*11d30*/  IMAD.WIDE R4, R3, 0x8, R4 ;  /* 0x0000000803047825 */ /* 0x001fc800078e0204 */
[----:B------:R-:W-:Y:S01]  /*11d40*/  VIADD R3, R3, 0x1 ;  /* 0x0000000103037836 */ /* 0x000fe20000000000 */
[----:B------:R0:W-:Y:S04]  /*11d50*/  STG.E.64 desc[UR36][R4.64], R6 ;  /* 0x0000000604007986 */ /* 0x0001e8000c101b24 */
        /* <DEDUP_REMOVED lines=14> */
.L_x_473:
[----:B------:R-:W0:Y:S02]  /*11e40*/  LDC.64 R4, c[0x4][0x8] ;  /* 0x01000200ff047b82 */ /* 0x000e240000000a00 */
[----:B0-----:R0:W5:Y:S02]  /*11e50*/  LDG.E R9, desc[UR36][R4.64] ;  /* 0x0000002404097981 */ /* 0x001164000c1e1900 */
.L_x_472:
[----:B------:R-:W2:Y:S01]  /*11e60*/  LDC.64 R6, c[0x0][0x380] ;  /* 0x0000e000ff067b82 */ /* 0x000ea20000000a00 */
[----:B-----5:R-:W-:Y:S01]  /*11e70*/  IMAD R0, R16, R9, RZ ;  /* 0x0000000910007224 */ /* 0x020fe200078e02ff */
[----:B------:R-:W-:-:S04]  /*11e80*/  SHF.R.S32.HI R3, RZ, 0x1f, R17 ;  /* 0x0000001fff037819 */ /* 0x000fc80000011411 */
[C---:B0-----:R-:W-:Y:S01]  /*11e90*/  IADD3 R5, P0, PT, R17.reuse, R0, RZ ;  /* 0x0000000011057210 */ /* 0x041fe20007f1e0ff */
[----:B------:R-:W-:-:S03]  /*11ea0*/  VIADD R17, R17, 0x2 ;  /* 0x0000000211117836 */ /* 0x000fc60000000000 */
[----:B------:R-:W-:Y:S02]  /*11eb0*/  LEA.HI.X.SX32 R0, R0, R3, 0x1, P0 ;  /* 0x0000000300007211 */ /* 0x000fe400000f0eff */
[----:B--2---:R-:W-:Y:S01]  /*11ec0*/  LEA R4, P0, R5, R6, 0x3 ;  /* 0x0000000605047211 */ /* 0x004fe200078018ff */
[----:B------:R-:W-:-:S03]  /*11ed0*/  IMAD.MOV.U32 R6, RZ, RZ, 0x0 ;  /* 0x00000000ff067424 */ /* 0x000fc600078e00ff */
[----:B------:R-:W-:Y:S02]  /*11ee0*/  LEA.HI.X R5, R5, R7, R0, 0x3, P0 ;  /* 0x0000000705057211 */ /* 0x000fe400000f1c00 */
[----:B------:R-:W-:-:S05]  /*11ef0*/  MOV R7, 0x3ff00000 ;  /* 0x3ff0000000077802 */ /* 0x000fca0000000f00 */
[----:B------:R0:W-:Y:S02]  /*11f00*/  STG.E.64 desc[UR36][R4.64+0x8], R6 ;  /* 0x0000080604007986 */ /* 0x0001e4000c101b24 */
.L_x_469:
        /* <DEDUP_REMOVED lines=21> */
.L_x_475:
[----:B------:R-:W0:Y:S02]  /*12060*/  LDC.64 R4, c[0x4][0x8] ;  /* 0x01000200ff047b82 */ /* 0x000e240000000a00 */
[----:B0-----:R0:W5:Y:S02]  /*12070*/  LDG.E R9, desc[UR36][R4.64] ;  /* 0x0000002404097981 */ /* 0x001164000c1e1900 */
.L_x_474:
[----:B0-----:R-:W0:Y:S01]  /*12080*/  LDC.64 R4, c[0x0][0x380] ;  /* 0x0000e000ff047b82 */ /* 0x001e220000000a00 */
[----:B-----5:R-:W-:Y:S02]  /*12090*/  IMAD R9, R16, R9, R17 ;  /* 0x0000000910097224 */ /* 0x020fe400078e0211 */
[----:B------:R-:W-:Y:S02]  /*120a0*/  HFMA2 R6, -RZ, RZ, 0, 0 ;  /* 0x00000000ff067431 */ /* 0x000fe400000001ff */
[----:B------:R-:W-:Y:S02]  /*120b0*/  IMAD.MOV.U32 R7, RZ, RZ, 0x3ff00000 ;  /* 0x3ff00000ff077424 */ /* 0x000fe400078e00ff */
[----:B0-----:R-:W-:-:S05]  /*120c0*/  IMAD.WIDE R4, R9, 0x8, R4 ;  /* 0x0000000809047825 */ /* 0x001fca00078e0204 */
[----:B------:R0:W-:Y:S02]  /*120d0*/  STG.E.64 desc[UR36][R4.64], R6 ;  /* 0x0000000604007986 */ /* 0x0001e4000c101b24 */
.L_x_432:
[----:B------:R-:W-:-:S03]  /*120e0*/  UMOV UR4, 0xffffffff ;  /* 0xffffffff00047882 */ /* 0x000fc60000000000 */
[----:B------:R-:W-:Y:S05]  /*120f0*/  BRA.DIV UR4, `(.L_x_476) ;  /* 0x0000008604ac7947 */ /* 0x000fea000b800000 */
[----:B------:R-:W-:Y:S06]  /*12100*/  BAR.SYNC.DEFER_BLOCKING 0x0 ;  /* 0x0000000000007b1d */ /* 0x000fec0000010000 */
.L_x_765:
[----:B------:R-:W-:Y:S01]  /*12110*/  ISETP.NE.AND P0, PT, R31, RZ, PT ;  /* 0x000000ff1f00720c */ /* 0x000fe20003f05270 */
[----:B------:R-:W-:-:S12]  /*12120*/  BSSY B0, `(.L_x_477) ;  /* 0x000001c000007945 */ /* 0x000fd80003800000 */
        /* <DEDUP_REMOVED lines=21> */
.L_x_479:
[----:B------:R-:W2:Y:S04]  /*12280*/  LD.E.STRONG.GPU R3, desc[UR36][R40.64+0x4] ;  /* 0x0000042428037980 */ /* 0x000ea8000c10f900 */
[----:B--2---:R-:W-:Y:S01]  /*12290*/  CCTL.IVALL ;  /* 0x00000000ff00798f */ /* 0x004fe20002000000 */
[----:B------:R-:W-:Y:S05]  /*122a0*/  YIELD ;  /* 0x0000000000007946 */ /* 0x000fea0003800000 */
[----:B------:R-:W-:-:S04]  /*122b0*/  LOP3.LUT R3, R3, R0, RZ, 0x3c, !PT ;  /* 0x0000000003037212 */ /* 0x000fc800078e3cff */
[----:B------:R-:W-:-:S13]  /*122c0*/  ISETP.GT.AND P0, PT, R3, -0x1, PT ;  /* 0xffffffff0300780c */ /* 0x000fda0003f04270 */
[----:B------:R-:W-:Y:S05]  /*122d0*/  @P0 BRA `(.L_x_479) ;  /* 0xfffffffc00e80947 */ /* 0x000fea000383ffff */
.L_x_478:
[----:B------:R-:W-:Y:S05]  /*122e0*/  BSYNC B0 ;  /* 0x0000000000007941 */ /* 0x000fea0003800000 */
.L_x_477:
[----:B------:R-:W-:-:S03]  /*122f0*/  UMOV UR4, 0xffffffff ;  /* 0xffffffff00047882 */ /* 0x000fc60000000000 */
[----:B------:R-:W-:Y:S05]  /*12300*/  BRA.DIV UR4, `(.L_x_480) ;  /* 0x0000008604587947 */ /* 0x000fea000b800000 */
[----:B------:R-:W-:Y:S06]  /*12310*/  BAR.SYNC.DEFER_BLOCKING 0x0 ;  /* 0x0000000000007b1d */ /* 0x000fec0000010000 */
.L_x_768:
        /* <DEDUP_REMOVED lines=9> */
[----:B------:R-:W-:Y:S01]  /*123b0*/  HFMA2 R23, -RZ, RZ, 0, 0 ;  /* 0x00000000ff177431 */ /* 0x000fe200000001ff */
[----:B------:R-:W-:Y:S06]  /*123c0*/  BSSY.RECONVERGENT B6, `(.L_x_483) ;  /* 0x00000b5000067945 */ /* 0x000fec0003800200 */
.L_x_508:
[----:B-----5:R-:W-:Y:S01]  /*123d0*/  IMAD R0, R4, R7, RZ ;  /* 0x0000000704007224 */ /* 0x020fe200078e02ff */
[----:B------:R-:W-:Y:S04]  /*123e0*/  BSSY.RECONVERGENT B9, `(.L_x_484) ;  /* 0x0000012000097945 */ /* 0x000fe80003800200 */
[----:B------:R-:W-:-:S13]  /*123f0*/  ISETP.GE.AND P0, PT, R23, R0, PT ;  /* 0x000000001700720c */ /* 0x000fda0003f06270 */
[----:B--234-:R-:W-:Y:S05]  /*12400*/  @!P0 BRA `(.L_x_485) ;  /* 0x00000000003c8947 */ /* 0x01cfea0003800000 */
[----:B------:R-:W-:Y:S01]  /*12410*/  IMAD.MOV.U32 R22, RZ, RZ, RZ ;  /* 0x000000ffff167224 */ /* 0x000fe200078e00ff */
        /* <DEDUP_REMOVED lines=10> */
.L_x_486:
[----:B------:R-:W0:Y:S08]  /*124c0*/  LDC.64 R4, c[0x4][0x8] ;  /* 0x01000200ff047b82 */ /* 0x000e300000000a00 */
[----:B------:R-:W1:Y:S01]  /*124d0*/  LDC.64 R6, c[0x4][0x10] ;  /* 0x01000400ff067b82 */ /* 0x000e620000000a00 */
[----:B0-----:R2:W5:Y:S04]  /*124e0*/  LDG.E R4, desc[UR36][R4.64] ;  /* 0x0000002404047981 */ /* 0x001568000c1e1900 */
[----:B-1----:R2:W5:Y:S02]  /*124f0*/  LDG.E R7, desc[UR36][R6.64] ;  /* 0x0000002406077981 */ /* 0x002564000c1e1900 */
.L_x_485:
[----:B------:R-:W-:Y:S05]  /*12500*/  BSYNC.RECONVERGENT B9 ;  /* 0x0000000000097941 */ /* 0x000fea0003800200 */
.L_x_484:
[----:B-1----:R-:W1:Y:S01]  /*12510*/  LDC.64 R24, c[0x0][0x388] ;  /* 0x0000e200ff187b82 */ /* 0x002e620000000a00 */
[----:B-----5:R-:W-:Y:S01]  /*12520*/  IMAD R0, R4, R7, RZ ;  /* 0x0000000704007224 */ /* 0x020fe200078e02ff */
[----:B------:R-:W-:Y:S01]  /*12530*/  IADD3 R11, PT, PT, R23, 0x1, RZ ;  /* 0x00000001170b7810 */ /* 0x000fe20007ffe0ff */
[----:B------:R-:W-:Y:S03]  /*12540*/  BSSY.RECONVERGENT B9, `(.L_x_487) ;  /* 0x0000014000097945 */ /* 0x000fe60003800200 */
        /* <DEDUP_REMOVED lines=10> */
[----:B------:R-:W-:Y:S02]  /*125f0*/  IMAD.MOV.U32 R7, RZ, RZ, R2 ;  /* 0x000000ffff077224 */ /* 0x000fe400078e0002 */
[----:B---3--:R-:W-:Y:S01]  /*12600*/  IMAD.U32 R4, RZ, RZ, UR4 ;  /* 0x00000004ff047e24 */ /* 0x008fe2000f8e00ff */
[----:B0-----:R-:W-:-:S07]  /*12610*/  MOV R5, UR5 ;  /* 0x0000000500057c02 */ /* 0x001fce0008000f00 */
[----:B------:R-:W-:-:S07]  /*12620*/  LEPC R20, `(.L_x_489) ;  /* 0x000000001014794e */ /* 0x000fce0000000000 */
[----:B-12---:R-:W-:Y:S05]  /*12630*/  CALL.ABS.NOINC R8 ;  /* 0x0000000008007343 */ /* 0x006fea0003c00000 */
.L_x_489:
[----:B------:R-:W0:Y:S08]  /*12640*/  LDC.64 R4, c[0x4][0x8] ;  /* 0x01000200ff047b82 */ /* 0x000e300000000a00 */
[----:B------:R-:W1:Y:S01]  /*12650*/  LDC.64 R6, c[0x4][0x10] ;  /* 0x01000400ff067b82 */ /* 0x000e620000000a00 */
[----:B0-----:R3:W5:Y:S04]  /*12660*/  LDG.E R4, desc[UR36][R4.64] ;  /* 0x0000002404047981 */ /* 0x001768000c1e1900 */
[----:B-1----:R3:W5:Y:S02]  /*12670*/  LDG.E R7, desc[UR36][R6.64] ;  /* 0x0000002406077981 */ /* 0x002764000c1e1900 */
.L_x_488:
[----:B------:R-:W-:Y:S05]  /*12680*/  BSYNC.RECONVERGENT B9 ;  /* 0x0000000000097941 */ /* 0x000fea0003800200 */
.L_x_487:
        /* <DEDUP_REMOVED lines=9> */
[----:B0-23--:R-:W-:Y:S02]  /*12720*/  IMAD.MOV.U32 R6, RZ, RZ, R28 ;  /* 0x000000ffff067224 */ /* 0x00dfe400078e001c */
[----:B------:R0:W-:Y:S01]  /*12730*/  STL.64 [R1], R10 ;  /* 0x0000000a01007387 */ /* 0x0001e20000100a00 */
[----:B------:R0:W2:Y:S01]  /*12740*/  LDC.64 R8, c[0x4][R0] ;  /* 0x0100000000087b82 */ /* 0x0000a20000000a00 */
[----:B------:R-:W-:Y:S02]  /*12750*/  IMAD.MOV.U32 R7, RZ, RZ, R2 ;  /* 0x000000ffff077224 */ /* 0x000fe400078e0002 */
[----:B----4-:R-:W-:Y:S01]  /*12760*/  IMAD.U32 R4, RZ, RZ, UR4 ;  /* 0x00000004ff047e24 */ /* 0x010fe2000f8e00ff */
[----:B0-----:R-:W-:-:S07]  /*12770*/  MOV R5, UR5 ;  /* 0x0000000500057c02 */ /* 0x001fce0008000f00 */
[----:B------:R-:W-:-:S07]  /*12780*/  LEPC R20, `(.L_x_492) ;  /* 0x000000001014794e */ /* 0x000fce0000000000 */
[----:B-12---:R-:W-:Y:S05]  /*12790*/  CALL.ABS.NOINC R8 ;  /* 0x0000000008007343 */ /* 0x006fea0003c00000 */
.L_x_492:
[----:B------:R-:W0:Y:S08]  /*127a0*/  LDC.64 R4, c[0x4][0x8] ;  /* 0x01000200ff047b82 */ /* 0x000e300000000a00 */
[----:B------:R-:W1:Y:S01]  /*127b0*/  LDC.64 R6, c[0x4][0x10] ;  /* 0x01000400ff067b82 */ /* 0x000e620000000a00 */
[----:B0-----:R4:W5:Y:S04]  /*127c0*/  LDG.E R4, desc[UR36][R4.64] ;  /* 0x0000002404047981 */ /* 0x001968000c1e1900 */
[----:B-1----:R4:W5:Y:S02]  /*127d0*/  LDG.E R7, desc[UR36][R6.64] ;  /* 0x0000002406077981 */ /* 0x002964000c1e1900 */
.L_x_491:
[----:B------:R-:W-:Y:S05]  /*127e0*/  BSYNC.RECONVERGENT B9 ;  /* 0x0000000000097941 */ /* 0x000fea0003800200 */
.L_x_490:
        /* <DEDUP_REMOVED lines=12> */
[----:B------:R-:W-:Y:S02]  /*128b0*/  IMAD.MOV.U32 R7, RZ, RZ, R2 ;  /* 0x000000ffff077224 */ /* 0x000fe400078e0002 */
[----:B0-----:R-:W-:Y:S01]  /*128c0*/  IMAD.U32 R4, RZ, RZ, UR4 ;  /* 0x00000004ff047e24 */ /* 0x001fe2000f8e00ff */
[----:B--2---:R-:W-:-:S07]  /*128d0*/  MOV R5, UR5 ;  /* 0x0000000500057c02 */ /* 0x004fce0008000f00 */
[----:B------:R-:W-:-:S07]  /*128e0*/  LEPC R20, `(.L_x_495) ;  /* 0x000000001014794e */ /* 0x000fce0000000000 */
[----:B-1-3--:R-:W-:Y:S05]  /*128f0*/  CALL.ABS.NOINC R8 ;  /* 0x0000000008007343 */ /* 0x00afea0003c00000 */
.L_x_495:
[----:B------:R-:W0:Y:S08]  /*12900*/  LDC.64 R4, c[0x4][0x8] ;  /* 0x01000200ff047b82 */ /* 0x000e300000000a00 */
[----:B------:R-:W1:Y:S01]  /*12910*/  LDC.64 R6, c[0x4][0x10] ;  /* 0x01000400ff067b82 */ /* 0x000e620000000a00 */
[----:B0-----:R0:W5:Y:S04]  /*12920*/  LDG.E R4, desc[UR36][R4.64] ;  /* 0x0000002404047981 */ /* 0x001168000c1e1900 */
[----:B-1----:R0:W5:Y:S02]  /*12930*/  LDG.E R7, desc[UR36][R6.64] ;  /* 0x0000002406077981 */ /* 0x002164000c1e1900 */
.L_x_494:
[----:B------:R-:W-:Y:S05]  /*12940*/  BSYNC.RECONVERGENT B9 ;  /* 0x0000000000097941 */ /* 0x000fea0003800200 */
.L_x_493:
        /* <DEDUP_REMOVED lines=17> */
.L_x_498:
[----:B------:R-:W0:Y:S08]  /*12a60*/  LDC.64 R4, c[0x4][0x8] ;  /* 0x01000200ff047b82 */ /* 0x000e300000000a00 */
[----:B------:R-:W1:Y:S01]  /*12a70*/  LDC.64 R6, c[0x4][0x10] ;  /* 0x01000400ff067b82 */ /* 0x000e620000000a00 */
[----:B0-----:R0:W5:Y:S04]  /*12a80*/  LDG.E R4, desc[UR36][R4.64] ;  /* 0x0000002404047981 */ /* 0x001168000c1e1900 */
[----:B-1----:R0:W5:Y:S02]  /*12a90*/  LDG.E R7, desc[UR36][R6.64] ;  /* 0x0000002406077981 */ /* 0x002164000c1e1900 */
.L_x_497:
[----:B------:R-:W-:Y:S05]  /*12aa0*/  BSYNC.RECONVERGENT B9 ;  /* 0x0000000000097941 */ /* 0x000fea0003800200 */
.L_x_496:
        /* <DEDUP_REMOVED lines=17> */
.L_x_501:
[----:B------:R-:W0:Y:S08]  /*12bc0*/  LDC.64 R4, c[0x4][0x8] ;  /* 0x01000200ff047b82 */ /* 0x000e300000000a00 */
[----:B------:R-:W1:Y:S01]  /*12bd0*/  LDC.64 R6, c[0x4][0x10] ;  /* 0x01000400ff067b82 */ /* 0x000e620000000a00 */
[----:B0-----:R0:W5:Y:S04]  /*12be0*/  LDG.E R4, desc[UR36][R4.64] ;  /* 0x0000002404047981 */ /* 0x001168000c1e1900 */
[----:B-1----:R0:W5:Y:S02]  /*12bf0*/  LDG.E R7, desc[UR36][R6.64] ;  /* 0x0000002406077981 */ /* 0x002164000c1e1900 */
.L_x_500:
[----:B------:R-:W-:Y:S05]  /*12c00*/  BSYNC.RECONVERGENT B9 ;  /* 0x0000000000097941 */ /* 0x000fea0003800200 */
.L_x_499:
        /* <DEDUP_REMOVED lines=17> */
.L_x_504:
[----:B------:R-:W0:Y:S08]  /*12d20*/  LDC.64 R4, c[0x4][0x8] ;  /* 0x01000200ff047b82 */ /* 0x000e300000000a00 */
[----:B------:R-:W1:Y:S01]  /*12d30*/  LDC.64 R6, c[0x4][0x10] ;  /* 0x01000400ff067b82 */ /* 0x000e620000000a00 */
[----:B0-----:R0:W5:Y:S04]  /*12d40*/  LDG.E R4, desc[UR36][R4.64] ;  /* 0x0000002404047981 */ /* 0x001168000c1e1900 */
[----:B-1----:R0:W5:Y:S02]  /*12d50*/  LDG.E R7, desc[UR36][R6.64] ;  /* 0x0000002406077981 */ /* 0x002164000c1e1900 */
.L_x_503:
[----:B------:R-:W-:Y:S05]  /*12d60*/  BSYNC.RECONVERGENT B9 ;  /* 0x0000000000097941 */ /* 0x000fea0003800200 */
.L_x_502:
        /* <DEDUP_REMOVED lines=17> */
.L_x_507:
[----:B------:R-:W0:Y:S08]  /*12e80*/  LDC.64 R4, c[0x4][0x8] ;  /* 0x01000200ff047b82 */ /* 0x000e300000000a00 */
[----:B------:R-:W1:Y:S01]  /*12e90*/  LDC.64 R6, c[0x4][0x10] ;  /* 0x01000400ff067b82 */ /* 0x000e620000000a00 */
[----:B0-----:R0:W5:Y:S04]  /*12ea0*/  LDG.E R4, desc[UR36][R4.64] ;  /* 0x0000002404047981 */ /* 0x001168000c1e1900 */
[----:B-1----:R0:W5:Y:S02]  /*12eb0*/  LDG.E R7, desc[UR36][R6.64] ;  /* 0x0000002406077981 */ /* 0x002164000c1e1900 */
.L_x_506:
[----:B------:R-:W-:Y:S05]  /*12ec0*/  BSYNC.RECONVERGENT B9 ;  /* 0x0000000000097941 */ /* 0x000fea0003800200 */
.L_x_505:
[----:B------:R0:W-:Y:S01]  /*12ed0*/  STG.E.64 desc[UR36][R24.64+0x38], RZ ;  /* 0x000038ff18007986 */ /* 0x0001e2000c101b24 */
[----:B------:R-:W-:-:S04]  /*12ee0*/  IADD3 R23, PT, PT, R23, 0x8, RZ ;  /* 0x0000000817177810 */ /* 0x000fc80007ffe0ff */
[----:B------:R-:W-:-:S13]  /*12ef0*/  ISETP.NE.AND P0, PT, R23, R34, PT ;  /* 0x000000221700720c */ /* 0x000fda0003f05270 */
[----:B0-----:R-:W-:Y:S05]  /*12f00*/  @P0 BRA `(.L_x_508) ;  /* 0xfffffff400300947 */ /* 0x001fea000383ffff */
[----:B------:R-:W-:Y:S05]  /*12f10*/  BSYNC.RECONVERGENT B6 ;  /* 0x0000000000067941 */ /* 0x000fea0003800200 */
.L_x_483:
[----:B------:R-:W-:-:S07]  /*12f20*/  IMAD.MOV.U32 R23, RZ, RZ, R34 ;  /* 0x000000ffff177224 */ /* 0x000fce00078e0022 */
.L_x_482:
        /* <DEDUP_REMOVED lines=12> */
[----:B------:R-:W-:Y:S01]  /*12ff0*/  HFMA2 R22, -RZ, RZ, 0, 0 ;  /* 0x00000000ff167431 */ /* 0x000fe200000001ff */
[----:B------:R-:W-:Y:S01]  /*13000*/  MOV R0, 0x0 ;  /* 0x0000000000007802 */ /* 0x000fe20000000f00 */
[----:B------:R-:W0:Y:S01]  /*13010*/  LDCU.64 UR4, c[0x4][0x58] ;  /* 0x01000b00ff0477ac */ /* 0x000e220008000a00 */
[----:B------:R-:W-:Y:S01]  /*13020*/  MOV R6, R28 ;  /* 0x0000001c00067202 */ /* 0x000fe20000000f00 */
[----:B------:R-:W-:Y:S01]  /*13030*/  IMAD.MOV.U32 R7, RZ, RZ, R2 ;  /* 0x000000ffff077224 */ /* 0x000fe200078e0002 */
[----:B------:R2:W3:Y:S01]  /*13040*/  LDC.64 R8, c[0x4][R0] ;  /* 0x0100000000087b82 */ /* 0x0004e20000000a00 */
[----:B------:R2:W-:Y:S01]  /*13050*/  STL.64 [R1], R22 ;  /* 0x0000001601007387 */ /* 0x0005e20000100a00 */
[----:B0-----:R-:W-:Y:S02]  /*13060*/  IMAD.U32 R4, RZ, RZ, UR4 ;  /* 0x00000004ff047e24 */ /* 0x001fe4000f8e00ff */
[----:B--2---:R-:W-:-:S07]  /*13070*/  IMAD.U32 R5, RZ, RZ, UR5 ;  /* 0x00000005ff057e24 */ /* 0x004fce000f8e00ff */
[----:B------:R-:W-:-:S07]  /*13080*/  LEPC R20, `(.L_x_511) ;  /* 0x000000001014794e */ /* 0x000fce0000000000 */
[----:B-1-3--:R-:W-:Y:S05]  /*13090*/  CALL.ABS.NOINC R8 ;  /* 0x0000000008007343 */ /* 0x00afea0003c00000 */
.L_x_511:
[----:B------:R-:W0:Y:S08]  /*130a0*/  LDC.64 R4, c[0x4][0x8] ;  /* 0x01000200ff047b82 */ /* 0x000e300000000a00 */
[----:B------:R-:W1:Y:S01]  /*130b0*/  LDC.64 R6, c[0x4][0x10] ;  /* 0x01000400ff067b82 */ /* 0x000e620000000a00 */
[----:B0-----:R0:W5:Y:S04]  /*130c0*/  LDG.E R4, desc[UR36][R4.64] ;  /* 0x0000002404047981 */ /* 0x001168000c1e1900 */
[----:B-1----:R0:W5:Y:S02]  /*130d0*/  LDG.E R7, desc[UR36][R6.64] ;  /* 0x0000002406077981 */ /* 0x002164000c1e1900 */
.L_x_510:
[----:B-1----:R-:W1:Y:S01]  /*130e0*/  LDC.64 R24, c[0x0][0x388] ;  /* 0x0000e200ff187b82 */ /* 0x002e620000000a00 */
[----:B-----5:R-:W-:Y:S02]  /*130f0*/  IMAD R0, R4, R7, RZ ;  /* 0x0000000704007224 */ /* 0x020fe400078e02ff */
[----:B------:R-:W-:-:S05]  /*13100*/  VIADD R11, R23, 0x1 ;  /* 0x00000001170b7836 */ /* 0x000fca0000000000 */
[----:B------:R-:W-:Y:S01]  /*13110*/  ISETP.GE.AND P0, PT, R11, R0, PT ;  /* 0x000000000b00720c */ /* 0x000fe20003f06270 */
[----:B-1----:R-:W-:-:S05]  /*13120*/  IMAD.WIDE.U32 R24, R23, 0x8, R24 ;  /* 0x0000000817187825 */ /* 0x002fca00078e0018 */
[----:B------:R1:W-:Y:S07]  /*13130*/  STG.E.64 desc[UR36][R24.64], RZ ;  /* 0x000000ff18007986 */ /* 0x0003ee000c101b24 */
[----:B------:R-:W-:Y:S05]  /*13140*/  @!P0 BRA `(.L_x_512) ;  /* 0x00000000003c8947 */ /* 0x000fea0003800000 */
[----:B------:R-:W-:Y:S01]  /*13150*/  HFMA2 R10, -RZ, RZ, 0, 0 ;  /* 0x00000000ff0a7431 */ /* 0x000fe200000001ff */
[----:B------:R-:W-:Y:S01]  /*13160*/  MOV R0, 0x0 ;  /* 0x0000000000007802 */ /* 0x000fe20000000f00 */
[----:B------:R-:W2:Y:S01]  /*13170*/  LDCU.64 UR4, c[0x4][0x58] ;  /* 0x01000b00ff0477ac */ /* 0x000ea20008000a00 */
[----:B0-----:R-:W-:Y:S01]  /*13180*/  MOV R6, R28 ;  /* 0x0000001c00067202 */ /* 0x001fe20000000f00 */
[----:B------:R-:W-:Y:S01]  /*13190*/  IMAD.MOV.U32 R7, RZ, RZ, R2 ;  /* 0x000000ffff077224 */ /* 0x000fe200078e0002 */
[----:B------:R0:W3:Y:S01]  /*131a0*/  LDC.64 R8, c[0x4][R0] ;  /* 0x0100000000087b82 */ /* 0x0000e20000000a00 */
[----:B------:R0:W-:Y:S01]  /*131b0*/  STL.64 [R1], R10 ;  /* 0x0000000a01007387 */ /* 0x0001e20000100a00 */
[----:B--2---:R-:W-:Y:S02]  /*131c0*/  IMAD.U32 R4, RZ, RZ, UR4 ;  /* 0x00000004ff047e24 */ /* 0x004fe4000f8e00ff */
[----:B0-----:R-:W-:-:S07]  /*131d0*/  IMAD.U32 R5, RZ, RZ, UR5 ;  /* 0x00000005ff057e24 */ /* 0x001fce000f8e00ff */
[----:B------:R-:W-:-:S07]  /*131e0*/  LEPC R20, `(.L_x_513) ;  /* 0x000000001014794e */ /* 0x000fce0000000000 */
[----:B-1-3--:R-:W-:Y:S05]  /*131f0*/  CALL.ABS.NOINC R8 ;  /* 0x0000000008007343 */ /* 0x00afea0003c00000 */
.L_x_513:
[----:B------:R-:W0:Y:S08]  /*13200*/  LDC.64 R4, c[0x4][0x8] ;  /* 0x01000200ff047b82 */ /* 0x000e300000000a00 */
[----:B------:R-:W1:Y:S01]  /*13210*/  LDC.64 R6, c[0x4][0x10] ;  /* 0x01000400ff067b82 */ /* 0x000e620000000a00 */
[----:B0-----:R2:W5:Y:S04]  /*13220*/  LDG.E R4, desc[UR36][R4.64] ;  /* 0x0000002404047981 */ /* 0x001568000c1e1900 */
[----:B-1----:R2:W5:Y:S02]  /*13230*/  LDG.E R7, desc[UR36][R6.64] ;  /* 0x0000002406077981 */ /* 0x002564000c1e1900 */
.L_x_512:
[----:B------:R3:W-:Y:S01]  /*13240*/  STG.E.64 desc[UR36][R24.64+0x8], RZ ;  /* 0x000008ff18007986 */ /* 0x0007e2000c101b24 */
[----:B-----5:R-:W-:Y:S02]  /*13250*/  IMAD R0, R4, R7, RZ ;  /* 0x0000000704007224 */ /* 0x020fe400078e02ff */
[----:B------:R-:W-:-:S05]  /*13260*/  VIADD R11, R23, 0x2 ;  /* 0x00000002170b7836 */ /* 0x000fca0000000000 */
[----:B------:R-:W-:-:S13]  /*13270*/  ISETP.GE.AND P0, PT, R11, R0, PT ;  /* 0x000000000b00720c */ /* 0x000fda0003f06270 */
[----:B---3--:R-:W-:Y:S05]  /*13280*/  @!P0 BRA `(.L_x_514) ;  /* 0x00000000003c8947 */ /* 0x008fea0003800000 */
[----:B------:R-:W-:Y:S01]  /*13290*/  HFMA2 R10, -RZ, RZ, 0, 0 ;  /* 0x00000000ff0a7431 */ /* 0x000fe200000001ff */
[----:B------:R-:W-:Y:S01]  /*132a0*/  MOV R0, 0x0 ;  /* 0x0000000000007802 */ /* 0x000fe20000000f00 */
[----:B------:R-:W3:Y:S01]  /*132b0*/  LDCU.64 UR4, c[0x4][0x58] ;  /* 0x01000b00ff0477ac */ /* 0x000ee20008000a00 */
[----:B0-2---:R-:W-:Y:S01]  /*132c0*/  MOV R6, R28 ;  /* 0x0000001c00067202 */ /* 0x005fe20000000f00 */
[----:B------:R-:W-:Y:S01]  /*132d0*/  IMAD.MOV.U32 R7, RZ, RZ, R2 ;  /* 0x000000ffff077224 */ /* 0x000fe200078e0002 */
[----:B------:R0:W2:Y:S01]  /*132e0*/  LDC.64 R8, c[0x4][R0] ;  /* 0x0100000000087b82 */ /* 0x0000a20000000a00 */
[----:B------:R0:W-:Y:S01]  /*132f0*/  STL.64 [R1], R10 ;  /* 0x0000000a01007387 */ /* 0x0001e20000100a00 */
[----:B---3--:R-:W-:Y:S02]  /*13300*/  IMAD.U32 R4, RZ, RZ, UR4 ;  /* 0x00000004ff047e24 */ /* 0x008fe4000f8e00ff */
[----:B0-----:R-:W-:-:S07]  /*13310*/  IMAD.U32 R5, RZ, RZ, UR5 ;  /* 0x00000005ff057e24 */ /* 0x001fce000f8e00ff */
[----:B------:R-:W-:-:S07]  /*13320*/  LEPC R20, `(.L_x_515) ;  /* 0x000000001014794e */ /* 0x000fce0000000000 */
[----:B-12---:R-:W-:Y:S05]  /*13330*/  CALL.ABS.NOINC R8 ;  /* 0x0000000008007343 */ /* 0x006fea0003c00000 */
.L_x_515:
[----:B------:R-:W0:Y:S08]  /*13340*/  LDC.64 R4, c[0x4][0x8] ;  /* 0x01000200ff047b82 */ /* 0x000e300000000a00 */
[----:B------:R-:W1:Y:S01]  /*13350*/  LDC.64 R6, c[0x4][0x10] ;  /* 0x01000400ff067b82 */ /* 0x000e620000000a00 */
[----:B0-----:R3:W5:Y:S04]  /*13360*/  LDG.E R4, desc[UR36][R4.64] ;  /* 0x0000002404047981 */ /* 0x001768000c1e1900 */
[----:B-1----:R3:W5:Y:S02]  /*13370*/  LDG.E R7, desc[UR36][R6.64] ;  /* 0x0000002406077981 */ /* 0x002764000c1e1900 */
.L_x_514:
[----:B------:R4:W-:Y:S01]  /*13380*/  STG.E.64 desc[UR36][R24.64+0x10], RZ ;  /* 0x000010ff18007986 */ /* 0x0009e2000c101b24 */
[----:B-----5:R-:W-:Y:S02]  /*13390*/  IMAD R4, R7, R4, RZ ;  /* 0x0000000407047224 */ /* 0x020fe400078e02ff */
[----:B------:R-:W-:-:S05]  /*133a0*/  VIADD R11, R23, 0x3 ;  /* 0x00000003170b7836 */ /* 0x000fca0000000000 */
[----:B------:R-:W-:-:S13]  /*133b0*/  ISETP.GE.AND P0, PT, R11, R4, PT ;  /* 0x000000040b00720c */ /* 0x000fda0003f06270 */
[----:B----4-:R-:W-:Y:S05]  /*133c0*/  @!P0 BRA `(.L_x_516) ;  /* 0x00000000002c8947 */ /* 0x010fea0003800000 */
[----:B------:R-:W-:Y:S01]  /*133d0*/  HFMA2 R10, -RZ, RZ, 0, 0 ;  /* 0x00000000ff0a7431 */ /* 0x000fe200000001ff */
[----:B------:R-:W-:Y:S01]  /*133e0*/  MOV R0, 0x0 ;  /* 0x0000000000007802 */ /* 0x000fe20000000f00 */
[----:B------:R-:W4:Y:S01]  /*133f0*/  LDCU.64 UR4, c[0x4][0x58] ;  /* 0x01000b00ff0477ac */ /* 0x000f220008000a00 */
[----:B0-23--:R-:W-:Y:S01]  /*13400*/  MOV R6, R28 ;  /* 0x0000001c00067202 */ /* 0x00dfe20000000f00 */
[----:B------:R-:W-:Y:S01]  /*13410*/  IMAD.MOV.U32 R7, RZ, RZ, R2 ;  /* 0x000000ffff077224 */ /* 0x000fe200078e0002 */
[----:B------:R0:W2:Y:S01]  /*13420*/  LDC.64 R8, c[0x4][R0] ;  /* 0x0100000000087b82 */ /* 0x0000a20000000a00 */
[----:B------:R0:W-:Y:S01]  /*13430*/  STL.64 [R1], R10 ;  /* 0x0000000a01007387 */ /* 0x0001e20000100a00 */
[----:B----4-:R-:W-:Y:S02]  /*13440*/  IMAD.U32 R4, RZ, RZ, UR4 ;  /* 0x00000004ff047e24 */ /* 0x010fe4000f8e00ff */
[----:B0-----:R-:W-:-:S07]  /*13450*/  IMAD.U32 R5, RZ, RZ, UR5 ;  /* 0x00000005ff057e24 */ /* 0x001fce000f8e00ff */
[----:B------:R-:W-:-:S07]  /*13460*/  LEPC R20, `(.L_x_516) ;  /* 0x000000001014794e */ /* 0x000fce0000000000 */
[----:B-12---:R-:W-:Y:S05]  /*13470*/  CALL.ABS.NOINC R8 ;  /* 0x0000000008007343 */ /* 0x006fea0003c00000 */
.L_x_516:
[----:B------:R4:W-:Y:S01]  /*13480*/  STG.E.64 desc[UR36][R24.64+0x18], RZ ;  /* 0x000018ff18007986 */ /* 0x0009e2000c101b24 */
[----:B------:R-:W-:-:S07]  /*13490*/  VIADD R23, R23, 0x4 ;  /* 0x0000000417177836 */ /* 0x000fce0000000000 */
.L_x_509:
        /* <DEDUP_REMOVED lines=22> */
.L_x_519:
[----:B------:R-:W0:Y:S08]  /*13600*/  LDC.64 R4, c[0x4][0x8] ;  /* 0x01000200ff047b82 */ /* 0x000e300000000a00 */
[----:B------:R-:W1:Y:S01]  /*13610*/  LDC.64 R6, c[0x4][0x10] ;  /* 0x01000400ff067b82 */ /* 0x000e620000000a00 */
[----:B0-----:R0:W5:Y:S04]  /*13620*/  LDG.E R3, desc[UR36][R4.64] ;  /* 0x0000002404037981 */ /* 0x001168000c1e1900 */
[----:B-1----:R0:W5:Y:S02]  /*13630*/  LDG.E R6, desc[UR36][R6.64] ;  /* 0x0000002406067981 */ /* 0x002164000c1e1900 */
.L_x_518:
[----:B0-----:R-:W1:Y:S01]  /*13640*/  LDC.64 R4, c[0x0][0x388] ;  /* 0x0000e200ff047b82 */ /* 0x001e620000000a00 */
        /* <DEDUP_REMOVED lines=8> */
[----:B------:R-:W1:Y:S01]  /*136d0*/  LDCU.64 UR4, c[0x4][0x58] ;  /* 0x01000b00ff0477ac */ /* 0x000e620008000a00 */
[----:B------:R-:W-:Y:S01]  /*136e0*/  MOV R6, R28 ;  /* 0x0000001c00067202 */ /* 0x000fe20000000f00 */
[----:B------:R-:W-:Y:S01]  /*136f0*/  IMAD.MOV.U32 R7, RZ, RZ, R2 ;  /* 0x000000ffff077224 */ /* 0x000fe200078e0002 */
[----:B------:R2:W3:Y:S01]  /*13700*/  LDC.64 R8, c[0x4][R0] ;  /* 0x0100000000087b82 */ /* 0x0004e20000000a00 */
[----:B------:R2:W-:Y:S01]  /*13710*/  STL.64 [R1], R10 ;  /* 0x0000000a01007387 */ /* 0x0005e20000100a00 */
[----:B-1----:R-:W-:Y:S02]  /*13720*/  IMAD.U32 R4, RZ, RZ, UR4 ;  /* 0x00000004ff047e24 */ /* 0x002fe4000f8e00ff */
[----:B--2---:R-:W-:-:S07]  /*13730*/  IMAD.U32 R5, RZ, RZ, UR5 ;  /* 0x00000005ff057e24 */ /* 0x004fce000f8e00ff */
[----:B------:R-:W-:-:S07]  /*13740*/  LEPC R20, `(.L_x_520) ;  /* 0x000000001014794e */ /* 0x000fce0000000000 */
[----:B0--3--:R-:W-:Y:S05]  /*13750*/  CALL.ABS.NOINC R8 ;  /* 0x0000000008007343 */ /* 0x009fea0003c00000 */
.L_x_520:
[----:B------:R1:W-:Y:S01]  /*13760*/  STG.E.64 desc[UR36][R24.64+0x8], RZ ;  /* 0x000008ff18007986 */ /* 0x0003e2000c101b24 */
[----:B------:R-:W-:-:S07]  /*13770*/  VIADD R23, R23, 0x2 ;  /* 0x0000000217177836 */ /* 0x000fce0000000000 */
.L_x_517:
        /* <DEDUP_REMOVED lines=21> */
.L_x_521:
[----:B------:R-:W0:Y:S02]  /*138d0*/  LDC.64 R4, c[0x0][0x388] ;  /* 0x0000e200ff047b82 */ /* 0x000e240000000a00 */
[----:B0-----:R-:W-:-:S05]  /*138e0*/  IMAD.WIDE.U32 R4, R23, 0x8, R4 ;  /* 0x0000000817047825 */ /* 0x001fca00078e0004 */
[----:B------:R0:W-:Y:S02]  /*138f0*/  STG.E.64 desc[UR36][R4.64], RZ ;  /* 0x000000ff04007986 */ /* 0x0001e4000c101b24 */
.L_x_481:
[----:B------:R-:W-:-:S03]  /*13900*/  UMOV UR4, 0xffffffff ;  /* 0xffffffff00047882 */ /* 0x000fc60000000000 */
[----:B------:R-:W-:Y:S05]  /*13910*/  BRA.DIV UR4, `(.L_x_522) ;  /* 0x0000007204047947 */ /* 0x000fea000b800000 */
[----:B------:R-:W-:Y:S06]  /*13920*/  BAR.SYNC.DEFER_BLOCKING 0x0 ;  /* 0x0000000000007b1d */ /* 0x000fec0000010000 */
.L_x_771:
        /* <DEDUP_REMOVED lines=23> */
.L_x_525:
[----:B------:R-:W2:Y:S04]  /*13aa0*/  LD.E.STRONG.GPU R3, desc[UR36][R40.64+0x4] ;  /* 0x0000042428037980 */ /* 0x000ea8000c10f900 */
[----:B--2---:R-:W-:Y:S01]  /*13ab0*/  CCTL.IVALL ;  /* 0x00000000ff00798f */ /* 0x004fe20002000000 */
[----:B------:R-:W-:Y:S05]  /*13ac0*/  YIELD ;  /* 0x0000000000007946 */ /* 0x000fea0003800000 */
[----:B------:R-:W-:-:S04]  /*13ad0*/  LOP3.LUT R3, R3, R0, RZ, 0x3c, !PT ;  /* 0x0000000003037212 */ /* 0x000fc800078e3cff */
[----:B------:R-:W-:-:S13]  /*13ae0*/  ISETP.GT.AND P0, PT, R3, -0x1, PT ;  /* 0xffffffff0300780c */ /* 0x000fda0003f04270 */
[----:B------:R-:W-:Y:S05]  /*13af0*/  @P0 BRA `(.L_x_525) ;  /* 0xfffffffc00e80947 */ /* 0x000fea000383ffff */
.L_x_524:
[----:B------:R-:W-:Y:S05]  /*13b00*/  BSYNC B0 ;  /* 0x0000000000007941 */ /* 0x000fea0003800000 */
.L_x_523:
[----:B------:R-:W-:-:S03]  /*13b10*/  UMOV UR4, 0xffffffff ;  /* 0xffffffff00047882 */ /* 0x000fc60000000000 */
[----:B------:R-:W-:Y:S05]  /*13b20*/  BRA.DIV UR4, `(.L_x_526) ;  /* 0x0000006e04b07947 */ /* 0x000fea000b800000 */
[----:B------:R-:W-:Y:S06]  /*13b30*/  BAR.SYNC.DEFER_BLOCKING 0x0 ;  /* 0x0000000000007b1d */ /* 0x000fec0000010000 */
.L_x_774:
        /* <DEDUP_REMOVED lines=11> */
.L_x_554:
[----:B0----5:R-:W-:Y:S01]  /*13bf0*/  IMAD R4, R16, R3, R17 ;  /* 0x0000000310047224 */ /* 0x021fe200078e0211 */
[----:B------:R-:W-:Y:S01]  /*13c00*/  BSSY.RECONVERGENT B9, `(.L_x_530) ;  /* 0x0000012000097945 */ /* 0x000fe20003800200 */
[----:B------:R-:W-:-:S05]  /*13c10*/  IMAD R5, R3, R0, RZ ;  /* 0x0000000003057224 */ /* 0x000fca00078e02ff */
        /* <DEDUP_REMOVED lines=12> */
.L_x_532:
[----:B------:R-:W0:Y:S08]  /*13ce0*/  LDC.64 R4, c[0x4][0x8] ;  /* 0x01000200ff047b82 */ /* 0x000e300000000a00 */
[----:B------:R-:W1:Y:S01]  /*13cf0*/  LDC.64 R6, c[0x4][0x10] ;  /* 0x01000400ff067b82 */ /* 0x000e620000000a00 */
[----:B0-----:R0:W5:Y:S04]  /*13d00*/  LDG.E R3, desc[UR36][R4.64] ;  /* 0x0000002404037981 */ /* 0x001168000c1e1900 */
[----:B-1----:R0:W5:Y:S02]  /*13d10*/  LDG.E R0, desc[UR36][R6.64] ;  /* 0x0000002406007981 */ /* 0x002164000c1e1900 */
.L_x_531:
[----:B------:R-:W-:Y:S05]  /*13d20*/  BSYNC.RECONVERGENT B9 ;  /* 0x0000000000097941 */ /* 0x000fea0003800200 */
.L_x_530:
        /* <DEDUP_REMOVED lines=9> */
[----:B------:R-:W-:Y:S01]  /*13dc0*/  IADD3 R11, PT, PT, R17, 0x1, RZ ;  /* 0x00000001110b7810 */ /* 0x000fe20007ffe0ff */
        /* <DEDUP_REMOVED lines=11> */
.L_x_535:
[----:B------:R-:W0:Y:S08]  /*13e80*/  LDC.64 R4, c[0x4][0x8] ;  /* 0x01000200ff047b82 */ /* 0x000e300000000a00 */
[----:B------:R-:W1:Y:S01]  /*13e90*/  LDC.64 R6, c[0x4][0x10] ;  /* 0x01000400ff067b82 */ /* 0x000e620000000a00 */
[----:B0-----:R2:W5:Y:S04]  /*13ea0*/  LDG.E R3, desc[UR36][R4.64] ;  /* 0x0000002404037981 */ /* 0x001568000c1e1900 */
[----:B-1----:R2:W5:Y:S02]  /*13eb0*/  LDG.E R0, desc[UR36][R6.64] ;  /* 0x0000002406007981 */ /* 0x002564000c1e1900 */
.L_x_534:
[----:B------:R-:W-:Y:S05]  /*13ec0*/  BSYNC.RECONVERGENT B9 ;  /* 0x0000000000097941 */ /* 0x000fea0003800200 */
.L_x_533:
[----:B------:R-:W3:Y:S01]  /*13ed0*/  LDCU.64 UR4, c[0x0][0x388] ;  /* 0x00007100ff0477ac */ /* 0x000ee20008000a00 */
[----:B--2--5:R-:W-:Y:S01]  /*13ee0*/  IMAD R6, R16, R3, RZ ;  /* 0x0000000310067224 */ /* 0x024fe200078e02ff */
[----:B------:R-:W-:Y:S01]  /*13ef0*/  SHF.R.S32.HI R18, RZ, 0x1f, R17 ;  /* 0x0000001fff127819 */ /* 0x000fe20000011411 */
[----:B------:R-:W-:Y:S01]  /*13f00*/  IMAD R7, R3, R0, RZ ;  /* 0x0000000003077224 */ /* 0x000fe200078e02ff */
[----:B------:R-:W-:Y:S01]  /*13f10*/  IADD3 R11, PT, PT, R17, 0x2, RZ ;  /* 0x00000002110b7810 */ /* 0x000fe20007ffe0ff */
[----:B------:R-:W-:Y:S01]  /*13f20*/  BSSY.RECONVERGENT B9, `(.L_x_536) ;  /* 0x0000018000097945 */ /* 0x000fe20003800200 */
[----:B0-----:R-:W-:-:S04]  /*13f30*/  IADD3 R5, P0, PT, R6, R17, RZ ;  /* 0x0000001106057210 */ /* 0x001fc80007f1e0ff */
[C---:B------:R-:W-:Y:S01]  /*13f40*/  LEA.HI.X.SX32 R8, R6.reuse, R18, 0x1, P0 ;  /* 0x0000001206087211 */ /* 0x040fe200000f0eff */
[----:B------:R-:W-:Y:S01]  /*13f50*/  IMAD.IADD R6, R6, 0x1, R11 ;  /* 0x0000000106067824 */ /* 0x000fe200078e020b */
[----:B---3--:R-:W-:-:S04]  /*13f60*/  LEA R4, P0, R5, UR4, 0x3 ;  /* 0x0000000405047c11 */ /* 0x008fc8000f8018ff */
[----:B------:R-:W-:Y:S02]  /*13f70*/  LEA.HI.X R5, R5, UR5, R8, 0x3, P0 ;  /* 0x0000000505057c11 */ /* 0x000fe400080f1c08 */
[----:B------:R-:W-:-:S03]  /*13f80*/  ISETP.GE.AND P0, PT, R6, R7, PT ;  /* 0x000000070600720c */ /* 0x000fc60003f06270 */
[----:B------:R0:W-:Y:S10]  /*13f90*/  STG.E.64 desc[UR36][R4.64+0x8], RZ ;  /* 0x000008ff04007986 */ /* 0x0001f4000c101b24 */
        /* <DEDUP_REMOVED lines=12> */
.L_x_538:
[----:B------:R-:W0:Y:S08]  /*14060*/  LDC.64 R4, c[0x4][0x8] ;  /* 0x01000200ff047b82 */ /* 0x000e300000000a00 */
[----:B------:R-:W1:Y:S01]  /*14070*/  LDC.64 R6, c[0x4][0x10] ;  /* 0x01000400ff067b82 */ /* 0x000e620000000a00 */
[----:B0-----:R0:W5:Y:S04]  /*14080*/  LDG.E R3, desc[UR36][R4.64] ;  /* 0x0000002404037981 */ /* 0x001168000c1e1900 */
[----:B-1----:R0:W5:Y:S02]  /*14090*/  LDG.E R0, desc[UR36][R6.64] ;  /* 0x0000002406007981 */ /* 0x002164000c1e1900 */
.L_x_537:
[----:B------:R-:W-:Y:S05]  /*140a0*/  BSYNC.RECONVERGENT B9 ;  /* 0x0000000000097941 */ /* 0x000fea0003800200 */
.L_x_536:
[----:B------:R-:W2:Y:S01]  /*140b0*/  LDCU.64 UR4, c[0x0][0x388] ;  /* 0x00007100ff0477ac */ /* 0x000ea20008000a00 */
[----:B0----5:R-:W-:Y:S01]  /*140c0*/  IMAD R6, R16, R3, RZ ;  /* 0x0000000310067224 */ /* 0x021fe200078e02ff */
[----:B------:R-:W-:Y:S01]  /*140d0*/  BSSY.RECONVERGENT B9, `(.L_x_539) ;  /* 0x000001a000097945 */ /* 0x000fe20003800200 */
[----:B------:R-:W-:Y:S02]  /*140e0*/  VIADD R11, R17, 0x3 ;  /* 0x00000003110b7836 */ /* 0x000fe40000000000 */
[----:B------:R-:W-:Y:S01]  /*140f0*/  IMAD R7, R3, R0, RZ ;  /* 0x0000000003077224 */ /* 0x000fe200078e02ff */
[----:B------:R-:W-:-:S04]  /*14100*/  IADD3 R5, P0, PT, R6, R17, RZ ;  /* 0x0000001106057210 */ /* 0x000fc80007f1e0ff */
[C---:B------:R-:W-:Y:S01]  /*14110*/  LEA.HI.X.SX32 R8, R6.reuse, R18, 0x1, P0 ;  /* 0x0000001206087211 */ /* 0x040fe200000f0eff */
[----:B------:R-:W-:Y:S01]  /*14120*/  IMAD.IADD R6, R6, 0x1, R11 ;  /* 0x0000000106067824 */ /* 0x000fe200078e020b */
[----:B--2---:R-:W-:-:S04]  /*14130*/  LEA R4, P0, R5, UR4, 0x3 ;  /* 0x0000000405047c11 */ /* 0x004fc8000f8018ff */
        /* <DEDUP_REMOVED lines=15> */
.L_x_541:
[----:B------:R-:W0:Y:S08]  /*14230*/  LDC.64 R4, c[0x4][0x8] ;  /* 0x01000200ff047b82 */ /* 0x000e300000000a00 */
[----:B------:R-:W1:Y:S01]  /*14240*/  LDC.64 R6, c[0x4][0x10] ;  /* 0x01000400ff067b82 */ /* 0x000e620000000a00 */
[----:B0-----:R0:W5:Y:S04]  /*14250*/  LDG.E R3, desc[UR36][R4.64] ;  /* 0x0000002404037981 */ /* 0x001168000c1e1900 */
[----:B-1----:R0:W5:Y:S02]  /*14260*/  LDG.E R0, desc[UR36][R6.64] ;  /* 0x0000002406007981 */ /* 0x002164000c1e1900 */
.L_x_540:
[----:B------:R-:W-:Y:S05]  /*14270*/  BSYNC.RECONVERGENT B9 ;  /* 0x0000000000097941 */ /* 0x000fea0003800200 */
.L_x_539:
[----:B------:R-:W2:Y:S01]  /*14280*/  LDCU.64 UR4, c[0x0][0x388] ;  /* 0x00007100ff0477ac */ /* 0x000ea20008000a00 */
[----:B0----5:R-:W-:Y:S01]  /*14290*/  IMAD R6, R16, R3, RZ ;  /* 0x0000000310067224 */ /* 0x021fe200078e02ff */
[----:B------:R-:W-:Y:S01]  /*142a0*/  BSSY.RECONVERGENT B9, `(.L_x_542) ;  /* 0x000001a000097945 */ /* 0x000fe20003800200 */
[----:B------:R-:W-:Y:S02]  /*142b0*/  VIADD R11, R17, 0x4 ;  /* 0x00000004110b7836 */ /* 0x000fe40000000000 */
[----:B------:R-:W-:Y:S01]  /*142c0*/  IMAD R7, R3, R0, RZ ;  /* 0x0000000003077224 */ /* 0x000fe200078e02ff */
[----:B------:R-:W-:-:S04]  /*142d0*/  IADD3 R5, P0, PT, R6, R17, RZ ;  /* 0x0000001106057210 */ /* 0x000fc80007f1e0ff */
[C---:B------:R-:W-:Y:S02]  /*142e0*/  LEA.HI.X.SX32 R8, R6.reuse, R18, 0x1, P0 ;  /* 0x0000001206087211 */ /* 0x040fe400000f0eff */
[----:B------:R-:W-:Y:S02]  /*142f0*/  IADD3 R6, PT, PT, R6, R11, RZ ;  /* 0x0000000b06067210 */ /* 0x000fe40007ffe0ff */
[----:B--2---:R-:W-:-:S04]  /*14300*/  LEA R4, P0, R5, UR4, 0x3 ;  /* 0x0000000405047c11 */ /* 0x004fc8000f8018ff */
        /* <DEDUP_REMOVED lines=15> */
.L_x_544:
[----:B------:R-:W0:Y:S08]  /*14400*/  LDC.64 R4, c[0x4][0x8] ;  /* 0x01000200ff047b82 */ /* 0x000e300000000a00 */
[----:B------:R-:W1:Y:S01]  /*14410*/  LDC.64 R6, c[0x4][0x10] ;  /* 0x01000400ff067b82 */ /* 0x000e620000000a00 */
[----:B0-----:R0:W5:Y:S04]  /*14420*/  LDG.E R3, desc[UR36][R4.64] ;  /* 0x0000002404037981 */ /* 0x001168000c1e1900 */
[----:B-1----:R0:W5:Y:S02]  /*14430*/  LDG.E R0, desc[UR36][R6.64] ;  /* 0x0000002406007981 */ /* 0x002164000c1e1900 */
.L_x_543:
[----:B------:R-:W-:Y:S05]  /*14440*/  BSYNC.RECONVERGENT B9 ;  /* 0x0000000000097941 */ /* 0x000fea0003800200 */
.L_x_542:
[----:B------:R-:W2:Y:S01]  /*14450*/  LDCU.64 UR4, c[0x0][0x388] ;  /* 0x00007100ff0477ac */ /* 0x000ea20008000a00 */
[----:B0----5:R-:W-:Y:S01]  /*14460*/  IMAD R6, R16, R3, RZ ;  /* 0x0000000310067224 */ /* 0x021fe200078e02ff */
[----:B------:R-:W-:Y:S01]  /*14470*/  IADD3 R11, PT, PT, R17, 0x5, RZ ;  /* 0x00000005110b7810 */ /* 0x000fe20007ffe0ff */
[----:B------:R-:W-:Y:S01]  /*14480*/  IMAD R7, R3, R0, RZ ;  /* 0x0000000003077224 */ /* 0x000fe200078e02ff */
[----:B------:R-:W-:Y:S02]  /*14490*/  BSSY.RECONVERGENT B9, `(.L_x_545) ;  /* 0x0000018000097945 */ /* 0x000fe40003800200 */
        /* <DEDUP_REMOVED lines=19> */
.L_x_547:
[----:B------:R-:W0:Y:S08]  /*145d0*/  LDC.64 R4, c[0x4][0x8] ;  /* 0x01000200ff047b82 */ /* 0x000e300000000a00 */
[----:B------:R-:W1:Y:S01]  /*145e0*/  LDC.64 R6, c[0x4][0x10] ;  /* 0x01000400ff067b82 */ /* 0x000e620000000a00 */
[----:B0-----:R0:W5:Y:S04]  /*145f0*/  LDG.E R3, desc[UR36][R4.64] ;  /* 0x0000002404037981 */ /* 0x001168000c1e1900 */
[----:B-1----:R0:W5:Y:S02]  /*14600*/  LDG.E R0, desc[UR36][R6.64] ;  /* 0x0000002406007981 */ /* 0x002164000c1e1900 */
.L_x_546:
[----:B------:R-:W-:Y:S05]  /*14610*/  BSYNC.RECONVERGENT B9 ;  /* 0x0000000000097941 */ /* 0x000fea0003800200 */
.L_x_545:
        /* <DEDUP_REMOVED lines=24> */
.L_x_550:
[----:B------:R-:W0:Y:S08]  /*147a0*/  LDC.64 R4, c[0x4][0x8] ;  /* 0x01000200ff047b82 */ /* 0x000e300000000a00 */
[----:B------:R-:W1:Y:S01]  /*147b0*/  LDC.64 R6, c[0x4][0x10] ;  /* 0x01000400ff067b82 */ /* 0x000e620000000a00 */
[----:B0-----:R0:W5:Y:S04]  /*147c0*/  LDG.E R3, desc[UR36][R4.64] ;  /* 0x0000002404037981 */ /* 0x001168000c1e1900 */
[----:B-1----:R0:W5:Y:S02]  /*147d0*/  LDG.E R0, desc[UR36][R6.64] ;  /* 0x0000002406007981 */ /* 0x002164000c1e1900 */
.L_x_549:
[----:B------:R-:W-:Y:S05]  /*147e0*/  BSYNC.RECONVERGENT B9 ;  /* 0x0000000000097941 */ /* 0x000fea0003800200 */
.L_x_548:
        /* <DEDUP_REMOVED lines=24> */
.L_x_553:
[----:B------:R-:W0:Y:S08]  /*14970*/  LDC.64 R4, c[0x4][0x10] ;  /* 0x01000400ff047b82 */ /* 0x000e300000000a00 */
[----:B------:R-:W1:Y:S01]  /*14980*/  LDC.64 R6, c[0x4][0x8] ;  /* 0x01000200ff067b82 */ /* 0x000e620000000a00 */
[----:B0-----:R0:W5:Y:S04]  /*14990*/  LDG.E R0, desc[UR36][R4.64] ;  /* 0x0000002404007981 */ /* 0x001168000c1e1900 */
[----:B-1----:R0:W5:Y:S02]  /*149a0*/  LDG.E R3, desc[UR36][R6.64] ;  /* 0x0000002406037981 */ /* 0x002164000c1e1900 */
.L_x_552:
[----:B------:R-:W-:Y:S05]  /*149b0*/  BSYNC.RECONVERGENT B9 ;  /* 0x0000000000097941 */ /* 0x000fea0003800200 */
.L_x_551:
[----:B------:R-:W2:Y:S01]  /*149c0*/  LDCU.64 UR4, c[0x0][0x388] ;  /* 0x00007100ff0477ac */ /* 0x000ea20008000a00 */
[----:B0----5:R-:W-:-:S05]  /*149d0*/  IMAD R4, R16, R3, RZ ;  /* 0x0000000310047224 */ /* 0x021fca00078e02ff */
[C---:B------:R-:W-:Y:S02]  /*149e0*/  IADD3 R5, P0, PT, R4.reuse, R17, RZ ;  /* 0x0000001104057210 */ /* 0x040fe40007f1e0ff */
[----:B------:R-:W-:Y:S02]  /*149f0*/  IADD3 R17, PT, PT, R17, 0x8, RZ ;  /* 0x0000000811117810 */ /* 0x000fe40007ffe0ff */
[----:B------:R-:W-:Y:S02]  /*14a00*/  LEA.HI.X.SX32 R18, R4, R18, 0x1, P0 ;  /* 0x0000001204127211 */ /* 0x000fe400000f0eff */
[----:B--2---:R-:W-:-:S04]  /*14a10*/  LEA R4, P0, R5, UR4, 0x3 ;  /* 0x0000000405047c11 */ /* 0x004fc8000f8018ff */
[----:B------:R-:W-:Y:S02]  /*14a20*/  LEA.HI.X R5, R5, UR5, R18, 0x3, P0 ;  /* 0x0000000505057c11 */ /* 0x000fe400080f1c12 */
[----:B------:R-:W-:-:S03]  /*14a30*/  ISETP.NE.AND P0, PT, R17, R34, PT ;  /* 0x000000221100720c */ /* 0x000fc60003f05270 */
[----:B------:R2:W-:Y:S10]  /*14a40*/  STG.E.64 desc[UR36][R4.64+0x38], RZ ;  /* 0x000038ff04007986 */ /* 0x0005f4000c101b24 */
[----:B--2---:R-:W-:Y:S05]  /*14a50*/  @P0 BRA `(.L_x_554) ;  /* 0xfffffff000640947 */ /* 0x004fea000383ffff */
[----:B------:R-:W-:Y:S05]  /*14a60*/  BSYNC.RECONVERGENT B6 ;  /* 0x0000000000067941 */ /* 0x000fea0003800200 */
.L_x_529:
[----:B------:R-:W-:-:S07]  /*14a70*/  IMAD.MOV.U32 R17, RZ, RZ, R34 ;  /* 0x000000ffff117224 */ /* 0x000fce00078e0022 */
.L_x_528:
        /* <DEDUP_REMOVED lines=23> */
.L_x_557:
[----:B------:R-:W0:Y:S08]  /*14bf0*/  LDC.64 R4, c[0x4][0x8] ;  /* 0x01000200ff047b82 */ /* 0x000e300000000a00 */
[----:B------:R-:W1:Y:S01]  /*14c00*/  LDC.64 R6, c[0x4][0x10] ;  /* 0x01000400ff067b82 */ /* 0x000e620000000a00 */
[----:B0-----:R0:W5:Y:S04]  /*14c10*/  LDG.E R9, desc[UR36][R4.64] ;  /* 0x0000002404097981 */ /* 0x001168000c1e1900 */
[----:B-1----:R0:W5:Y:S02]  /*14c20*/  LDG.E R6, desc[UR36][R6.64] ;  /* 0x0000002406067981 */ /* 0x002164000c1e1900 */
.L_x_556:
        /* <DEDUP_REMOVED lines=20> */
.L_x_559:
[----:B------:R-:W0:Y:S08]  /*14d70*/  LDC.64 R4, c[0x4][0x8] ;  /* 0x01000200ff047b82 */ /* 0x000e300000000a00 */
[----:B------:R-:W1:Y:S01]  /*14d80*/  LDC.64 R6, c[0x4][0x10] ;  /* 0x01000400ff067b82 */ /* 0x000e620000000a00 */
[----:B0-----:R0:W5:Y:S04]  /*14d90*/  LDG.E R9, desc[UR36][R4.64] ;  /* 0x0000002404097981 */ /* 0x001168000c1e1900 */
[----:B-1----:R0:W5:Y:S02]  /*14da0*/  LDG.E R6, desc[UR36][R6.64] ;  /* 0x0000002406067981 */ /* 0x002164000c1e1900 */
.L_x_558:
[----:B0-----:R-:W0:Y:S01]  /*14db0*/  LDC.64 R4, c[0x0][0x388] ;  /* 0x0000e200ff047b82 */ /* 0x001e220000000a00 */
[----:B-----5:R-:W-:Y:S02]  /*14dc0*/  IMAD R0, R16, R9, RZ ;  /* 0x0000000910007224 */ /* 0x020fe400078e02ff */
[----:B------:R-:W-:-:S03]  /*14dd0*/  VIADD R11, R17, 0x2 ;  /* 0x00000002110b7836 */ /* 0x000fc60000000000 */
[----:B------:R-:W-:-:S04]  /*14de0*/  IADD3 R3, P0, PT, R17, R0, RZ ;  /* 0x0000000011037210 */ /* 0x000fc80007f1e0ff */
[C---:B------:R-:W-:Y:S02]  /*14df0*/  LEA.HI.X.SX32 R8, R0.reuse, RZ, 0x1, P0 ;  /* 0x000000ff00087211 */ /* 0x040fe400000f0eff */
[----:B------:R-:W-:Y:S02]  /*14e00*/  IADD3 R0, PT, PT, R0, R11, RZ ;  /* 0x0000000b00007210 */ /* 0x000fe40007ffe0ff */
        /* <DEDUP_REMOVED lines=17> */
.L_x_561:
[----:B------:R-:W0:Y:S08]  /*14f20*/  LDC.64 R4, c[0x4][0x8] ;  /* 0x01000200ff047b82 */ /* 0x000e300000000a00 */
[----:B------:R-:W1:Y:S01]  /*14f30*/  LDC.64 R6, c[0x4][0x10] ;  /* 0x01000400ff067b82 */ /* 0x000e620000000a00 */
[----:B0-----:R0:W5:Y:S04]  /*14f40*/  LDG.E R9, desc[UR36][R4.64] ;  /* 0x0000002404097981 */ /* 0x001168000c1e1900 */
[----:B-1----:R0:W5:Y:S02]  /*14f50*/  LDG.E R6, desc[UR36][R6.64] ;  /* 0x0000002406067981 */ /* 0x002164000c1e1900 */
.L_x_560:
        /* <DEDUP_REMOVED lines=23> */
.L_x_563:
[----:B------:R-:W0:Y:S02]  /*150d0*/  LDC.64 R4, c[0x4][0x8] ;  /* 0x01000200ff047b82 */ /* 0x000e240000000a00 */
[----:B0-----:R0:W5:Y:S02]  /*150e0*/  LDG.E R9, desc[UR36][R4.64] ;  /* 0x0000002404097981 */ /* 0x001164000c1e1900 */
.L_x_562:
        /* <DEDUP_REMOVED lines=8> */
.L_x_555:
        /* <DEDUP_REMOVED lines=22> */
.L_x_566:
[----:B------:R-:W0:Y:S08]  /*152d0*/  LDC.64 R4, c[0x4][0x8] ;  /* 0x01000200ff047b82 */ /* 0x000e300000000a00 */
[----:B------:R-:W1:Y:S01]  /*152e0*/  LDC.64 R6, c[0x4][0x10] ;  /* 0x01000400ff067b82 */ /* 0x000e620000000a00 */
[----:B0-----:R0:W5:Y:S04]  /*152f0*/  LDG.E R9, desc[UR36][R4.64] ;  /* 0x0000002404097981 */ /* 0x001168000c1e1900 */
[----:B-1----:R0:W5:Y:S02]  /*15300*/  LDG.E R6, desc[UR36][R6.64] ;  /* 0x0000002406067981 */ /* 0x002164000c1e1900 */
.L_x_565:
        /* <DEDUP_REMOVED lines=20> */
.L_x_568:
[----:B------:R-:W0:Y:S02]  /*15450*/  LDC.64 R4, c[0x4][0x8] ;  /* 0x01000200ff047b82 */ /* 0x000e240000000a00 */
[----:B0-----:R0:W5:Y:S02]  /*15460*/  LDG.E R9, desc[UR36][R4.64] ;  /* 0x0000002404097981 */ /* 0x001164000c1e1900 */
.L_x_567:
[----:B------:R-:W2:Y:S01]  /*15470*/  LDC.64 R6, c[0x0][0x388] ;  /* 0x0000e200ff067b82 */ /* 0x000ea20000000a00 */
[----:B-----5:R-:W-:Y:S01]  /*15480*/  IMAD R0, R16, R9, RZ ;  /* 0x0000000910007224 */ /* 0x020fe200078e02ff */
[----:B------:R-:W-:-:S04]  /*15490*/  SHF.R.S32.HI R3, RZ, 0x1f, R17 ;  /* 0x0000001fff037819 */ /* 0x000fc80000011411 */
[C---:B0-----:R-:W-:Y:S01]  /*154a0*/  IADD3 R5, P0, PT, R17.reuse, R0, RZ ;  /* 0x0000000011057210 */ /* 0x041fe20007f1e0ff */
[----:B------:R-:W-:-:S03]  /*154b0*/  VIADD R17, R17, 0x2 ;  /* 0x0000000211117836 */ /* 0x000fc60000000000 */
[----:B------:R-:W-:Y:S02]  /*154c0*/  LEA.HI.X.SX32 R0, R0, R3, 0x1, P0 ;  /* 0x0000000300007211 */ /* 0x000fe400000f0eff */
[----:B--2---:R-:W-:-:S04]  /*154d0*/  LEA R4, P0, R5, R6, 0x3 ;  /* 0x0000000605047211 */ /* 0x004fc800078018ff */
[----:B------:R-:W-:-:S05]  /*154e0*/  LEA.HI.X R5, R5, R7, R0, 0x3, P0 ;  /* 0x0000000705057211 */ /* 0x000fca00000f1c00 */
[----:B------:R0:W-:Y:S04]  /*154f0*/  STG.E.64 desc[UR36][R4.64+0x8], RZ ;  /* 0x000008ff04007986 */ /* 0x0001e8000c101b24 */
.L_x_564:
        /* <DEDUP_REMOVED lines=21> */
.L_x_570:
[----:B------:R-:W0:Y:S02]  /*15650*/  LDC.64 R4, c[0x4][0x8] ;  /* 0x01000200ff047b82 */ /* 0x000e240000000a00 */
[----:B0-----:R0:W5:Y:S02]  /*15660*/  LDG.E R9, desc[UR36][R4.64] ;  /* 0x0000002404097981 */ /* 0x001164000c1e1900 */
.L_x_569:
[----:B0-----:R-:W0:Y:S01]  /*15670*/  LDC.64 R4, c[0x0][0x388] ;  /* 0x0000e200ff047b82 */ /* 0x001e220000000a00 */
[----:B-----5:R-:W-:-:S04]  /*15680*/  IMAD R9, R16, R9, R17 ;  /* 0x0000000910097224 */ /* 0x020fc800078e0211 */
[----:B0-----:R-:W-:-:S05]  /*15690*/  IMAD.WIDE R4, R9, 0x8, R4 ;  /* 0x0000000809047825 */ /* 0x001fca00078e0204 */
[----:B------:R0:W-:Y:S02]  /*156a0*/  STG.E.64 desc[UR36][R4.64], RZ ;  /* 0x000000ff04007986 */ /* 0x0001e4000c101b24 */
.L_x_527:
[----:B------:R-:W-:-:S04]  /*156b0*/  UISETP.NE.U32.AND UP0, UPT, UR40, URZ, UPT ;  /* 0x000000ff2800728c */ /* 0x000fc8000bf05070 */
[----:B------:R-:W-:-:S09]  /*156c0*/  UISETP.NE.AND.EX UP0, UPT, UR41, URZ, UPT, UP0 ;  /* 0x000000ff2900728c */ /* 0x000fd2000bf05300 */
[----:B------:R-:W-:Y:S05]  /*156d0*/  BRA.U !UP0, `(.L_x_571) ;  /* 0x0000003908cc7547 */ /* 0x000fea000b800000 */
[----:B------:R-:W-:Y:S01]  /*156e0*/  UMOV UR4, 0xffffffff ;  /* 0xffffffff00047882 */ /* 0x000fe20000000000 */
[----:B------:R-:W-:Y:S02]  /*156f0*/  ISETP.NE.AND P0, PT, R31, RZ, PT ;  /* 0x000000ff1f00720c */ /* 0x000fe40003f05270 */
[----:B------:R-:W-:Y:S11]  /*15700*/  BRA.DIV UR4, `(.L_x_572) ;  /* 0x0000005204e87947 */ /* 0x000ff6000b800000 */
[----:B------:R-:W-:Y:S06]  /*15710*/  BAR.SYNC.DEFER_BLOCKING 0x0 ;  /* 0x0000000000007b1d */ /* 0x000fec0000010000 */
.L_x_777:
[----:B------:R-:W-:Y:S01]  /*15720*/  BSSY B0, `(.L_x_573) ;  /* 0x000001d000007945 */ /* 0x000fe20003800000 */
[----:B------:R-:W-:-:S03]  /*15730*/  ISETP.GE.AND P1, PT, R32, 0x1, PT ;  /* 0x000000012000780c */ /* 0x000fc60003f26270 */
[----:B------:R-:W-:Y:S10]  /*15740*/  @P0 BRA `(.L_x_574) ;  /* 0x0000000000680947 */ /* 0x000ff40003800000 */
        /* <DEDUP_REMOVED lines=20> */
.L_x_575:
[----:B------:R-:W2:Y:S04]  /*15890*/  LD.E.STRONG.GPU R3, desc[UR36][R40.64+0x4] ;  /* 0x0000042428037980 */ /* 0x000ea8000c10f900 */
[----:B--2---:R-:W-:Y:S01]  /*158a0*/  CCTL.IVALL ;  /* 0x00000000ff00798f */ /* 0x004fe20002000000 */
[----:B------:R-:W-:Y:S05]  /*158b0*/  YIELD ;  /* 0x0000000000007946 */ /* 0x000fea0003800000 */
[----:B------:R-:W-:-:S04]  /*158c0*/  LOP3.LUT R3, R3, R0, RZ, 0x3c, !PT ;  /* 0x0000000003037212 */ /* 0x000fc800078e3cff */
[----:B------:R-:W-:-:S13]  /*158d0*/  ISETP.GT.AND P0, PT, R3, -0x1, PT ;  /* 0xffffffff0300780c */ /* 0x000fda0003f04270 */
[----:B------:R-:W-:Y:S05]  /*158e0*/  @P0 BRA `(.L_x_575) ;  /* 0xfffffffc00e80947 */ /* 0x000fea000383ffff */
.L_x_574:
[----:B------:R-:W-:Y:S05]  /*158f0*/  BSYNC B0 ;  /* 0x0000000000007941 */ /* 0x000fea0003800000 */
.L_x_573:
[----:B------:R-:W-:Y:S01]  /*15900*/  UMOV UR4, 0xffffffff ;  /* 0xffffffff00047882 */ /* 0x000fe20000000000 */
[----:B------:R-:W-:Y:S02]  /*15910*/  LOP3.LUT R17, R32, 0x7ffffff8, RZ, 0xc0, !PT ;  /* 0x7ffffff820117812 */ /* 0x000fe400078ec0ff */
[----:B------:R-:W-:Y:S05]  /*15920*/  BRA.DIV UR4, `(.L_x_576) ;  /* 0x0000005204907947 */ /* 0x000fea000b800000 */
[----:B------:R-:W-:Y:S06]  /*15930*/  BAR.SYNC.DEFER_BLOCKING 0x0 ;  /* 0x0000000000007b1d */ /* 0x000fec0000010000 */
.L_x_780:
        /* <DEDUP_REMOVED lines=10> */
.L_x_604:
        /* <DEDUP_REMOVED lines=16> */
.L_x_582:
[----:B------:R-:W0:Y:S08]  /*15ae0*/  LDC.64 R4, c[0x4][0x8] ;  /* 0x01000200ff047b82 */ /* 0x000e300000000a00 */
[----:B------:R-:W1:Y:S01]  /*15af0*/  LDC.64 R6, c[0x4][0x10] ;  /* 0x01000400ff067b82 */ /* 0x000e620000000a00 */
[----:B0-----:R0:W5:Y:S04]  /*15b00*/  LDG.E R3, desc[UR36][R4.64] ;  /* 0x0000002404037981 */ /* 0x001168000c1e1900 */
[----:B-1----:R0:W5:Y:S02]  /*15b10*/  LDG.E R0, desc[UR36][R6.64] ;  /* 0x0000002406007981 */ /* 0x002164000c1e1900 */
.L_x_581:
[----:B------:R-:W-:Y:S05]  /*15b20*/  BSYNC.RECONVERGENT B9 ;  /* 0x0000000000097941 */ /* 0x000fea0003800200 */
.L_x_580:
[----:B0-----:R-:W0:Y:S01]  /*15b30*/  LDC.64 R4, c[0x0][0x388] ;  /* 0x0000e200ff047b82 */ /* 0x001e220000000a00 */
[C---:B-----5:R-:W-:Y:S01]  /*15b40*/  IMAD R6, R3.reuse, R22, RZ ;  /* 0x0000001603067224 */ /* 0x060fe200078e02ff */
[----:B------:R-:W-:Y:S01]  /*15b50*/  BSSY.RECONVERGENT B9, `(.L_x_583) ;  /* 0x0000017000097945 */ /* 0x000fe20003800200 */
[----:B------:R-:W-:Y:S02]  /*15b60*/  IMAD R7, R3, R0, RZ ;  /* 0x0000000003077224 */ /* 0x000fe400078e02ff */
[----:B-1----:R-:W-:Y:S02]  /*15b70*/  VIADD R24, R22, 0x1 ;  /* 0x0000000116187836 */ /* 0x002fe40000000000 */
[----:B0-----:R-:W-:-:S04]  /*15b80*/  IMAD.WIDE R4, R6, 0x8, R4 ;  /* 0x0000000806047825 */ /* 0x001fc800078e0204 */
[----:B------:R-:W-:Y:S01]  /*15b90*/  IMAD.IADD R6, R3, 0x1, R6 ;  /* 0x0000000103067824 */ /* 0x000fe200078e0206 */
[----:B------:R0:W-:Y:S04]  /*15ba0*/  STG.E.64 desc[UR36][R4.64], RZ ;  /* 0x000000ff04007986 */ /* 0x0001e8000c101b24 */
[----:B------:R-:W-:-:S13]  /*15bb0*/  ISETP.GE.AND P0, PT, R6, R7, PT ;  /* 0x000000070600720c */ /* 0x000fda0003f06270 */
[----:B0-----:R-:W-:Y:S05]  /*15bc0*/  @!P0 BRA `(.L_x_584) ;  /* 0x00000000003c8947 */ /* 0x001fea0003800000 */
[----:B------:R-:W-:Y:S01]  /*15bd0*/  HFMA2 R25, -RZ, RZ, 0, 0 ;  /* 0x00000000ff197431 */ /* 0x000fe200000001ff */
[----:B------:R-:W-:Y:S01]  /*15be0*/  MOV R0, 0x0 ;  /* 0x0000000000007802 */ /* 0x000fe20000000f00 */
[----:B------:R-:W0:Y:S01]  /*15bf0*/  LDCU.64 UR4, c[0x4][0x58] ;  /* 0x01000b00ff0477ac */ /* 0x000e220008000a00 */
[----:B------:R-:W-:Y:S01]  /*15c00*/  MOV R6, R28 ;  /* 0x0000001c00067202 */ /* 0x000fe20000000f00 */
[----:B------:R-:W-:Y:S01]  /*15c10*/  IMAD.MOV.U32 R7, RZ, RZ, R2 ;  /* 0x000000ffff077224 */ /* 0x000fe200078e0002 */
[----:B------:R1:W2:Y:S01]  /*15c20*/  LDC.64 R8, c[0x4][R0] ;  /* 0x0100000000087b82 */ /* 0x0002a20000000a00 */
[----:B------:R1:W-:Y:S01]  /*15c30*/  STL.64 [R1], R24 ;  /* 0x0000001801007387 */ /* 0x0003e20000100a00 */
[----:B0-----:R-:W-:Y:S02]  /*15c40*/  IMAD.U32 R4, RZ, RZ, UR4 ;  /* 0x00000004ff047e24 */ /* 0x001fe4000f8e00ff */
[----:B-1----:R-:W-:-:S07]  /*15c50*/  IMAD.U32 R5, RZ, RZ, UR5 ;  /* 0x00000005ff057e24 */ /* 0x002fce000f8e00ff */
[----:B------:R-:W-:-:S07]  /*15c60*/  LEPC R20, `(.L_x_585) ;  /* 0x000000001014794e */ /* 0x000fce0000000000 */
[----:B--2---:R-:W-:Y:S05]  /*15c70*/  CALL.ABS.NOINC R8 ;  /* 0x0000000008007343 */ /* 0x004fea0003c00000 */
.L_x_585:
[----:B------:R-:W0:Y:S08]  /*15c80*/  LDC.64 R4, c[0x4][0x8] ;  /* 0x01000200ff047b82 */ /* 0x000e300000000a00 */
[----:B------:R-:W1:Y:S01]  /*15c90*/  LDC.64 R6, c[0x4][0x10] ;  /* 0x01000400ff067b82 */ /* 0x000e620000000a00 */
[----:B0-----:R0:W5:Y:S04]  /*15ca0*/  LDG.E R3, desc[UR36][R4.64] ;  /* 0x0000002404037981 */ /* 0x001168000c1e1900 */
[----:B-1----:R0:W5:Y:S02]  /*15cb0*/  LDG.E R0, desc[UR36][R6.64] ;  /* 0x0000002406007981 */ /* 0x002164000c1e1900 */
.L_x_584:
[----:B------:R-:W-:Y:S05]  /*15cc0*/  BSYNC.RECONVERGENT B9 ;  /* 0x0000000000097941 */ /* 0x000fea0003800200 */
.L_x_583:
        /* <DEDUP_REMOVED lines=21> */
.L_x_588:
[----:B------:R-:W0:Y:S08]  /*15e20*/  LDC.64 R4, c[0x4][0x8] ;  /* 0x01000200ff047b82 */ /* 0x000e300000000a00 */
[----:B------:R-:W1:Y:S01]  /*15e30*/  LDC.64 R6, c[0x4][0x10] ;  /* 0x01000400ff067b82 */ /* 0x000e620000000a00 */
[----:B0-----:R0:W5:Y:S04]  /*15e40*/  LDG.E R3, desc[UR36][R4.64] ;  /* 0x0000002404037981 */ /* 0x001168000c1e1900 */
[----:B-1----:R0:W5:Y:S02]  /*15e50*/  LDG.E R0, desc[UR36][R6.64] ;  /* 0x0000002406007981 */ /* 0x002164000c1e1900 */
.L_x_587:
[----:B------:R-:W-:Y:S05]  /*15e60*/  BSYNC.RECONVERGENT B9 ;  /* 0x0000000000097941 */ /* 0x000fea0003800200 */
.L_x_586:
        /* <DEDUP_REMOVED lines=13> */
[----:B------:R-:W-:Y:S01]  /*15f40*/  IMAD.MOV.U32 R6, RZ, RZ, R28 ;  /* 0x000000ffff067224 */ /* 0x000fe200078e001c */
[----:B------:R-:W-:Y:S01]  /*15f50*/  MOV R7, R2 ;  /* 0x0000000200077202 */ /* 0x000fe20000000f00 */
[----:B------:R1:W-:Y:S01]  /*15f60*/  STL.64 [R1], R24 ;  /* 0x0000001801007387 */ /* 0x0003e20000100a00 */
[----:B------:R1:W2:Y:S01]  /*15f70*/  LDC.64 R8, c[0x4][R0] ;  /* 0x0100000000087b82 */ /* 0x0002a20000000a00 */
[----:B0-----:R-:W-:Y:S01]  /*15f80*/  MOV R4, UR4 ;  /* 0x0000000400047c02 */ /* 0x001fe20008000f00 */
[----:B-1----:R-:W-:-:S07]  /*15f90*/  IMAD.U32 R5, RZ, RZ, UR5 ;  /* 0x00000005ff057e24 */ /* 0x002fce000f8e00ff */
[----:B------:R-:W-:-:S07]  /*15fa0*/  LEPC R20, `(.L_x_591) ;  /* 0x000000001014794e */ /* 0x000fce0000000000 */
[----:B--2---:R-:W-:Y:S05]  /*15fb0*/  CALL.ABS.NOINC R8 ;  /* 0x0000000008007343 */ /* 0x004fea0003c00000 */
.L_x_591:
[----:B------:R-:W0:Y:S08]  /*15fc0*/  LDC.64 R4, c[0x4][0x8] ;  /* 0x01000200ff047b82 */ /* 0x000e300000000a00 */
[----:B------:R-:W1:Y:S01]  /*15fd0*/  LDC.64 R6, c[0x4][0x10] ;  /* 0x01000400ff067b82 */ /* 0x000e620000000a00 */
[----:B0-----:R0:W5:Y:S04]  /*15fe0*/  LDG.E R3, desc[UR36][R4.64] ;  /* 0x0000002404037981 */ /* 0x001168000c1e1900 */
[----:B-1----:R0:W5:Y:S02]  /*15ff0*/  LDG.E R0, desc[UR36][R6.64] ;  /* 0x0000002406007981 */ /* 0x002164000c1e1900 */
.L_x_590:
[----:B------:R-:W-:Y:S05]  /*16000*/  BSYNC.RECONVERGENT B9 ;  /* 0x0000000000097941 */ /* 0x000fea0003800200 */
.L_x_589:
        /* <DEDUP_REMOVED lines=21> */
.L_x_594:
[----:B------:R-:W0:Y:S08]  /*16160*/  LDC.64 R4, c[0x4][0x8] ;  /* 0x01000200ff047b82 */ /* 0x000e300000000a00 */
[----:B------:R-:W1:Y:S01]  /*16170*/  LDC.64 R6, c[0x4][0x10] ;  /* 0x01000400ff067b82 */ /* 0x000e620000000a00 */
[----:B0-----:R0:W5:Y:S04]  /*16180*/  LDG.E R3, desc[UR36][R4.64] ;  /* 0x0000002404037981 */ /* 0x001168000c1e1900 */
[----:B-1----:R0:W5:Y:S02]  /*16190*/  LDG.E R0, desc[UR36][R6.64] ;  /* 0x0000002406007981 */ /* 0x002164000c1e1900 */
.L_x_593:
[----:B------:R-:W-:Y:S05]  /*161a0*/  BSYNC.RECONVERGENT B9 ;  /* 0x0000000000097941 */ /* 0x000fea0003800200 */
.L_x_592:
        /* <DEDUP_REMOVED lines=21> */
.L_x_597:
[----:B------:R-:W0:Y:S08]  /*16300*/  LDC.64 R4, c[0x4][0x8] ;  /* 0x01000200ff047b82 */ /* 0x000e300000000a00 */
[----:B------:R-:W1:Y:S01]  /*16310*/  LDC.64 R6, c[0x4][0x10] ;  /* 0x01000400ff067b82 */ /* 0x000e620000000a00 */
[----:B0-----:R0:W5:Y:S04]  /*16320*/  LDG.E R3, desc[UR36][R4.64] ;  /* 0x0000002404037981 */ /* 0x001168000c1e1900 */
[----:B-1----:R0:W5:Y:S02]  /*16330*/  LDG.E R0, desc[UR36][R6.64] ;  /* 0x0000002406007981 */ /* 0x002164000c1e1900 */
.L_x_596:
[----:B------:R-:W-:Y:S05]  /*16340*/  BSYNC.RECONVERGENT B9 ;  /* 0x0000000000097941 */ /* 0x000fea0003800200 */
.L_x_595:
        /* <DEDUP_REMOVED lines=21> */
.L_x_600:
[----:B------:R-:W0:Y:S08]  /*164a0*/  LDC.64 R4, c[0x4][0x8] ;  /* 0x01000200ff047b82 */ /* 0x000e300000000a00 */
[----:B------:R-:W1:Y:S01]  /*164b0*/  LDC.64 R6, c[0x4][0x10] ;  /* 0x01000400ff067b82 */ /* 0x000e620000000a00 */
[----:B0-----:R0:W5:Y:S04]  /*164c0*/  LDG.E R3, desc[UR36][R4.64] ;  /* 0x0000002404037981 */ /* 0x001168000c1e1900 */
[----:B-1----:R0:W5:Y:S02]  /*164d0*/  LDG.E R0, desc[UR36][R6.64] ;  /* 0x0000002406007981 */ /* 0x002164000c1e1900 */
.L_x_599:
[----:B------:R-:W-:Y:S05]  /*164e0*/  BSYNC.RECONVERGENT B9 ;  /* 0x0000000000097941 */ /* 0x000fea0003800200 */
.L_x_598:
        /* <DEDUP_REMOVED lines=21> */
.L_x_603:
[----:B------:R-:W0:Y:S08]  /*16640*/  LDC.64 R4, c[0x4][0x10] ;  /* 0x01000400ff047b82 */ /* 0x000e300000000a00 */
[----:B------:R-:W1:Y:S01]  /*16650*/  LDC.64 R6, c[0x4][0x8] ;  /* 0x01000200ff067b82 */ /* 0x000e620000000a00 */
[----:B0-----:R0:W5:Y:S04]  /*16660*/  LDG.E R0, desc[UR36][R4.64] ;  /* 0x0000002404007981 */ /* 0x001168000c1e1900 */
[----:B-1----:R0:W5:Y:S02]  /*16670*/  LDG.E R3, desc[UR36][R6.64] ;  /* 0x0000002406037981 */ /* 0x002164000c1e1900 */
.L_x_602:
[----:B------:R-:W-:Y:S05]  /*16680*/  BSYNC.RECONVERGENT B9 ;  /* 0x0000000000097941 */ /* 0x000fea0003800200 */
.L_x_601:
[----:B0-----:R-:W0:Y:S01]  /*16690*/  LDC.64 R4, c[0x0][0x388] ;  /* 0x0000e200ff047b82 */ /* 0x001e220000000a00 */
[----:B-----5:R-:W-:Y:S02]  /*166a0*/  IMAD R7, R3, R24, RZ ;  /* 0x0000001803077224 */ /* 0x020fe400078e02ff */
[----:B------:R-:W-:-:S05]  /*166b0*/  VIADD R22, R22, 0x8 ;  /* 0x0000000816167836 */ /* 0x000fca0000000000 */
[----:B------:R-:W-:Y:S01]  /*166c0*/  ISETP.NE.AND P0, PT, R22, R17, PT ;  /* 0x000000111600720c */ /* 0x000fe20003f05270 */
[----:B0-----:R-:W-:-:S05]  /*166d0*/  IMAD.WIDE R4, R7, 0x8, R4 ;  /* 0x0000000807047825 */ /* 0x001fca00078e0204 */
[----:B------:R2:W-:Y:S07]  /*166e0*/  STG.E.64 desc[UR36][R4.64], RZ ;  /* 0x000000ff04007986 */ /* 0x0005ee000c101b24 */
[----:B------:R-:W-:Y:S05]  /*166f0*/  @P0 BRA `(.L_x_604) ;  /* 0xfffffff000b80947 */ /* 0x000fea000383ffff */
[----:B------:R-:W-:Y:S05]  /*16700*/  BSYNC.RECONVERGENT B6 ;  /* 0x0000000000067941 */ /* 0x000fea0003800200 */
.L_x_579:
[----:B------:R-:W-:-:S07]  /*16710*/  MOV R22, R17 ;  /* 0x0000001100167202 */ /* 0x000fce0000000f00 */
.L_x_578:
        /* <DEDUP_REMOVED lines=24> */
.L_x_607:
[----:B------:R-:W0:Y:S08]  /*168a0*/  LDC.64 R4, c[0x4][0x8] ;  /* 0x01000200ff047b82 */ /* 0x000e300000000a00 */
[----:B------:R-:W1:Y:S01]  /*168b0*/  LDC.64 R6, c[0x4][0x10] ;  /* 0x01000400ff067b82 */ /* 0x000e620000000a00 */
[----:B0-----:R0:W5:Y:S04]  /*168c0*/  LDG.E R9, desc[UR36][R4.64] ;  /* 0x0000002404097981 */ /* 0x001168000c1e1900 */
[----:B-1----:R0:W5:Y:S02]  /*168d0*/  LDG.E R6, desc[UR36][R6.64] ;  /* 0x0000002406067981 */ /* 0x002164000c1e1900 */
.L_x_606:
[----:B0-----:R-:W0:Y:S01]  /*168e0*/  LDC.64 R4, c[0x0][0x388] ;  /* 0x0000e200ff047b82 */ /* 0x001e220000000a00 */
[C---:B-----5:R-:W-:Y:S02]  /*168f0*/  IMAD R0, R22.reuse, R9, RZ ;  /* 0x0000000916007224 */ /* 0x060fe400078e02ff */
        /* <DEDUP_REMOVED lines=18> */
.L_x_609:
[----:B------:R-:W0:Y:S08]  /*16a20*/  LDC.64 R4, c[0x4][0x8] ;  /* 0x01000200ff047b82 */ /* 0x000e300000000a00 */
[----:B------:R-:W1:Y:S01]  /*16a30*/  LDC.64 R6, c[0x4][0x10] ;  /* 0x01000400ff067b82 */ /* 0x000e620000000a00 */
[----:B0-----:R0:W5:Y:S04]  /*16a40*/  LDG.E R9, desc[UR36][R4.64] ;  /* 0x0000002404097981 */ /* 0x001168000c1e1900 */
[----:B-1----:R0:W5:Y:S02]  /*16a50*/  LDG.E R6, desc[UR36][R6.64] ;  /* 0x0000002406067981 */ /* 0x002164000c1e1900 */
.L_x_608:
        /* <DEDUP_REMOVED lines=20> */
.L_x_611:
[----:B------:R-:W0:Y:S08]  /*16ba0*/  LDC.64 R4, c[0x4][0x8] ;  /* 0x01000200ff047b82 */ /* 0x000e300000000a00 */
[----:B------:R-:W1:Y:S01]  /*16bb0*/  LDC.64 R6, c[0x4][0x10] ;  /* 0x01000400ff067b82 */ /* 0x000e620000000a00 */
[----:B0-----:R0:W5:Y:S04]  /*16bc0*/  LDG.E R9, desc[UR36][R4.64] ;  /* 0x0000002404097981 */ /* 0x001168000c1e1900 */
[----:B-1----:R0:W5:Y:S02]  /*16bd0*/  LDG.E R6, desc[UR36][R6.64] ;  /* 0x0000002406067981 */ /* 0x002164000c1e1900 */
.L_x_610:
[----:B0-----:R-:W0:Y:S01]  /*16be0*/  LDC.64 R4, c[0x0][0x388] ;  /* 0x0000e200ff047b82 */ /* 0x001e220000000a00 */
[C---:B-----5:R-:W-:Y:S02]  /*16bf0*/  IMAD R24, R9.reuse, R24, RZ ;  /* 0x0000001809187224 */ /* 0x060fe400078e02ff */
        /* <DEDUP_REMOVED lines=18> */
.L_x_613:
[----:B------:R-:W0:Y:S02]  /*16d20*/  LDC.64 R4, c[0x4][0x8] ;  /* 0x01000200ff047b82 */ /* 0x000e240000000a00 */
[----:B0-----:R0:W5:Y:S02]  /*16d30*/  LDG.E R9, desc[UR36][R4.64] ;  /* 0x0000002404097981 */ /* 0x001164000c1e1900 */
.L_x_612:
[----:B0-----:R-:W0:Y:S01]  /*16d40*/  LDC.64 R4, c[0x0][0x388] ;  /* 0x0000e200ff047b82 */ /* 0x001e220000000a00 */
[----:B-----5:R-:W-:Y:S02]  /*16d50*/  IMAD R9, R24, R9, RZ ;  /* 0x0000000918097224 */ /* 0x020fe400078e02ff */
[----:B------:R-:W-:Y:S02]  /*16d60*/  VIADD R22, R22, 0x4 ;  /* 0x0000000416167836 */ /* 0x000fe40000000000 */
[----:B0-----:R-:W-:-:S05]  /*16d70*/  IMAD.WIDE R4, R9, 0x8, R4 ;  /* 0x0000000809047825 */ /* 0x001fca00078e0204 */
[----:B------:R0:W-:Y:S02]  /*16d80*/  STG.E.64 desc[UR36][R4.64], RZ ;  /* 0x000000ff04007986 */ /* 0x0001e4000c101b24 */
.L_x_605:
        /* <DEDUP_REMOVED lines=23> */
.L_x_616:
[----:B------:R-:W0:Y:S08]  /*16f00*/  LDC.64 R4, c[0x4][0x8] ;  /* 0x01000200ff047b82 */ /* 0x000e300000000a00 */
[----:B------:R-:W1:Y:S01]  /*16f10*/  LDC.64 R6, c[0x4][0x10] ;  /* 0x01000400ff067b82 */ /* 0x000e620000000a00 */
[----:B0-----:R0:W5:Y:S04]  /*16f20*/  LDG.E R9, desc[UR36][R4.64] ;  /* 0x0000002404097981 */ /* 0x001168000c1e1900 */
[----:B-1----:R0:W5:Y:S02]  /*16f30*/  LDG.E R6, desc[UR36][R6.64] ;  /* 0x0000002406067981 */ /* 0x002164000c1e1900 */
.L_x_615:
        /* <DEDUP_REMOVED lines=20> */
.L_x_618:
[----:B------:R-:W0:Y:S02]  /*17080*/  LDC.64 R4, c[0x4][0x8] ;  /* 0x01000200ff047b82 */ /* 0x000e240000000a00 */
[----:B0-----:R0:W5:Y:S02]  /*17090*/  LDG.E R9, desc[UR36][R4.64] ;  /* 0x0000002404097981 */ /* 0x001164000c1e1900 */
.L_x_617:
[----:B0-----:R-:W0:Y:S01]  /*170a0*/  LDC.64 R4, c[0x0][0x388] ;  /* 0x0000e200ff047b82 */ /* 0x001e220000000a00 */
[----:B-----5:R-:W-:Y:S02]  /*170b0*/  IMAD R9, R24, R9, RZ ;  /* 0x0000000918097224 */ /* 0x020fe400078e02ff */
[----:B------:R-:W-:Y:S02]  /*170c0*/  VIADD R22, R22, 0x2 ;  /* 0x0000000216167836 */ /* 0x000fe40000000000 */
[----:B0-----:R-:W-:-:S05]  /*170d0*/  IMAD.WIDE R4, R9, 0x8, R4 ;  /* 0x0000000809047825 */ /* 0x001fca00078e0204 */
[----:B------:R0:W-:Y:S02]  /*170e0*/  STG.E.64 desc[UR36][R4.64], RZ ;  /* 0x000000ff04007986 */ /* 0x0001e4000c101b24 */
.L_x_614:
        /* <DEDUP_REMOVED lines=22> */
.L_x_620:
[----:B------:R-:W0:Y:S02]  /*17250*/  LDC.64 R4, c[0x4][0x8] ;  /* 0x01000200ff047b82 */ /* 0x000e240000000a00 */
[----:B0-----:R0:W5:Y:S02]  /*17260*/  LDG.E R9, desc[UR36][R4.64] ;  /* 0x0000002404097981 */ /* 0x001164000c1e1900 */
.L_x_619:
[----:B0-----:R-:W0:Y:S01]  /*17270*/  LDC.64 R4, c[0x0][0x388] ;  /* 0x0000e200ff047b82 */ /* 0x001e220000000a00 */
[----:B-----5:R-:W-:-:S04]  /*17280*/  IMAD R9, R9, R22, RZ ;  /* 0x0000001609097224 */ /* 0x020fc800078e02ff */
[----:B0-----:R-:W-:-:S05]  /*17290*/  IMAD.WIDE R4, R9, 0x8, R4 ;  /* 0x0000000809047825 */ /* 0x001fca00078e0204 */
[----:B------:R0:W-:Y:S02]  /*172a0*/  STG.E.64 desc[UR36][R4.64], RZ ;  /* 0x000000ff04007986 */ /* 0x0001e4000c101b24 */
.L_x_577:
[----:B------:R-:W-:-:S04]  /*172b0*/  UISETP.NE.U32.AND UP0, UPT, UR40, URZ, UPT ;  /* 0x000000ff2800728c */ /* 0x000fc8000bf05070 */
[----:B------:R-:W-:-:S09]  /*172c0*/  UISETP.NE.AND.EX UP0, UPT, UR41, URZ, UPT, UP0 ;  /* 0x000000ff2900728c */ /* 0x000fd2000bf05300 */
[----:B------:R-:W-:Y:S05]  /*172d0*/  BRA.U !UP0, `(.L_x_621) ;  /* 0x0000001d08c87547 */ /* 0x000fea000b800000 */
[----:B------:R-:W-:Y:S01]  /*172e0*/  UMOV UR4, 0xffffffff ;  /* 0xffffffff00047882 */ /* 0x000fe20000000000 */
[----:B------:R-:W-:Y:S02]  /*172f0*/  ISETP.NE.AND P0, PT, R31, RZ, PT ;  /* 0x000000ff1f00720c */ /* 0x000fe40003f05270 */
[----:B------:R-:W-:Y:S11]  /*17300*/  BRA.DIV UR4, `(.L_x_622) ;  /* 0x0000003a04487947 */ /* 0x000ff6000b800000 */
[----:B------:R-:W-:Y:S06]  /*17310*/  BAR.SYNC.DEFER_BLOCKING 0x0 ;  /* 0x0000000000007b1d */ /* 0x000fec0000010000 */
.L_x_783:
        /* <DEDUP_REMOVED lines=23> */
.L_x_625:
[----:B------:R-:W2:Y:S04]  /*17490*/  LD.E.STRONG.GPU R3, desc[UR36][R40.64+0x4] ;  /* 0x0000042428037980 */ /* 0x000ea8000c10f900 */
[----:B--2---:R-:W-:Y:S01]  /*174a0*/  CCTL.IVALL ;  /* 0x00000000ff00798f */ /* 0x004fe20002000000 */
[----:B------:R-:W-:Y:S05]  /*174b0*/  YIELD ;  /* 0x0000000000007946 */ /* 0x000fea0003800000 */
[----:B------:R-:W-:-:S04]  /*174c0*/  LOP3.LUT R3, R3, R0, RZ, 0x3c, !PT ;  /* 0x0000000003037212 */ /* 0x000fc800078e3cff */
[----:B------:R-:W-:-:S13]  /*174d0*/  ISETP.GT.AND P0, PT, R3, -0x1, PT ;  /* 0xffffffff0300780c */ /* 0x000fda0003f04270 */
[----:B------:R-:W-:Y:S05]  /*174e0*/  @P0 BRA `(.L_x_625) ;  /* 0xfffffffc00e80947 */ /* 0x000fea000383ffff */
.L_x_624:
[----:B------:R-:W-:Y:S05]  /*174f0*/  BSYNC B0 ;  /* 0x0000000000007941 */ /* 0x000fea0003800000 */
.L_x_623:
[----:B------:R-:W-:-:S03]  /*17500*/  UMOV UR4, 0xffffffff ;  /* 0xffffffff00047882 */ /* 0x000fc60000000000 */
[----:B------:R-:W-:Y:S05]  /*17510*/  BRA.DIV UR4, `(.L_x_626) ;  /* 0x0000003604f47947 */ /* 0x000fea000b800000 */
[----:B------:R-:W-:Y:S06]  /*17520*/  BAR.SYNC.DEFER_BLOCKING 0x0 ;  /* 0x0000000000007b1d */ /* 0x000fec0000010000 */
.L_x_786:
        /* <DEDUP_REMOVED lines=10> */
.L_x_654:
        /* <DEDUP_REMOVED lines=15> */
.L_x_632:
[----:B------:R-:W0:Y:S08]  /*176c0*/  LDC.64 R4, c[0x4][0x8] ;  /* 0x01000200ff047b82 */ /* 0x000e300000000a00 */
[----:B------:R-:W1:Y:S01]  /*176d0*/  LDC.64 R6, c[0x4][0x10] ;  /* 0x01000400ff067b82 */ /* 0x000e620000000a00 */
[----:B0-----:R0:W5:Y:S04]  /*176e0*/  LDG.E R0, desc[UR36][R4.64] ;  /* 0x0000002404007981 */ /* 0x001168000c1e1900 */
[----:B-1----:R0:W5:Y:S02]  /*176f0*/  LDG.E R3, desc[UR36][R6.64] ;  /* 0x0000002406037981 */ /* 0x002164000c1e1900 */
.L_x_631:
[----:B------:R-:W-:Y:S05]  /*17700*/  BSYNC.RECONVERGENT B9 ;  /* 0x0000000000097941 */ /* 0x000fea0003800200 */
.L_x_630:
[----:B0-----:R-:W0:Y:S01]  /*17710*/  LDC.64 R4, c[0x0][0x388] ;  /* 0x0000e200ff047b82 */ /* 0x001e220000000a00 */
[C---:B-----5:R-:W-:Y:S01]  /*17720*/  IMAD R7, R0.reuse, R18, R19 ;  /* 0x0000001200077224 */ /* 0x060fe200078e0213 */
[----:B------:R-:W-:Y:S01]  /*17730*/  BSSY.RECONVERGENT B9, `(.L_x_633) ;  /* 0x0000017000097945 */ /* 0x000fe20003800200 */
[----:B------:R-:W-:Y:S01]  /*17740*/  IMAD R9, R0, R3, RZ ;  /* 0x0000000300097224 */ /* 0x000fe200078e02ff */
[----:B------:R-:W-:Y:S01]  /*17750*/  IADD3 R22, PT, PT, R18, 0x1, RZ ;  /* 0x0000000112167810 */ /* 0x000fe20007ffe0ff */
[----:B------:R-:W-:-:S05]  /*17760*/  IMAD.IADD R6, R0, 0x1, R7 ;  /* 0x0000000100067824 */ /* 0x000fca00078e0207 */
[----:B------:R-:W-:Y:S01]  /*17770*/  ISETP.GE.AND P0, PT, R6, R9, PT ;  /* 0x000000090600720c */ /* 0x000fe20003f06270 */
[----:B0-----:R-:W-:-:S05]  /*17780*/  IMAD.WIDE R4, R7, 0x8, R4 ;  /* 0x0000000807047825 */ /* 0x001fca00078e0204 */
[----:B------:R0:W-:Y:S07]  /*17790*/  STG.E.64 desc[UR36][R4.64], RZ ;  /* 0x000000ff04007986 */ /* 0x0001ee000c101b24 */
[----:B------:R-:W-:Y:S05]  /*177a0*/  @!P0 BRA `(.L_x_634) ;  /* 0x00000000003c8947 */ /* 0x000fea0003800000 */
        /* <DEDUP_REMOVED lines=11> */
.L_x_635:
[----:B------:R-:W0:Y:S08]  /*17860*/  LDC.64 R4, c[0x4][0x8] ;  /* 0x01000200ff047b82 */ /* 0x000e300000000a00 */
[----:B------:R-:W1:Y:S01]  /*17870*/  LDC.64 R6, c[0x4][0x10] ;  /* 0x01000400ff067b82 */ /* 0x000e620000000a00 */
[----:B0-----:R2:W5:Y:S04]  /*17880*/  LDG.E R0, desc[UR36][R4.64] ;  /* 0x0000002404007981 */ /* 0x001568000c1e1900 */
[----:B-1----:R2:W5:Y:S02]  /*17890*/  LDG.E R3, desc[UR36][R6.64] ;  /* 0x0000002406037981 */ /* 0x002564000c1e1900 */
.L_x_634:
[----:B------:R-:W-:Y:S05]  /*178a0*/  BSYNC.RECONVERGENT B9 ;  /* 0x0000000000097941 */ /* 0x000fea0003800200 */
.L_x_633:
[----:B0-2---:R-:W0:Y:S01]  /*178b0*/  LDC.64 R4, c[0x0][0x388] ;  /* 0x0000e200ff047b82 */ /* 0x005e220000000a00 */
        /* <DEDUP_REMOVED lines=20> */
.L_x_638:
[----:B------:R-:W0:Y:S08]  /*17a00*/  LDC.64 R4, c[0x4][0x8] ;  /* 0x01000200ff047b82 */ /* 0x000e300000000a00 */
[----:B------:R-:W1:Y:S01]  /*17a10*/  LDC.64 R6, c[0x4][0x10] ;  /* 0x01000400ff067b82 */ /* 0x000e620000000a00 */
[----:B0-----:R0:W5:Y:S04]  /*17a20*/  LDG.E R0, desc[UR36][R4.64] ;  /* 0x0000002404007981 */ /* 0x001168000c1e1900 */
[----:B-1----:R0:W5:Y:S02]  /*17a30*/  LDG.E R3, desc[UR36][R6.64] ;  /* 0x0000002406037981 */ /* 0x002164000c1e1900 */
.L_x_637:
[----:B------:R-:W-:Y:S05]  /*17a40*/  BSYNC.RECONVERGENT B9 ;  /* 0x0000000000097941 */ /* 0x000fea0003800200 */
.L_x_636:
        /* <DEDUP_REMOVED lines=21> */
.L_x_641:
[----:B------:R-:W0:Y:S08]  /*17ba0*/  LDC.64 R4, c[0x4][0x8] ;  /* 0x01000200ff047b82 */ /* 0x000e300000000a00 */
[----:B------:R-:W1:Y:S01]  /*17bb0*/  LDC.64 R6, c[0x4][0x10] ;  /* 0x01000400ff067b82 */ /* 0x000e620000000a00 */
[----:B0-----:R0:W5:Y:S04]  /*17bc0*/  LDG.E R0, desc[UR36][R4.64] ;  /* 0x0000002404007981 */ /* 0x001168000c1e1900 */
[----:B-1----:R0:W5:Y:S02]  /*17bd0*/  LDG.E R3, desc[UR36][R6.64] ;  /* 0x0000002406037981 */ /* 0x002164000c1e1900 */
.L_x_640:
[----:B------:R-:W-:Y:S05]  /*17be0*/  BSYNC.RECONVERGENT B9 ;  /* 0x0000000000097941 */ /* 0x000fea0003800200 */
.L_x_639:
        /* <DEDUP_REMOVED lines=21> */
.L_x_644:
[----:B------:R-:W0:Y:S08]  /*17d40*/  LDC.64 R4, c[0x4][0x8] ;  /* 0x01000200ff047b82 */ /* 0x000e300000000a00 */
[----:B------:R-:W1:Y:S01]  /*17d50*/  LDC.64 R6, c[0x4][0x10] ;  /* 0x01000400ff067b82 */ /* 0x000e620000000a00 */
[----:B0-----:R0:W5:Y:S04]  /*17d60*/  LDG.E R0, desc[UR36][R4.64] ;  /* 0x0000002404007981 */ /* 0x001168000c1e1900 */
[----:B-1----:R0:W5:Y:S02]  /*17d70*/  LDG.E R3, desc[UR36][R6.64] ;  /* 0x0000002406037981 */ /* 0x002164000c1e1900 */
.L_x_643:
[----:B------:R-:W-:Y:S05]  /*17d80*/  BSYNC.RECONVERGENT B9 ;  /* 0x0000000000097941 */ /* 0x000fea0003800200 */
.L_x_642:
        /* <DEDUP_REMOVED lines=21> */
.L_x_647:
[----:B------:R-:W0:Y:S08]  /*17ee0*/  LDC.64 R4, c[0x4][0x8] ;  /* 0x01000200ff047b82 */ /* 0x000e300000000a00 */
[----:B------:R-:W1:Y:S01]  /*17ef0*/  LDC.64 R6, c[0x4][0x10] ;  /* 0x01000400ff067b82 */ /* 0x000e620000000a00 */
[----:B0-----:R0:W5:Y:S04]  /*17f00*/  LDG.E R0, desc[UR36][R4.64] ;  /* 0x0000002404007981 */ /* 0x001168000c1e1900 */
[----:B-1----:R0:W5:Y:S02]  /*17f10*/  LDG.E R3, desc[UR36][R6.64] ;  /* 0x0000002406037981 */ /* 0x002164000c1e1900 */
.L_x_646:
[----:B------:R-:W-:Y:S05]  /*17f20*/  BSYNC.RECONVERGENT B9 ;  /* 0x0000000000097941 */ /* 0x000fea0003800200 */
.L_x_645:
        /* <DEDUP_REMOVED lines=21> */
.L_x_650:
[----:B------:R-:W0:Y:S08]  /*18080*/  LDC.64 R4, c[0x4][0x8] ;  /* 0x01000200ff047b82 */ /* 0x000e300000000a00 */
[----:B------:R-:W1:Y:S01]  /*18090*/  LDC.64 R6, c[0x4][0x10] ;  /* 0x01000400ff067b82 */ /* 0x000e620000000a00 */
[----:B0-----:R0:W5:Y:S04]  /*180a0*/  LDG.E R0, desc[UR36][R4.64] ;  /* 0x0000002404007981 */ /* 0x001168000c1e1900 */
[----:B-1----:R0:W5:Y:S02]  /*180b0*/  LDG.E R3, desc[UR36][R6.64] ;  /* 0x0000002406037981 */ /* 0x002164000c1e1900 */
.L_x_649:
[----:B------:R-:W-:Y:S05]  /*180c0*/  BSYNC.RECONVERGENT B9 ;  /* 0x0000000000097941 */ /* 0x000fea0003800200 */
.L_x_648:
        /* <DEDUP_REMOVED lines=21> */
.L_x_653:
[----:B------:R-:W0:Y:S08]  /*18220*/  LDC.64 R4, c[0x4][0x10] ;  /* 0x01000400ff047b82 */ /* 0x000e300000000a00 */
[----:B------:R-:W1:Y:S01]  /*18230*/  LDC.64 R6, c[0x4][0x8] ;  /* 0x01000200ff067b82 */ /* 0x000e620000000a00 */
[----:B0-----:R0:W5:Y:S04]  /*18240*/  LDG.E R3, desc[UR36][R4.64] ;  /* 0x0000002404037981 */ /* 0x001168000c1e1900 */
[----:B-1----:R0:W5:Y:S02]  /*18250*/  LDG.E R0, desc[UR36][R6.64] ;  /* 0x0000002406007981 */ /* 0x002164000c1e1900 */
.L_x_652:
[----:B------:R-:W-:Y:S05]  /*18260*/  BSYNC.RECONVERGENT B9 ;  /* 0x0000000000097941 */ /* 0x000fea0003800200 */
.L_x_651:
[----:B0-----:R-:W0:Y:S01]  /*18270*/  LDC.64 R4, c[0x0][0x388] ;  /* 0x0000e200ff047b82 */ /* 0x001e220000000a00 */
[----:B-----5:R-:W-:Y:S01]  /*18280*/  IMAD R7, R0, R22, R19 ;  /* 0x0000001600077224 */ /* 0x020fe200078e0213 */
[----:B------:R-:W-:-:S04]  /*18290*/  IADD3 R18, PT, PT, R18, 0x8, RZ ;  /* 0x0000000812127810 */ /* 0x000fc80007ffe0ff */
[----:B------:R-:W-:Y:S01]  /*182a0*/  ISETP.NE.AND P0, PT, R18, R17, PT ;  /* 0x000000111200720c */ /* 0x000fe20003f05270 */
[----:B0-----:R-:W-:-:S05]  /*182b0*/  IMAD.WIDE R4, R7, 0x8, R4 ;  /* 0x0000000807047825 */ /* 0x001fca00078e0204 */
[----:B------:R2:W-:Y:S07]  /*182c0*/  STG.E.64 desc[UR36][R4.64], RZ ;  /* 0x000000ff04007986 */ /* 0x0005ee000c101b24 */
[----:B------:R-:W-:Y:S05]  /*182d0*/  @P0 BRA `(.L_x_654) ;  /* 0xfffffff000bc0947 */ /* 0x000fea000383ffff */
[----:B------:R-:W-:Y:S05]  /*182e0*/  BSYNC.RECONVERGENT B6 ;  /* 0x0000000000067941 */ /* 0x000fea0003800200 */
.L_x_629:
[----:B------:R-:W-:-:S07]  /*182f0*/  IMAD.MOV.U32 R18, RZ, RZ, R17 ;  /* 0x000000ffff127224 */ /* 0x000fce00078e0011 */
.L_x_628:
        /* <DEDUP_REMOVED lines=23> */
.L_x_657:
[----:B------:R-:W0:Y:S08]  /*18470*/  LDC.64 R4, c[0x4][0x8] ;  /* 0x01000200ff047b82 */ /* 0x000e300000000a00 */
[----:B------:R-:W1:Y:S01]  /*18480*/  LDC.64 R6, c[0x4][0x10] ;  /* 0x01000400ff067b82 */ /* 0x000e620000000a00 */
[----:B0-----:R0:W5:Y:S04]  /*18490*/  LDG.E R8, desc[UR36][R4.64] ;  /* 0x0000002404087981 */ /* 0x001168000c1e1900 */
[----:B-1----:R0:W5:Y:S02]  /*184a0*/  LDG.E R7, desc[UR36][R6.64] ;  /* 0x0000002406077981 */ /* 0x002164000c1e1900 */
.L_x_656:
        /* <DEDUP_REMOVED lines=20> */
.L_x_659:
[----:B------:R-:W0:Y:S08]  /*185f0*/  LDC.64 R4, c[0x4][0x8] ;  /* 0x01000200ff047b82 */ /* 0x000e300000000a00 */
[----:B------:R-:W1:Y:S01]  /*18600*/  LDC.64 R6, c[0x4][0x10] ;  /* 0x01000400ff067b82 */ /* 0x000e620000000a00 */
[----:B0-----:R0:W5:Y:S04]  /*18610*/  LDG.E R8, desc[UR36][R4.64] ;  /* 0x0000002404087981 */ /* 0x001168000c1e1900 */
[----:B-1----:R0:W5:Y:S02]  /*18620*/  LDG.E R7, desc[UR36][R6.64] ;  /* 0x0000002406077981 */ /* 0x002164000c1e1900 */
.L_x_658:
[----:B0-----:R-:W0:Y:S01]  /*18630*/  LDC.64 R4, c[0x0][0x388] ;  /* 0x0000e200ff047b82 */ /* 0x001e220000000a00 */
[----:B-----5:R-:W-:Y:S01]  /*18640*/  IMAD R3, R8, R22, R19 ;  /* 0x0000001608037224 */ /* 0x020fe200078e0213 */
        /* <DEDUP_REMOVED lines=18> */
.L_x_661:
[----:B------:R-:W0:Y:S08]  /*18770*/  LDC.64 R4, c[0x4][0x8] ;  /* 0x01000200ff047b82 */ /* 0x000e300000000a00 */
[----:B------:R-:W1:Y:S01]  /*18780*/  LDC.64 R6, c[0x4][0x10] ;  /* 0x01000400ff067b82 */ /* 0x000e620000000a00 */
[----:B0-----:R0:W5:Y:S04]  /*18790*/  LDG.E R8, desc[UR36][R4.64] ;  /* 0x0000002404087981 */ /* 0x001168000c1e1900 */
[----:B-1----:R0:W5:Y:S02]  /*187a0*/  LDG.E R7, desc[UR36][R6.64] ;  /* 0x0000002406077981 */ /* 0x002164000c1e1900 */
.L_x_660:
        /* <DEDUP_REMOVED lines=20> */
.L_x_663:
[----:B------:R-:W0:Y:S02]  /*188f0*/  LDC.64 R4, c[0x4][0x8] ;  /* 0x01000200ff047b82 */ /* 0x000e240000000a00 */
[----:B0-----:R0:W5:Y:S02]  /*18900*/  LDG.E R8, desc[UR36][R4.64] ;  /* 0x0000002404087981 */ /* 0x001164000c1e1900 */
.L_x_662:
[----:B0-----:R-:W0:Y:S01]  /*18910*/  LDC.64 R4, c[0x0][0x388] ;  /* 0x0000e200ff047b82 */ /* 0x001e220000000a00 */
[----:B-----5:R-:W-:Y:S02]  /*18920*/  IMAD R3, R22, R8, R19 ;  /* 0x0000000816037224 */ /* 0x020fe400078e0213 */
[----:B------:R-:W-:Y:S02]  /*18930*/  VIADD R18, R18, 0x4 ;  /* 0x0000000412127836 */ /* 0x000fe40000000000 */
[----:B0-----:R-:W-:-:S05]  /*18940*/  IMAD.WIDE R4, R3, 0x8, R4 ;  /* 0x0000000803047825 */ /* 0x001fca00078e0204 */
[----:B------:R0:W-:Y:S02]  /*18950*/  STG.E.64 desc[UR36][R4.64], RZ ;  /* 0x000000ff04007986 */ /* 0x0001e4000c101b24 */
.L_x_655:
        /* <DEDUP_REMOVED lines=22> */
.L_x_666:
[----:B------:R-:W0:Y:S08]  /*18ac0*/  LDC.64 R4, c[0x4][0x8] ;  /* 0x01000200ff047b82 */ /* 0x000e300000000a00 */
[----:B------:R-:W1:Y:S01]  /*18ad0*/  LDC.64 R6, c[0x4][0x10] ;  /* 0x01000400ff067b82 */ /* 0x000e620000000a00 */
[----:B0-----:R0:W5:Y:S04]  /*18ae0*/  LDG.E R8, desc[UR36][R4.64] ;  /* 0x0000002404087981 */ /* 0x001168000c1e1900 */
[----:B-1----:R0:W5:Y:S02]  /*18af0*/  LDG.E R7, desc[UR36][R6.64] ;  /* 0x0000002406077981 */ /* 0x002164000c1e1900 */
.L_x_665:
[----:B0-----:R-:W0:Y:S01]  /*18b00*/  LDC.64 R4, c[0x0][0x388] ;  /* 0x0000e200ff047b82 */ /* 0x001e220000000a00 */
[----:B-----5:R-:W-:Y:S02]  /*18b10*/  IMAD R3, R18, R8, R19 ;  /* 0x0000000812037224 */ /* 0x020fe400078e0213 */
        /* <DEDUP_REMOVED lines=18> */
.L_x_668:
[----:B------:R-:W0:Y:S02]  /*18c40*/  LDC.64 R4, c[0x4][0x8] ;  /* 0x01000200ff047b82 */ /* 0x000e240000000a00 */
[----:B0-----:R0:W5:Y:S02]  /*18c50*/  LDG.E R8, desc[UR36][R4.64] ;  /* 0x0000002404087981 */ /* 0x001164000c1e1900 */
.L_x_667:
[----:B0-----:R-:W0:Y:S01]  /*18c60*/  LDC.64 R4, c[0x0][0x388] ;  /* 0x0000e200ff047b82 */ /* 0x001e220000000a00 */
[----:B-----5:R-:W-:Y:S02]  /*18c70*/  IMAD R3, R22, R8, R19 ;  /* 0x0000000816037224 */ /* 0x020fe400078e0213 */
[----:B------:R-:W-:Y:S02]  /*18c80*/  VIADD R18, R18, 0x2 ;  /* 0x0000000212127836 */ /* 0x000fe40000000000 */
[----:B0-----:R-:W-:-:S05]  /*18c90*/  IMAD.WIDE R4, R3, 0x8, R4 ;  /* 0x0000000803047825 */ /* 0x001fca00078e0204 */
[----:B------:R0:W-:Y:S02]  /*18ca0*/  STG.E.64 desc[UR36][R4.64], RZ ;  /* 0x000000ff04007986 */ /* 0x0001e4000c101b24 */
.L_x_664:
        /* <DEDUP_REMOVED lines=21> */
.L_x_670:
[----:B------:R-:W0:Y:S02]  /*18e00*/  LDC.64 R4, c[0x4][0x8] ;  /* 0x01000200ff047b82 */ /* 0x000e240000000a00 */
[----:B0-----:R0:W5:Y:S02]  /*18e10*/  LDG.E R9, desc[UR36][R4.64] ;  /* 0x0000002404097981 */ /* 0x001164000c1e1900 */
.L_x_669:
[----:B0-----:R-:W0:Y:S01]  /*18e20*/  LDC.64 R4, c[0x0][0x388] ;  /* 0x0000e200ff047b82 */ /* 0x001e220000000a00 */
[----:B-----5:R-:W-:-:S04]  /*18e30*/  IMAD R9, R9, R18, R19 ;  /* 0x0000001209097224 */ /* 0x020fc800078e0213 */
[----:B0-----:R-:W-:-:S05]  /*18e40*/  IMAD.WIDE R4, R9, 0x8, R4 ;  /* 0x0000000809047825 */ /* 0x001fca00078e0204 */
[----:B------:R0:W-:Y:S02]  /*18e50*/  STG.E.64 desc[UR36][R4.64], RZ ;  /* 0x000000ff04007986 */ /* 0x0001e4000c101b24 */
.L_x_627:
[----:B------:R-:W-:-:S04]  /*18e60*/  UISETP.NE.U32.AND UP0, UPT, UR40, URZ, UPT ;  /* 0x000000ff2800728c */ /* 0x000fc8000bf05070 */
[----:B------:R-:W-:-:S09]  /*18e70*/  UISETP.NE.AND.EX UP0, UPT, UR41, URZ, UPT, UP0 ;  /* 0x000000ff2900728c */ /* 0x000fd2000bf05300 */
[----:B------:R-:W-:Y:S05]  /*18e80*/  BRA.U !UP0, `(.L_x_671) ;  /* 0x0000000108d87547 */ /* 0x000fea000b800000 */
[----:B------:R-:W-:Y:S01]  /*18e90*/  UMOV UR4, 0xffffffff ;  /* 0xffffffff00047882 */ /* 0x000fe20000000000 */
[----:B------:R-:W-:Y:S02]  /*18ea0*/  ISETP.NE.AND P0, PT, R31, RZ, PT ;  /* 0x000000ff1f00720c */ /* 0x000fe40003f05270 */
[----:B------:R-:W-:Y:S11]  /*18eb0*/  BRA.DIV UR4, `(.L_x_672) ;  /* 0x0000001e04bc7947 */ /* 0x000ff6000b800000 */
[----:B------:R-:W-:Y:S06]  /*18ec0*/  BAR.SYNC.DEFER_BLOCKING 0x0 ;  /* 0x0000000000007b1d */ /* 0x000fec0000010000 */
.L_x_789:
        /* <DEDUP_REMOVED lines=22> */
.L_x_675:
[----:B------:R-:W2:Y:S04]  /*19030*/  LD.E.STRONG.GPU R3, desc[UR36][R40.64+0x4] ;  /* 0x0000042428037980 */ /* 0x000ea8000c10f900 */
[----:B--2---:R-:W-:Y:S01]  /*19040*/  CCTL.IVALL ;  /* 0x00000000ff00798f */ /* 0x004fe20002000000 */
[----:B------:R-:W-:Y:S05]  /*19050*/  YIELD ;  /* 0x0000000000007946 */ /* 0x000fea0003800000 */
[----:B------:R-:W-:-:S04]  /*19060*/  LOP3.LUT R3, R3, R0, RZ, 0x3c, !PT ;  /* 0x0000000003037212 */ /* 0x000fc800078e3cff */
[----:B------:R-:W-:-:S13]  /*19070*/  ISETP.GT.AND P0, PT, R3, -0x1, PT ;  /* 0xffffffff0300780c */ /* 0x000fda0003f04270 */
[----:B------:R-:W-:Y:S05]  /*19080*/  @P0 BRA `(.L_x_675) ;  /* 0xfffffffc00e80947 */ /* 0x000fea000383ffff */
.L_x_674:
[----:B------:R-:W-:Y:S05]  /*19090*/  BSYNC B0 ;  /* 0x0000000000007941 */ /* 0x000fea0003800000 */
.L_x_673:
[----:B------:R-:W-:-:S03]  /*190a0*/  UMOV UR4, 0xffffffff ;  /* 0xffffffff00047882 */ /* 0x000fc60000000000 */
[----:B------:R-:W-:Y:S05]  /*190b0*/  BRA.DIV UR4, `(.L_x_676) ;  /* 0x0000001e046c7947 */ /* 0x000fea000b800000 */
[----:B------:R-:W-:Y:S06]  /*190c0*/  BAR.SYNC.DEFER_BLOCKING 0x0 ;  /* 0x0000000000007b1d */ /* 0x000fec0000010000 */
.L_x_9:
[----:B------:R-:W-:Y:S05]  /*190d0*/  BSYNC B7 ;  /* 0x0000000000077941 */ /* 0x000fea0003800000 */
.L_x_8:
[----:B0-2345:R-:W0:Y:S02]  /*190e0*/  LDC.64 R4, c[0x4][0x18] ;  /* 0x01000600ff047b82 */ /* 0x03de240000000a00 */
[----:B0-----:R-:W2:Y:S01]  /*190f0*/  LDG.E R4, desc[UR36][R4.64] ;  /* 0x0000002404047981 */ /* 0x001ea2000c1e1900 */
[----:B------:R-:W-:-:S04]  /*19100*/  IADD3 R29, PT, PT, R29, 0x1, RZ ;  /* 0x000000011d1d7810 */ /* 0x000fc80007ffe0ff */
[----:B--2---:R-:W-:-:S13]  /*19110*/  ISETP.GE.AND P0, PT, R29, R4, PT ;  /* 0x000000041d00720c */ /* 0x004fda0003f06270 */
[----:B------:R-:W-:Y:S05]  /*19120*/  @!P0 BRA `(.L_x_677) ;  /* 0xfffffe7000a88947 */ /* 0x000fea000383ffff */
.L_x_1:
[----:B------:R-:W-:Y:S05]  /*19130*/  BSYNC B8 ;  /* 0x0000000000087941 */ /* 0x000fea0003800000 */
.L_x_0:
[----:B------:R-:W-:Y:S01]  /*19140*/  MOV R0, 0x0 ;  /* 0x0000000000007802 */ /* 0x000fe20000000f00 */
[----:B------:R0:W-:Y:S01]  /*19150*/  STL [R1+0x8], R30 ;  /* 0x0000081e01007387 */ /* 0x0001e20000100800 */
[----:B------:R-:W2:Y:S01]  /*19160*/  LDCU.64 UR4, c[0x4][0x60] ;  /* 0x01000c00ff0477ac */ /* 0x000ea20008000a00 */
[----:B------:R-:W-:Y:S01]  /*19170*/  IADD3 R6, P0, PT, R28, 0x8, RZ ;  /* 0x000000081c067810 */ /* 0x000fe20007f1e0ff */
[----:B------:R0:W3:Y:S03]  /*19180*/  LDC.64 R8, c[0x4][R0] ;  /* 0x0100000000087b82 */ /* 0x0000e60000000a00 */
[----:B------:R-:W-:Y:S01]  /*19190*/  IADD3.X R7, PT, PT, RZ, R2, RZ, P0, !PT ;  /* 0x00000002ff077210 */ /* 0x000fe200007fe4ff */
[----:B--2---:R-:W-:Y:S02]  /*191a0*/  IMAD.U32 R4, RZ, RZ, UR4 ;  /* 0x00000004ff047e24 */ /* 0x004fe4000f8e00ff */
[----:B0-----:R-:W-:-:S07]  /*191b0*/  IMAD.U32 R5, RZ, RZ, UR5 ;  /* 0x00000005ff057e24 */ /* 0x001fce000f8e00ff */
[----:B------:R-:W-:-:S07]  /*191c0*/  LEPC R20, `(.L_x_678) ;  /* 0x000000001014794e */ /* 0x000fce0000000000 */
[----:B-1-3--:R-:W-:Y:S05]  /*191d0*/  CALL.ABS.NOINC R8 ;  /* 0x0000000008007343 */ /* 0x00afea0003c00000 */
.L_x_678:
[----:B------:R-:W-:Y:S05]  /*191e0*/  EXIT ;  /* 0x000000000000794d */ /* 0x000fea0003800000 */
.L_x_671:
[----:B------:R-:W-:Y:S05]  /*191f0*/  BPT.TRAP 0x1 ;  /* 0x000000040000795c */ /* 0x000fea0000300000 */
.L_x_621:
[----:B------:R-:W-:Y:S05]  /*19200*/  BPT.TRAP 0x1 ;  /* 0x000000040000795c */ /* 0x000fea0000300000 */
.L_x_571:
[----:B------:R-:W-:Y:S05]  /*19210*/  BPT.TRAP 0x1 ;  /* 0x000000040000795c */ /* 0x000fea0000300000 */
.L_x_377:
[----:B------:R-:W-:Y:S05]  /*19220*/  BPT.TRAP 0x1 ;  /* 0x000000040000795c */ /* 0x000fea0000300000 */
.L_x_327:
[----:B------:R-:W-:Y:S05]  /*19230*/  BPT.TRAP 0x1 ;  /* 0x000000040000795c */ /* 0x000fea0000300000 */
.L_x_280:
[----:B------:R-:W-:Y:S05]  /*19240*/  BPT.TRAP 0x1 ;  /* 0x000000040000795c */ /* 0x000fea0000300000 */
.L_x_261:
[----:B------:R-:W-:Y:S05]  /*19250*/  BPT.TRAP 0x1 ;  /* 0x000000040000795c */ /* 0x000fea0000300000 */
.L_x_242:
[----:B------:R-:W-:Y:S05]  /*19260*/  BPT.TRAP 0x1 ;  /* 0x000000040000795c */ /* 0x000fea0000300000 */
.L_x_50:
[----:B------:R-:W-:Y:S05]  /*19270*/  BPT.TRAP 0x1 ;  /* 0x000000040000795c */ /* 0x000fea0000300000 */
.L_x_33:
[----:B------:R-:W-:Y:S05]  /*19280*/  BPT.TRAP 0x1 ;  /* 0x000000040000795c */ /* 0x000fea0000300000 */
.L_x_25:
[----:B------:R-:W-:Y:S05]  /*19290*/  BPT.TRAP 0x1 ;  /* 0x000000040000795c */ /* 0x000fea0000300000 */
.L_x_2:
[----:B------:R-:W-:Y:S05]  /*192a0*/  BPT.TRAP 0x1 ;  /* 0x000000040000795c */ /* 0x000fea0000300000 */
.L_x_3:
[----:B------:R-:W-:Y:S01]  /*192b0*/  BSSY B0, `(.L_x_679) ;  /* 0x000000a000007945 */ /* 0x000fe20003800000 */
[----:B------:R-:W-:Y:S01]  /*192c0*/  IMAD.MOV.U32 R14, RZ, RZ, 0x0 ;  /* 0x00000000ff0e7424 */ /* 0x000fe200078e00ff */
[----:B------:R-:W-:Y:S01]  /*192d0*/  MOV R15, 0xffffffff ;  /* 0xffffffff000f7802 */ /* 0x000fe20000000f00 */
[----:B0-----:R-:W-:-:S07]  /*192e0*/  IMAD.MOV.U32 R13, RZ, RZ, 0x0 ;  /* 0x00000000ff0d7424 */ /* 0x001fce00078e00ff */
[----:B-12345:R-:W-:Y:S05]  /*192f0*/  WARPSYNC.COLLECTIVE.ALL `(.L_x_680) ;  /* 0x0000000000147948 */ /* 0x03efea0003c00000 */
[----:B------:R-:W-:-:S04]  /*19300*/  SHF.L.U32 R13, R13, 0x10, RZ ;  /* 0x000000100d0d7819 */ /* 0x000fc800000006ff */
[----:B------:R-:W-:-:S05]  /*19310*/  LOP3.LUT R13, R13, 0xf, R14, 0xf8, !PT ;  /* 0x0000000f0d0d7812 */ /* 0x000fca00078ef80e */
[----:B------:R0:W-:Y:S02]  /*19320*/  BAR.SYNC.DEFER_BLOCKING R13, R13 ;  /* 0x0000000d0000731d */ /* 0x0001e40000010000 */
[----:B0-----:R-:W-:-:S04]  /*19330*/  SHF.R.U32 R13, R13, 0x10, RZ ;  /* 0x000000100d0d7819 */ /* 0x001fc800000016ff */
[----:B-12345:R-:W-:Y:S05]  /*19340*/  ENDCOLLECTIVE ;  /* 0x000000000000791b */ /* 0x03efea0003800000 */
.L_x_680:
[----:B------:R-:W-:Y:S05]  /*19350*/  BSYNC B0 ;  /* 0x0000000000007941 */ /* 0x000fea0003800000 */
.L_x_679:
[----:B------:R-:W-:Y:S05]  /*19360*/  BRA `(.L_x_681) ;  /* 0xfffffe7000687947 */ /* 0x000fea000383ffff */
.L_x_7:
[----:B------:R-:W-:Y:S01]  /*19370*/  BSSY B0, `(.L_x_682) ;  /* 0x000000a000007945 */ /* 0x000fe20003800000 */
[----:B------:R-:W-:Y:S01]  /*19380*/  IMAD.MOV.U32 R14, RZ, RZ, 0x0 ;  /* 0x00000000ff0e7424 */ /* 0x000fe200078e00ff */
[----:B------:R-:W-:Y:S01]  /*19390*/  MOV R15, 0xffffffff ;  /* 0xffffffff000f7802 */ /* 0x000fe20000000f00 */
[----:B------:R-:W-:-:S07]  /*193a0*/  IMAD.MOV.U32 R13, RZ, RZ, 0x0 ;  /* 0x00000000ff0d7424 */ /* 0x000fce00078e00ff */
[----:B0-----:R-:W-:Y:S05]  /*193b0*/  WARPSYNC.COLLECTIVE.ALL `(.L_x_683) ;  /* 0x0000000000147948 */ /* 0x001fea0003c00000 */
[----:B------:R-:W-:-:S04]  /*193c0*/  SHF.L.U32 R13, R13, 0x10, RZ ;  /* 0x000000100d0d7819 */ /* 0x000fc800000006ff */
[----:B------:R-:W-:-:S05]  /*193d0*/  LOP3.LUT R13, R13, 0xf, R14, 0xf8, !PT ;  /* 0x0000000f0d0d7812 */ /* 0x000fca00078ef80e */
[----:B------:R1:W-:Y:S02]  /*193e0*/  BAR.SYNC.DEFER_BLOCKING R13, R13 ;  /* 0x0000000d0000731d */ /* 0x0003e40000010000 */
[----:B-1----:R-:W-:-:S04]  /*193f0*/  SHF.R.U32 R13, R13, 0x10, RZ ;  /* 0x000000100d0d7819 */ /* 0x002fc800000016ff */
[----:B0-----:R-:W-:Y:S05]  /*19400*/  ENDCOLLECTIVE ;  /* 0x000000000000791b */ /* 0x001fea0003800000 */
.L_x_683:
[----:B------:R-:W-:Y:S05]  /*19410*/  BSYNC B0 ;  /* 0x0000000000007941 */ /* 0x000fea0003800000 */
.L_x_682:
[----:B------:R-:W-:Y:S05]  /*19420*/  BRA `(.L_x_684) ;  /* 0xfffffe7000b87947 */ /* 0x000fea000383ffff */
.L_x_26:
        /* <DEDUP_REMOVED lines=10> */
.L_x_686:
[----:B------:R-:W-:Y:S05]  /*194d0*/  BSYNC B0 ;  /* 0x0000000000007941 */ /* 0x000fea0003800000 */
.L_x_685:
[----:B------:R-:W-:Y:S05]  /*194e0*/  BRA `(.L_x_687) ;  /* 0xfffffe8000587947 */ /* 0x000fea000383ffff */
.L_x_30:
        /* <DEDUP_REMOVED lines=10> */
.L_x_689:
[----:B------:R-:W-:Y:S05]  /*19590*/  BSYNC B0 ;  /* 0x0000000000007941 */ /* 0x000fea0003800000 */
.L_x_688:
[----:B------:R-:W-:Y:S05]  /*195a0*/  BRA `(.L_x_690) ;  /* 0xfffffe8000a87947 */ /* 0x000fea000383ffff */
.L_x_34:
        /* <DEDUP_REMOVED lines=10> */
.L_x_692:
[----:B------:R-:W-:Y:S05]  /*19650*/  BSYNC B0 ;  /* 0x0000000000007941 */ /* 0x000fea0003800000 */
.L_x_691:
[----:B------:R-:W-:Y:S05]  /*19660*/  BRA `(.L_x_693) ;  /* 0xfffffe8000ec7947 */ /* 0x000fea000383ffff */
.L_x_38:
        /* <DEDUP_REMOVED lines=10> */
.L_x_695:
[----:B------:R-:W-:Y:S05]  /*19710*/  BSYNC B0 ;  /* 0x0000000000007941 */ /* 0x000fea0003800000 */
.L_x_694:
[----:B------:R-:W-:Y:S05]  /*19720*/  BRA `(.L_x_696) ;  /* 0xfffffe84003c7947 */ /* 0x000fea000383ffff */
.L_x_51:
        /* <DEDUP_REMOVED lines=10> */
.L_x_698:
[----:B------:R-:W-:Y:S05]  /*197d0*/  BSYNC B0 ;  /* 0x0000000000007941 */ /* 0x000fea0003800000 */
.L_x_697:
[----:B------:R-:W-:Y:S05]  /*197e0*/  BRA `(.L_x_699) ;  /* 0xfffffe8c00987947 */ /* 0x000fea000383ffff */
.L_x_55:
        /* <DEDUP_REMOVED lines=10> */
.L_x_701:
[----:B------:R-:W-:Y:S05]  /*19890*/  BSYNC B0 ;  /* 0x0000000000007941 */ /* 0x000fea0003800000 */
.L_x_700:
[----:B------:R-:W-:Y:S05]  /*198a0*/  BRA `(.L_x_702) ;  /* 0xfffffe8c00f07947 */ /* 0x000fea000383ffff */
.L_x_97:
[----:B------:R-:W-:Y:S01]  /*198b0*/  BSSY B0, `(.L_x_703) ;  /* 0x000000a000007945 */ /* 0x000fe20003800000 */
[----:B------:R-:W-:Y:S01]  /*198c0*/  IMAD.MOV.U32 R14, RZ, RZ, 0x0 ;  /* 0x00000000ff0e7424 */ /* 0x000fe200078e00ff */
[----:B------:R-:W-:Y:S01]  /*198d0*/  MOV R15, 0xffffffff ;  /* 0xffffffff000f7802 */ /* 0x000fe20000000f00 */
[----:B------:R-:W-:-:S07]  /*198e0*/  IMAD.MOV.U32 R13, RZ, RZ, 0x0 ;  /* 0x00000000ff0d7424 */ /* 0x000fce00078e00ff */
[----:B012---:R-:W-:Y:S05]  /*198f0*/  WARPSYNC.COLLECTIVE.ALL `(.L_x_704) ;  /* 0x0000000000147948 */ /* 0x007fea0003c00000 */
[----:B------:R-:W-:-:S04]  /*19900*/  SHF.L.U32 R13, R13, 0x10, RZ ;  /* 0x000000100d0d7819 */ /* 0x000fc800000006ff */
[----:B------:R-:W-:-:S05]  /*19910*/  LOP3.LUT R13, R13, 0xf, R14, 0xf8, !PT ;  /* 0x0000000f0d0d7812 */ /* 0x000fca00078ef80e */
[----:B------:R3:W-:Y:S02]  /*19920*/  BAR.SYNC.DEFER_BLOCKING R13, R13 ;  /* 0x0000000d0000731d */ /* 0x0007e40000010000 */
[----:B---3--:R-:W-:-:S04]  /*19930*/  SHF.R.U32 R13, R13, 0x10, RZ ;  /* 0x000000100d0d7819 */ /* 0x008fc800000016ff */
[----:B012---:R-:W-:Y:S05]  /*19940*/  ENDCOLLECTIVE ;  /* 0x000000000000791b */ /* 0x007fea0003800000 */
.L_x_704:
[----:B------:R-:W-:Y:S05]  /*19950*/  BSYNC B0 ;  /* 0x0000000000007941 */ /* 0x000fea0003800000 */
.L_x_703:
[----:B------:R-:W-:Y:S05]  /*19960*/  BRA `(.L_x_705) ;  /* 0xfffffea800307947 */ /* 0x000fea000383ffff */
.L_x_101:
        /* <DEDUP_REMOVED lines=10> */
.L_x_707:
[----:B------:R-:W-:Y:S05]  /*19a10*/  BSYNC B0 ;  /* 0x0000000000007941 */ /* 0x000fea0003800000 */
.L_x_706:
[----:B------:R-:W-:Y:S05]  /*19a20*/  BRA `(.L_x_708) ;  /* 0xfffffea800887947 */ /* 0x000fea000383ffff */
.L_x_141:
[----:B------:R-:W-:Y:S01]  /*19a30*/  BSSY B0, `(.L_x_709) ;  /* 0x000000a000007945 */ /* 0x000fe20003800000 */
[----:B------:R-:W-:Y:S01]  /*19a40*/  IMAD.MOV.U32 R14, RZ, RZ, 0x0 ;  /* 0x00000000ff0e7424 */ /* 0x000fe200078e00ff */
[----:B------:R-:W-:Y:S01]  /*19a50*/  MOV R15, 0xffffffff ;  /* 0xffffffff000f7802 */ /* 0x000fe20000000f00 */
[----:B------:R-:W-:-:S07]  /*19a60*/  IMAD.MOV.U32 R13, RZ, RZ, 0x0 ;  /* 0x00000000ff0d7424 */ /* 0x000fce00078e00ff */
[----:B0123--:R-:W-:Y:S05]  /*19a70*/  WARPSYNC.COLLECTIVE.ALL `(.L_x_710) ;  /* 0x0000000000147948 */ /* 0x00ffea0003c00000 */
[----:B------:R-:W-:-:S04]  /*19a80*/  SHF.L.U32 R13, R13, 0x10, RZ ;  /* 0x000000100d0d7819 */ /* 0x000fc800000006ff */
[----:B------:R-:W-:-:S05]  /*19a90*/  LOP3.LUT R13, R13, 0xf, R14, 0xf8, !PT ;  /* 0x0000000f0d0d7812 */ /* 0x000fca00078ef80e */
[----:B------:R4:W-:Y:S02]  /*19aa0*/  BAR.SYNC.DEFER_BLOCKING R13, R13 ;  /* 0x0000000d0000731d */ /* 0x0009e40000010000 */
[----:B----4-:R-:W-:-:S04]  /*19ab0*/  SHF.R.U32 R13, R13, 0x10, RZ ;  /* 0x000000100d0d7819 */ /* 0x010fc800000016ff */
[----:B0123--:R-:W-:Y:S05]  /*19ac0*/  ENDCOLLECTIVE ;  /* 0x000000000000791b */ /* 0x00ffea0003800000 */
.L_x_710:
[----:B------:R-:W-:Y:S05]  /*19ad0*/  BSYNC B0 ;  /* 0x0000000000007941 */ /* 0x000fea0003800000 */
.L_x_709:
[----:B------:R-:W-:Y:S05]  /*19ae0*/  BRA `(.L_x_711) ;  /* 0xfffffebc00a47947 */ /* 0x000fea000383ffff */
.L_x_145:
        /* <DEDUP_REMOVED lines=10> */
.L_x_713:
[----:B------:R-:W-:Y:S05]  /*19b90*/  BSYNC B0 ;  /* 0x0000000000007941 */ /* 0x000fea0003800000 */
.L_x_712:
[----:B------:R-:W-:Y:S05]  /*19ba0*/  BRA `(.L_x_714) ;  /* 0xfffffebc00f87947 */ /* 0x000fea000383ffff */
.L_x_187:
[----:B------:R-:W-:Y:S01]  /*19bb0*/  BSSY B0, `(.L_x_715) ;  /* 0x000000a000007945 */ /* 0x000fe20003800000 */
[----:B------:R-:W-:Y:S01]  /*19bc0*/  IMAD.MOV.U32 R14, RZ, RZ, 0x0 ;  /* 0x00000000ff0e7424 */ /* 0x000fe200078e00ff */
[----:B------:R-:W-:Y:S01]  /*19bd0*/  MOV R15, 0xffffffff ;  /* 0xffffffff000f7802 */ /* 0x000fe20000000f00 */
[----:B------:R-:W-:-:S07]  /*19be0*/  IMAD.MOV.U32 R13, RZ, RZ, 0x0 ;  /* 0x00000000ff0d7424 */ /* 0x000fce00078e00ff */
[----:B01234-:R-:W-:Y:S05]  /*19bf0*/  WARPSYNC.COLLECTIVE.ALL `(.L_x_716) ;  /* 0x0000000000147948 */ /* 0x01ffea0003c00000 */
[----:B------:R-:W-:-:S04]  /*19c00*/  SHF.L.U32 R13, R13, 0x10, RZ ;  /* 0x000000100d0d7819 */ /* 0x000fc800000006ff */
[----:B------:R-:W-:-:S05]  /*19c10*/  LOP3.LUT R13, R13, 0xf, R14, 0xf8, !PT ;  /* 0x0000000f0d0d7812 */ /* 0x000fca00078ef80e */
[----:B------:R5:W-:Y:S02]  /*19c20*/  BAR.SYNC.DEFER_BLOCKING R13, R13 ;  /* 0x0000000d0000731d */ /* 0x000be40000010000 */
[----:B-----5:R-:W-:-:S04]  /*19c30*/  SHF.R.U32 R13, R13, 0x10, RZ ;  /* 0x000000100d0d7819 */ /* 0x020fc800000016ff */
[----:B01234-:R-:W-:Y:S05]  /*19c40*/  ENDCOLLECTIVE ;  /* 0x000000000000791b */ /* 0x01ffea0003800000 */
.L_x_716:
[----:B------:R-:W-:Y:S05]  /*19c50*/  BSYNC B0 ;  /* 0x0000000000007941 */ /* 0x000fea0003800000 */
.L_x_715:
[----:B------:R-:W-:Y:S05]  /*19c60*/  BRA `(.L_x_717) ;  /* 0xfffffed400807947 */ /* 0x000fea000383ffff */
.L_x_191:
        /* <DEDUP_REMOVED lines=10> */
.L_x_719:
[----:B------:R-:W-:Y:S05]  /*19d10*/  BSYNC B0 ;  /* 0x0000000000007941 */ /* 0x000fea0003800000 */
.L_x_718:
[----:B------:R-:W-:Y:S05]  /*19d20*/  BRA `(.L_x_720) ;  /* 0xfffffed400d87947 */ /* 0x000fea000383ffff */
.L_x_236:
        /* <DEDUP_REMOVED lines=10> */
.L_x_722:
[----:B------:R-:W-:Y:S05]  /*19dd0*/  BSYNC B0 ;  /* 0x0000000000007941 */ /* 0x000fea0003800000 */
.L_x_721:
[----:B------:R-:W-:Y:S05]  /*19de0*/  BRA `(.L_x_723) ;  /* 0xfffffef000907947 */ /* 0x000fea000383ffff */
.L_x_240:
        /* <DEDUP_REMOVED lines=10> */
.L_x_725:
[----:B------:R-:W-:Y:S05]  /*19e90*/  BSYNC B0 ;  /* 0x0000000000007941 */ /* 0x000fea0003800000 */
.L_x_724:
[----:B------:R-:W-:Y:S05]  /*19ea0*/  BRA `(.L_x_726) ;  /* 0xfffffef000e47947 */ /* 0x000fea000383ffff */
.L_x_243:
        /* <DEDUP_REMOVED lines=10> */
.L_x_728:
[----:B------:R-:W-:Y:S05]  /*19f50*/  BSYNC B0 ;  /* 0x0000000000007941 */ /* 0x000fea0003800000 */
.L_x_727:
[----:B------:R-:W-:Y:S05]  /*19f60*/  BRA `(.L_x_729) ;  /* 0xfffffef000e87947 */ /* 0x000fea000383ffff */
.L_x_247:
        /* <DEDUP_REMOVED lines=10> */
.L_x_731:
[----:B------:R-:W-:Y:S05]  /*1a010*/  BSYNC B0 ;  /* 0x0000000000007941 */ /* 0x000fea0003800000 */
.L_x_730:
[----:B------:R-:W-:Y:S05]  /*1a020*/  BRA `(.L_x_732) ;  /* 0xfffffef400387947 */ /* 0x000fea000383ffff */
.L_x_262:
        /* <DEDUP_REMOVED lines=10> */
.L_x_734:
[----:B------:R-:W-:Y:S05]  /*1a0d0*/  BSYNC B0 ;  /* 0x0000000000007941 */ /* 0x000fea0003800000 */
.L_x_733:
[----:B------:R-:W-:Y:S05]  /*1a0e0*/  BRA `(.L_x_735) ;  /* 0xffffff0000447947 */ /* 0x000fea000383ffff */
.L_x_266:
        /* <DEDUP_REMOVED lines=10> */
.L_x_737:
[----:B------:R-:W-:Y:S05]  /*1a190*/  BSYNC B0 ;  /* 0x0000000000007941 */ /* 0x000fea0003800000 */
.L_x_736:
[----:B------:R-:W-:Y:S05]  /*1a1a0*/  BRA `(.L_x_738) ;  /* 0xffffff0000947947 */ /* 0x000fea000383ffff */
.L_x_281:
[----:B------:R-:W-:Y:S01]  /*1a1b0*/  BSSY B0, `(.L_x_739) ;  /* 0x000000a000007945 */ /* 0x000fe20003800000 */
[----:B------:R-:W-:Y:S01]  /*1a1c0*/  IMAD.MOV.U32 R14, RZ, RZ, 0x0 ;  /* 0x00000000ff0e7424 */ /* 0x000fe200078e00ff */
[----:B------:R-:W-:Y:S01]  /*1a1d0*/  MOV R15, 0xffffffff ;  /* 0xffffffff000f7802 */ /* 0x000fe20000000f00 */
[----:B0-----:R-:W-:-:S07]  /*1a1e0*/  IMAD.MOV.U32 R13, RZ, RZ, 0x0 ;  /* 0x00000000ff0d7424 */ /* 0x001fce00078e00ff */
[----:B------:R-:W-:Y:S05]  /*1a1f0*/  WARPSYNC.COLLECTIVE.ALL `(.L_x_740) ;  /* 0x0000000000147948 */ /* 0x000fea0003c00000 */
[----:B------:R-:W-:-:S04]  /*1a200*/  SHF.L.U32 R13, R13, 0x10, RZ ;  /* 0x000000100d0d7819 */ /* 0x000fc800000006ff */
[----:B------:R-:W-:-:S05]  /*1a210*/  LOP3.LUT R13, R13, 0xf, R14, 0xf8, !PT ;  /* 0x0000000f0d0d7812 */ /* 0x000fca00078ef80e */
[----:B------:R0:W-:Y:S02]  /*1a220*/  BAR.SYNC.DEFER_BLOCKING R13, R13 ;  /* 0x0000000d0000731d */ /* 0x0001e40000010000 */
[----:B0-----:R-:W-:-:S04]  /*1a230*/  SHF.R.U32 R13, R13, 0x10, RZ ;  /* 0x000000100d0d7819 */ /* 0x001fc800000016ff */
[----:B------:R-:W-:Y:S05]  /*1a240*/  ENDCOLLECTIVE ;  /* 0x000000000000791b */ /* 0x000fea0003800000 */
.L_x_740:
[----:B------:R-:W-:Y:S05]  /*1a250*/  BSYNC B0 ;  /* 0x0000000000007941 */ /* 0x000fea0003800000 */
.L_x_739:
[----:B------:R-:W-:Y:S05]  /*1a260*/  BRA `(.L_x_741) ;  /* 0xffffff0c00ac7947 */ /* 0x000fea000383ffff */
.L_x_285:
        /* <DEDUP_REMOVED lines=10> */
.L_x_743:
[----:B------:R-:W-:Y:S05]  /*1a310*/  BSYNC B0 ;  /* 0x0000000000007941 */ /* 0x000fea0003800000 */
.L_x_742:
[----:B------:R-:W-:Y:S05]  /*1a320*/  BRA `(.L_x_744) ;  /* 0xffffff10000c7947 */ /* 0x000fea000383ffff */
.L_x_328:
        /* <DEDUP_REMOVED lines=10> */
.L_x_746:
[----:B------:R-:W-:Y:S05]  /*1a3d0*/  BSYNC B0 ;  /* 0x0000000000007941 */ /* 0x000fea0003800000 */
.L_x_745:
[----:B------:R-:W-:Y:S05]  /*1a3e0*/  BRA `(.L_x_747) ;  /* 0xffffff24006c7947 */ /* 0x000fea000383ffff */
.L_x_332:
        /* <DEDUP_REMOVED lines=10> */
.L_x_749:
[----:B------:R-:W-:Y:S05]  /*1a490*/  BSYNC B0 ;  /* 0x0000000000007941 */ /* 0x000fea0003800000 */
.L_x_748:
[----:B------:R-:W-:Y:S05]  /*1a4a0*/  BRA `(.L_x_750) ;  /* 0xffffff2400d07947 */ /* 0x000fea000383ffff */
.L_x_378:
        /* <DEDUP_REMOVED lines=10> */
.L_x_752:
[----:B------:R-:W-:Y:S05]  /*1a550*/  BSYNC B0 ;  /* 0x0000000000007941 */ /* 0x000fea0003800000 */
.L_x_751:
[----:B------:R-:W-:Y:S05]  /*1a560*/  BRA `(.L_x_753) ;  /* 0xffffff4000207947 */ /* 0x000fea000383ffff */
.L_x_382:
        /* <DEDUP_REMOVED lines=10> */
.L_x_755:
[----:B------:R-:W-:Y:S05]  /*1a610*/  BSYNC B0 ;  /* 0x0000000000007941 */ /* 0x000fea0003800000 */
.L_x_754:
[----:B------:R-:W-:Y:S05]  /*1a620*/  BRA `(.L_x_756) ;  /* 0xffffff4000707947 */ /* 0x000fea000383ffff */
.L_x_427:
        /* <DEDUP_REMOVED lines=10> */
.L_x_758:
[----:B------:R-:W-:Y:S05]  /*1a6d0*/  BSYNC B0 ;  /* 0x0000000000007941 */ /* 0x000fea0003800000 */
.L_x_757:
[----:B------:R-:W-:Y:S05]  /*1a6e0*/  BRA `(.L_x_759) ;  /* 0xffffff58009c7947 */ /* 0x000fea000383ffff */
.L_x_431:
        /* <DEDUP_REMOVED lines=10> */
.L_x_761:
[----:B------:R-:W-:Y:S05]  /*1a790*/  BSYNC B0 ;  /* 0x0000000000007941 */ /* 0x000fea0003800000 */
.L_x_760:
[----:B------:R-:W-:Y:S05]  /*1a7a0*/  BRA `(.L_x_762) ;  /* 0xffffff5800f87947 */ /* 0x000fea000383ffff */
.L_x_476:
        /* <DEDUP_REMOVED lines=10> */
.L_x_764:
[----:B------:R-:W-:Y:S05]  /*1a850*/  BSYNC B0 ;  /* 0x0000000000007941 */ /* 0x000fea0003800000 */
.L_x_763:
[----:B------:R-:W-:Y:S05]  /*1a860*/  BRA `(.L_x_765) ;  /* 0xffffff7800287947 */ /* 0x000fea000383ffff */
.L_x_480:
        /* <DEDUP_REMOVED lines=10> */
.L_x_767:
[----:B------:R-:W-:Y:S05]  /*1a910*/  BSYNC B0 ;  /* 0x0000000000007941 */ /* 0x000fea0003800000 */
.L_x_766:
[----:B------:R-:W-:Y:S05]  /*1a920*/  BRA `(.L_x_768) ;  /* 0xffffff78007c7947 */ /* 0x000fea000383ffff */
.L_x_522:
        /* <DEDUP_REMOVED lines=10> */
.L_x_770:
[----:B------:R-:W-:Y:S05]  /*1a9d0*/  BSYNC B0 ;  /* 0x0000000000007941 */ /* 0x000fea0003800000 */
.L_x_769:
[----:B------:R-:W-:Y:S05]  /*1a9e0*/  BRA `(.L_x_771) ;  /* 0xffffff8c00d07947 */ /* 0x000fea000383ffff */
.L_x_526:
        /* <DEDUP_REMOVED lines=10> */
.L_x_773:
[----:B------:R-:W-:Y:S05]  /*1aa90*/  BSYNC B0 ;  /* 0x0000000000007941 */ /* 0x000fea0003800000 */
.L_x_772:
[----:B------:R-:W-:Y:S05]  /*1aaa0*/  BRA `(.L_x_774) ;  /* 0xffffff9000247947 */ /* 0x000fea000383ffff */
.L_x_572:
        /* <DEDUP_REMOVED lines=10> */
.L_x_776:
[----:B------:R-:W-:Y:S05]  /*1ab50*/  BSYNC B0 ;  /* 0x0000000000007941 */ /* 0x000fea0003800000 */
.L_x_775:
[----:B------:R-:W-:Y:S05]  /*1ab60*/  BRA `(.L_x_777) ;  /* 0xffffffa800ec7947 */ /* 0x000fea000383ffff */
.L_x_576:
        /* <DEDUP_REMOVED lines=10> */
.L_x_779:
[----:B------:R-:W-:Y:S05]  /*1ac10*/  BSYNC B0 ;  /* 0x0000000000007941 */ /* 0x000fea0003800000 */
.L_x_778:
[----:B------:R-:W-:Y:S05]  /*1ac20*/  BRA `(.L_x_780) ;  /* 0xffffffac00447947 */ /* 0x000fea000383ffff */
.L_x_622:
        /* <DEDUP_REMOVED lines=10> */
.L_x_782:
[----:B------:R-:W-:Y:S05]  /*1acd0*/  BSYNC B0 ;  /* 0x0000000000007941 */ /* 0x000fea0003800000 */
.L_x_781:
[----:B------:R-:W-:Y:S05]  /*1ace0*/  BRA `(.L_x_783) ;  /* 0xffffffc4008c7947 */ /* 0x000fea000383ffff */
.L_x_626:
        /* <DEDUP_REMOVED lines=10> */
.L_x_785:
[----:B------:R-:W-:Y:S05]  /*1ad90*/  BSYNC B0 ;  /* 0x0000000000007941 */ /* 0x000fea0003800000 */
.L_x_784:
[----:B------:R-:W-:Y:S05]  /*1ada0*/  BRA `(.L_x_786) ;  /* 0xffffffc400e07947 */ /* 0x000fea000383ffff */
.L_x_672:
        /* <DEDUP_REMOVED lines=10> */
.L_x_788:
[----:B------:R-:W-:Y:S05]  /*1ae50*/  BSYNC B0 ;  /* 0x0000000000007941 */ /* 0x000fea0003800000 */
.L_x_787:
[----:B------:R-:W-:Y:S05]  /*1ae60*/  BRA `(.L_x_789) ;  /* 0xffffffe000187947 */ /* 0x000fea000383ffff */
.L_x_676:
        /* <DEDUP_REMOVED lines=10> */
.L_x_791:
[----:B------:R-:W-:Y:S05]  /*1af10*/  BSYNC B0 ;  /* 0x0000000000007941 */ /* 0x000fea0003800000 */
.L_x_790:
[----:B------:R-:W-:Y:S05]  /*1af20*/  BRA `(.L_x_9) ;  /* 0xffffffe000687947 */ /* 0x000fea000383ffff */
        .weak           $__internal_0_$__cuda_sm20_dblrcp_rn_slowpath_v3
        .type           $__internal_0_$__cuda_sm20_dblrcp_rn_slowpath_v3,@function
        .size           $__internal_0_$__cuda_sm20_dblrcp_rn_slowpath_v3,($__internal_1_$__cuda_sm20_div_rn_f64_full - $__internal_0_$__cuda_sm20_dblrcp_rn_slowpath_v3)
$__internal_0_$__cuda_sm20_dblrcp_rn_slowpath_v3:
[----:B------:R-:W-:Y:S01]  /*1af30*/  DSETP.GTU.AND P0, PT, |R4|, +INF , PT ;  /* 0x7ff000000400742a */ /* 0x000fe20003f0c200 */
[----:B------:R-:W-:-:S13]  /*1af40*/  BSSY.RECONVERGENT B0, `(.L_x_792) ;  /* 0x0000023000007945 */ /* 0x000fda0003800200 */
[----:B------:R-:W-:Y:S05]  /*1af50*/  @P0 BRA `(.L_x_793) ;  /* 0x00000000007c0947 */ /* 0x000fea0003800000 */
[----:B------:R-:W-:-:S05]  /*1af60*/  LOP3.LUT R0, R5, 0x7fffffff, RZ, 0xc0, !PT ;  /* 0x7fffffff05007812 */ /* 0x000fca00078ec0ff */
[----:B------:R-:W-:-:S05]  /*1af70*/  VIADD R6, R0, 0xffffffff ;  /* 0xffffffff00067836 */ /* 0x000fca0000000000 */
[----:B------:R-:W-:-:S13]  /*1af80*/  ISETP.GE.U32.AND P0, PT, R6, 0x7fefffff, PT ;  /* 0x7fefffff0600780c */ /* 0x000fda0003f06070 */
[----:B------:R-:W-:Y:S01]  /*1af90*/  @P0 LOP3.LUT R7, R5, 0x7ff00000, RZ, 0x3c, !PT ;  /* 0x7ff0000005070812 */ /* 0x000fe200078e3cff */
[----:B------:R-:W-:Y:S01]  /*1afa0*/  @P0 IMAD.MOV.U32 R6, RZ, RZ, RZ ;  /* 0x000000ffff060224 */ /* 0x000fe200078e00ff */
[----:B------:R-:W-:Y:S06]  /*1afb0*/  @P0 BRA `(.L_x_794) ;  /* 0x00000000006c0947 */ /* 0x000fec0003800000 */
[----:B------:R-:W-:-:S13]  /*1afc0*/  ISETP.GE.U32.AND P0, PT, R0, 0x1000001, PT ;  /* 0x010000010000780c */ /* 0x000fda0003f06070 */
[----:B------:R-:W-:Y:S05]  /*1afd0*/  @!P0 BRA `(.L_x_795) ;  /* 0x0000000000348947 */ /* 0x000fea0003800000 */
[----:B------:R-:W-:Y:S01]  /*1afe0*/  IADD3 R7, PT, PT, R5, -0x3fe00000, RZ ;  /* 0xc020000005077810 */ /* 0x000fe20007ffe0ff */
[----:B------:R-:W-:-:S03]  /*1aff0*/  IMAD.MOV.U32 R6, RZ, RZ, R4 ;  /* 0x000000ffff067224 */ /* 0x000fc600078e0004 */
[----:B------:R-:W0:Y:S03]  /*1b000*/  MUFU.RCP64H R9, R7 ;  /* 0x0000000700097308 */ /* 0x000e260000001800 */
[----:B0-----:R-:W-:-:S08]  /*1b010*/  DFMA R10, -R6, R8, 1 ;  /* 0x3ff00000060a742b */ /* 0x001fd00000000108 */
[----:B------:R-:W-:-:S08]  /*1b020*/  DFMA R10, R10, R10, R10 ;  /* 0x0000000a0a0a722b */ /* 0x000fd0000000000a */
[----:B------:R-:W-:-:S08]  /*1b030*/  DFMA R10, R8, R10, R8 ;  /* 0x0000000a080a722b */ /* 0x000fd00000000008 */
[----:B------:R-:W-:-:S08]  /*1b040*/  DFMA R8, -R6, R10, 1 ;  /* 0x3ff000000608742b */ /* 0x000fd0000000010a */
[----:B------:R-:W-:-:S08]  /*1b050*/  DFMA R8, R10, R8, R10 ;  /* 0x000000080a08722b */ /* 0x000fd0000000000a */
[----:B------:R-:W-:-:S08]  /*1b060*/  DMUL R8, R8, 2.2250738585072013831e-308 ;  /* 0x0010000008087828 */ /* 0x000fd00000000000 */
[----:B------:R-:W-:-:S08]  /*1b070*/  DFMA R4, -R4, R8, 1 ;  /* 0x3ff000000404742b */ /* 0x000fd00000000108 */
[----:B------:R-:W-:-:S08]  /*1b080*/  DFMA R4, R4, R4, R4 ;  /* 0x000000040404722b */ /* 0x000fd00000000004 */
[----:B------:R-:W-:Y:S01]  /*1b090*/  DFMA R6, R8, R4, R8 ;  /* 0x000000040806722b */ /* 0x000fe20000000008 */
[----:B------:R-:W-:Y:S10]  /*1b0a0*/  BRA `(.L_x_794) ;  /* 0x0000000000307947 */ /* 0x000ff40003800000 */
.L_x_795:
[----:B------:R-:W-:Y:S01]  /*1b0b0*/  DMUL R4, R4, 8.11296384146066816958e+31 ;  /* 0x4690000004047828 */ /* 0x000fe20000000000 */
[----:B------:R-:W-:-:S05]  /*1b0c0*/  IMAD.MOV.U32 R6, RZ, RZ, R8 ;  /* 0x000000ffff067224 */ /* 0x000fca00078e0008 */
[----:B------:R-:W0:Y:S02]  /*1b0d0*/  MUFU.RCP64H R7, R5 ;  /* 0x0000000500077308 */ /* 0x000e240000001800 */
[----:B0-----:R-:W-:-:S08]  /*1b0e0*/  DFMA R8, -R4, R6, 1 ;  /* 0x3ff000000408742b */ /* 0x001fd00000000106 */
[----:B------:R-:W-:-:S08]  /*1b0f0*/  DFMA R8, R8, R8, R8 ;  /* 0x000000080808722b */ /* 0x000fd00000000008 */
[----:B------:R-:W-:-:S08]  /*1b100*/  DFMA R8, R6, R8, R6 ;  /* 0x000000080608722b */ /* 0x000fd00000000006 */
[----:B------:R-:W-:-:S08]  /*1b110*/  DFMA R6, -R4, R8, 1 ;  /* 0x3ff000000406742b */ /* 0x000fd00000000108 */
[----:B------:R-:W-:-:S08]  /*1b120*/  DFMA R6, R8, R6, R8 ;  /* 0x000000060806722b */ /* 0x000fd00000000008 */
[----:B------:R-:W-:Y:S01]  /*1b130*/  DMUL R6, R6, 8.11296384146066816958e+31 ;  /* 0x4690000006067828 */ /* 0x000fe20000000000 */
[----:B------:R-:W-:Y:S10]  /*1b140*/  BRA `(.L_x_794) ;  /* 0x0000000000087947 */ /* 0x000ff40003800000 */
.L_x_793:
[----:B------:R-:W-:Y:S02]  /*1b150*/  LOP3.LUT R7, R5, 0x80000, RZ, 0xfc, !PT ;  /* 0x0008000005077812 */ /* 0x000fe400078efcff */
[----:B------:R-:W-:-:S07]  /*1b160*/  MOV R6, R4 ;  /* 0x0000000400067202 */ /* 0x000fce0000000f00 */
.L_x_794:
[----:B------:R-:W-:Y:S05]  /*1b170*/  BSYNC.RECONVERGENT B0 ;  /* 0x0000000000007941 */ /* 0x000fea0003800200 */
.L_x_792:
[----:B------:R-:W-:Y:S01]  /*1b180*/  MOV R4, R3 ;  /* 0x0000000300047202 */ /* 0x000fe20000000f00 */
[----:B------:R-:W-:Y:S02]  /*1b190*/  IMAD.MOV.U32 R5, RZ, RZ, 0x0 ;  /* 0x00000000ff057424 */ /* 0x000fe400078e00ff */
[----:B------:R-:W-:Y:S02]  /*1b1a0*/  IMAD.MOV.U32 R26, RZ, RZ, R6 ;  /* 0x000000ffff1a7224 */ /* 0x000fe400078e0006 */
[----:B------:R-:W-:Y:S01]  /*1b1b0*/  IMAD.MOV.U32 R27, RZ, RZ, R7 ;  /* 0x000000ffff1b7224 */ /* 0x000fe200078e0007 */
[----:B------:R-:W-:Y:S06]  /*1b1c0*/  RET.REL.NODEC R4 `(_Z6kernelPdS_S_S_S_S_S_) ;  /* 0xfffffe4c048c7950 */ /* 0x000fec0003c3ffff */
        .weak           $__internal_1_$__cuda_sm20_div_rn_f64_full
        .type           $__internal_1_$__cuda_sm20_div_rn_f64_full,@function
        .size           $__internal_1_$__cuda_sm20_div_rn_f64_full,($_Z6kernelPdS_S_S_S_S_S_$__internal_accurate_pow - $__internal_1_$__cuda_sm20_div_rn_f64_full)
$__internal_1_$__cuda_sm20_div_rn_f64_full:
[C---:B------:R-:W-:Y:S01]  /*1b1d0*/  FSETP.GEU.AND P1, PT, |R9|.reuse, 1.469367938527859385e-39, PT ;  /* 0x001000000900780b */ /* 0x040fe20003f2e200 */
[----:B------:R-:W-:Y:S01]  /*1b1e0*/  IMAD.MOV.U32 R8, RZ, RZ, R52 ;  /* 0x000000ffff087224 */ /* 0x000fe200078e0034 */
[----:B------:R-:W-:Y:S01]  /*1b1f0*/  LOP3.LUT R53, R9, 0x800fffff, RZ, 0xc0, !PT ;  /* 0x800fffff09357812 */ /* 0x000fe200078ec0ff */
[----:B------:R-:W-:Y:S01]  /*1b200*/  IMAD.MOV.U32 R60, RZ, RZ, 0x1ca00000 ;  /* 0x1ca00000ff3c7424 */ /* 0x000fe200078e00ff */
[----:B------:R-:W-:Y:S01]  /*1b210*/  MOV R14, 0x1 ;  /* 0x00000001000e7802 */ /* 0x000fe20000000f00 */
[----:B------:R-:W-:Y:S01]  /*1b220*/  BSSY B0, `(.L_x_796) ;  /* 0x0000052000007945 */ /* 0x000fe20003800000 */
[----:B------:R-:W-:Y:S02]  /*1b230*/  LOP3.LUT R53, R53, 0x3ff00000, RZ, 0xfc, !PT ;  /* 0x3ff0000035357812 */ /* 0x000fe400078efcff */
[C---:B------:R-:W-:Y:S02]  /*1b240*/  FSETP.GEU.AND P2, PT, |R11|.reuse, 1.469367938527859385e-39, PT ;  /* 0x001000000b00780b */ /* 0x040fe40003f4e200 */
[----:B------:R-:W-:-:S02]  /*1b250*/  LOP3.LUT R3, R11, 0x7ff00000, RZ, 0xc0, !PT ;  /* 0x7ff000000b037812 */ /* 0x000fc400078ec0ff */
[----:B------:R-:W-:Y:S01]  /*1b260*/  LOP3.LUT R62, R9, 0x7ff00000, RZ, 0xc0, !PT ;  /* 0x7ff00000093e7812 */ /* 0x000fe200078ec0ff */
[----:B------:R-:W-:-:S03]  /*1b270*/  @!P1 DMUL R52, R8, 8.98846567431157953865e+307 ;  /* 0x7fe0000008349828 */ /* 0x000fc60000000000 */
[----:B------:R-:W-:-:S03]  /*1b280*/  ISETP.GE.U32.AND P4, PT, R3, R62, PT ;  /* 0x0000003e0300720c */ /* 0x000fc60003f86070 */
[----:B------:R-:W0:Y:S02]  /*1b290*/  MUFU.RCP64H R15, R53 ;  /* 0x00000035000f7308 */ /* 0x000e240000001800 */
[----:B------:R-:W-:Y:S02]  /*1b2a0*/  @!P2 LOP3.LUT R20, R9, 0x7ff00000, RZ, 0xc0, !PT ;  /* 0x7ff000000914a812 */ /* 0x000fe400078ec0ff */
[----:B------:R-:W-:Y:S02]  /*1b2b0*/  @!P1 LOP3.LUT R62, R53, 0x7ff00000, RZ, 0xc0, !PT ;  /* 0x7ff00000353e9812 */ /* 0x000fe400078ec0ff */
[----:B------:R-:W-:-:S04]  /*1b2c0*/  @!P2 ISETP.GE.U32.AND P3, PT, R3, R20, PT ;  /* 0x000000140300a20c */ /* 0x000fc80003f66070 */
[----:B------:R-:W-:-:S04]  /*1b2d0*/  @!P2 SEL R21, R60, 0x63400000, !P3 ;  /* 0x634000003c15a807 */ /* 0x000fc80005800000 */
[----:B------:R-:W-:Y:S01]  /*1b2e0*/  @!P2 LOP3.LUT R50, R21, 0x80000000, R11, 0xf8, !PT ;  /* 0x800000001532a812 */ /* 0x000fe200078ef80b */
[----:B0-----:R-:W-:-:S03]  /*1b2f0*/  DFMA R12, R14, -R52, 1 ;  /* 0x3ff000000e0c742b */ /* 0x001fc60000000834 */
[----:B------:R-:W-:Y:S02]  /*1b300*/  @!P2 LOP3.LUT R51, R50, 0x100000, RZ, 0xfc, !PT ;  /* 0x001000003233a812 */ /* 0x000fe400078efcff */
[----:B------:R-:W-:-:S03]  /*1b310*/  @!P2 MOV R50, RZ ;  /* 0x000000ff0032a202 */ /* 0x000fc60000000f00 */
[----:B------:R-:W-:-:S08]  /*1b320*/  DFMA R12, R12, R12, R12 ;  /* 0x0000000c0c0c722b */ /* 0x000fd0000000000c */
[----:B------:R-:W-:Y:S01]  /*1b330*/  DFMA R14, R14, R12, R14 ;  /* 0x0000000c0e0e722b */ /* 0x000fe2000000000e */
[----:B------:R-:W-:Y:S01]  /*1b340*/  SEL R13, R60, 0x63400000, !P4 ;  /* 0x634000003c0d7807 */ /* 0x000fe20006000000 */
[----:B------:R-:W-:-:S03]  /*1b350*/  IMAD.MOV.U32 R12, RZ, RZ, R10 ;  /* 0x000000ffff0c7224 */ /* 0x000fc600078e000a */
[----:B------:R-:W-:-:S03]  /*1b360*/  LOP3.LUT R13, R13, 0x800fffff, R11, 0xf8, !PT ;  /* 0x800fffff0d0d7812 */ /* 0x000fc600078ef80b */
[----:B------:R-:W-:-:S03]  /*1b370*/  DFMA R20, R14, -R52, 1 ;  /* 0x3ff000000e14742b */ /* 0x000fc60000000834 */
[----:B------:R-:W-:-:S05]  /*1b380*/  @!P2 DFMA R12, R12, 2, -R50 ;  /* 0x400000000c0ca82b */ /* 0x000fca0000000832 */
[----:B------:R-:W-:-:S08]  /*1b390*/  DFMA R14, R14, R20, R14 ;  /* 0x000000140e0e722b */ /* 0x000fd0000000000e */
[----:B------:R-:W-:-:S08]  /*1b3a0*/  DMUL R20, R14, R12 ;  /* 0x0000000c0e147228 */ /* 0x000fd00000000000 */
[----:B------:R-:W-:-:S08]  /*1b3b0*/  DFMA R50, R20, -R52, R12 ;  /* 0x800000341432722b */ /* 0x000fd0000000000c */
[----:B------:R-:W-:Y:S01]  /*1b3c0*/  DFMA R50, R14, R50, R20 ;  /* 0x000000320e32722b */ /* 0x000fe20000000014 */
[----:B------:R-:W-:Y:S01]  /*1b3d0*/  IMAD.MOV.U32 R21, RZ, RZ, R3 ;  /* 0x000000ffff157224 */ /* 0x000fe200078e0003 */
[----:B------:R-:W-:Y:S02]  /*1b3e0*/  @!P2 LOP3.LUT R21, R13, 0x7ff00000, RZ, 0xc0, !PT ;  /* 0x7ff000000d15a812 */ /* 0x000fe400078ec0ff */
[----:B------:R-:W-:-:S03]  /*1b3f0*/  IADD3 R15, PT, PT, R62, -0x1, RZ ;  /* 0xffffffff3e0f7810 */ /* 0x000fc60007ffe0ff */
[----:B------:R-:W-:-:S05]  /*1b400*/  VIADD R14, R21, 0xffffffff ;  /* 0xffffffff150e7836 */ /* 0x000fca0000000000 */
[----:B------:R-:W-:-:S04]  /*1b410*/  ISETP.GT.U32.AND P1, PT, R14, 0x7feffffe, PT ;  /* 0x7feffffe0e00780c */ /* 0x000fc80003f24070 */
[----:B------:R-:W-:-:S13]  /*1b420*/  ISETP.GT.U32.OR P1, PT, R15, 0x7feffffe, P1 ;  /* 0x7feffffe0f00780c */ /* 0x000fda0000f24470 */
[----:B------:R-:W-:Y:S05]  /*1b430*/  @P1 BRA `(.L_x_797) ;  /* 0x00000000006c1947 */ /* 0x000fea0003800000 */
[----:B------:R-:W-:-:S04]  /*1b440*/  LOP3.LUT R14, R9, 0x7ff00000, RZ, 0xc0, !PT ;  /* 0x7ff00000090e7812 */ /* 0x000fc800078ec0ff */
[CC--:B------:R-:W-:Y:S02]  /*1b450*/  VIADDMNMX R10, R3.reuse, -R14.reuse, 0xb9600000, !PT ;  /* 0xb9600000030a7446 */ /* 0x0c0fe4000780090e */
[----:B------:R-:W-:Y:S02]  /*1b460*/  ISETP.GE.U32.AND P1, PT, R3, R14, PT ;  /* 0x0000000e0300720c */ /* 0x000fe40003f26070 */
[----:B------:R-:W-:Y:S02]  /*1b470*/  VIMNMX R3, PT, PT, R10, 0x46a00000, PT ;  /* 0x46a000000a037848 */ /* 0x000fe40003fe0100 */
[----:B------:R-:W-:Y:S02]  /*1b480*/  SEL R60, R60, 0x63400000, !P1 ;  /* 0x634000003c3c7807 */ /* 0x000fe40004800000 */
[----:B------:R-:W-:-:S03]  /*1b490*/  MOV R10, RZ ;  /* 0x000000ff000a7202 */ /* 0x000fc60000000f00 */
[----:B------:R-:W-:-:S04]  /*1b4a0*/  IMAD.IADD R3, R3, 0x1, -R60 ;  /* 0x0000000103037824 */ /* 0x000fc800078e0a3c */
[----:B------:R-:W-:-:S06]  /*1b4b0*/  VIADD R11, R3, 0x7fe00000 ;  /* 0x7fe00000030b7836 */ /* 0x000fcc0000000000 */
[----:B------:R-:W-:-:S10]  /*1b4c0*/  DMUL R14, R50, R10 ;  /* 0x0000000a320e7228 */ /* 0x000fd40000000000 */
[----:B------:R-:W-:-:S13]  /*1b4d0*/  FSETP.GTU.AND P1, PT, |R15|, 1.469367938527859385e-39, PT ;  /* 0x001000000f00780b */ /* 0x000fda0003f2c200 */
[----:B------:R-:W-:Y:S05]  /*1b4e0*/  @P1 BRA `(.L_x_798) ;  /* 0x0000000000941947 */ /* 0x000fea0003800000 */
[----:B------:R-:W-:Y:S01]  /*1b4f0*/  DFMA R12, R50, -R52, R12 ;  /* 0x80000034320c722b */ /* 0x000fe2000000000c */
[----:B------:R-:W-:-:S09]  /*1b500*/  IMAD.MOV.U32 R10, RZ, RZ, RZ ;  /* 0x000000ffff0a7224 */ /* 0x000fd200078e00ff */
[C---:B------:R-:W-:Y:S02]  /*1b510*/  FSETP.NEU.AND P1, PT, R13.reuse, RZ, PT ;  /* 0x000000ff0d00720b */ /* 0x040fe40003f2d000 */
[----:B------:R-:W-:-:S04]  /*1b520*/  LOP3.LUT R21, R13, 0x80000000, R9, 0x48, !PT ;  /* 0x800000000d157812 */ /* 0x000fc800078e4809 */
[----:B------:R-:W-:-:S07]  /*1b530*/  LOP3.LUT R11, R21, R11, RZ, 0xfc, !PT ;  /* 0x0000000b150b7212 */ /* 0x000fce00078efcff */
[----:B------:R-:W-:Y:S05]  /*1b540*/  @!P1 BRA `(.L_x_798) ;  /* 0x00000000007c9947 */ /* 0x000fea0003800000 */
[----:B------:R-:W-:Y:S01]  /*1b550*/  IMAD.MOV R9, RZ, RZ, -R3 ;  /* 0x000000ffff097224 */ /* 0x000fe200078e0a03 */
[----:B------:R-:W-:Y:S01]  /*1b560*/  MOV R8, RZ ;  /* 0x000000ff00087202 */ /* 0x000fe20000000f00 */
[----:B------:R-:W-:Y:S01]  /*1b570*/  DMUL.RP R10, R50, R10 ;  /* 0x0000000a320a7228 */ /* 0x000fe20000008000 */
[----:B------:R-:W-:-:S04]  /*1b580*/  IADD3 R3, PT, PT, -R3, -0x43300000, RZ ;  /* 0xbcd0000003037810 */ /* 0x000fc80007ffe1ff */
[----:B------:R-:W-:-:S05]  /*1b590*/  DFMA R8, R14, -R8, R50 ;  /* 0x800000080e08722b */ /* 0x000fca0000000032 */
[----:B------:R-:W-:-:S05]  /*1b5a0*/  LOP3.LUT R21, R11, R21, RZ, 0x3c, !PT ;  /* 0x000000150b157212 */ /* 0x000fca00078e3cff */
[----:B------:R-:W-:-:S04]  /*1b5b0*/  FSETP.NEU.AND P1, PT, |R9|, R3, PT ;  /* 0x000000030900720b */ /* 0x000fc80003f2d200 */
[----:B------:R-:W-:Y:S02]  /*1b5c0*/  FSEL R14, R10, R14, !P1 ;  /* 0x0000000e0a0e7208 */ /* 0x000fe40004800000 */
[----:B------:R-:W-:Y:S01]  /*1b5d0*/  FSEL R15, R21, R15, !P1 ;  /* 0x0000000f150f7208 */ /* 0x000fe20004800000 */
[----:B------:R-:W-:Y:S06]  /*1b5e0*/  BRA `(.L_x_798) ;  /* 0x0000000000547947 */ /* 0x000fec0003800000 */
.L_x_797:
[----:B------:R-:W-:-:S14]  /*1b5f0*/  DSETP.NAN.AND P1, PT, R10, R10, PT ;  /* 0x0000000a0a00722a */ /* 0x000fdc0003f28000 */
[----:B------:R-:W-:Y:S05]  /*1b600*/  @P1 BRA `(.L_x_799) ;  /* 0x0000000000441947 */ /* 0x000fea0003800000 */
[----:B------:R-:W-:-:S14]  /*1b610*/  DSETP.NAN.AND P1, PT, R8, R8, PT ;  /* 0x000000080800722a */ /* 0x000fdc0003f28000 */
[----:B------:R-:W-:Y:S05]  /*1b620*/  @P1 BRA `(.L_x_800) ;  /* 0x0000000000301947 */ /* 0x000fea0003800000 */
[----:B------:R-:W-:Y:S01]  /*1b630*/  ISETP.NE.AND P1, PT, R21, R62, PT ;  /* 0x0000003e1500720c */ /* 0x000fe20003f25270 */
[----:B------:R-:W-:Y:S02]  /*1b640*/  IMAD.MOV.U32 R14, RZ, RZ, 0x0 ;  /* 0x00000000ff0e7424 */ /* 0x000fe400078e00ff */
[----:B------:R-:W-:-:S10]  /*1b650*/  IMAD.MOV.U32 R15, RZ, RZ, -0x80000 ;  /* 0xfff80000ff0f7424 */ /* 0x000fd400078e00ff */
[----:B------:R-:W-:Y:S05]  /*1b660*/  @!P1 BRA `(.L_x_798) ;  /* 0x0000000000349947 */ /* 0x000fea0003800000 */
[----:B------:R-:W-:Y:S02]  /*1b670*/  ISETP.NE.AND P1, PT, R21, 0x7ff00000, PT ;  /* 0x7ff000001500780c */ /* 0x000fe40003f25270 */
[----:B------:R-:W-:Y:S02]  /*1b680*/  LOP3.LUT R15, R11, 0x80000000, R9, 0x48, !PT ;  /* 0x800000000b0f7812 */ /* 0x000fe400078e4809 */
[----:B------:R-:W-:-:S13]  /*1b690*/  ISETP.EQ.OR P1, PT, R62, RZ, !P1 ;  /* 0x000000ff3e00720c */ /* 0x000fda0004f22670 */
[----:B------:R-:W-:Y:S02]  /*1b6a0*/  @P1 LOP3.LUT R3, R15, 0x7ff00000, RZ, 0xfc, !PT ;  /* 0x7ff000000f031812 */ /* 0x000fe400078efcff */
[----:B------:R-:W-:Y:S01]  /*1b6b0*/  @!P1 MOV R14, RZ ;  /* 0x000000ff000e9202 */ /* 0x000fe20000000f00 */
[----:B------:R-:W-:Y:S02]  /*1b6c0*/  @P1 IMAD.MOV.U32 R14, RZ, RZ, RZ ;  /* 0x000000ffff0e1224 */ /* 0x000fe400078e00ff */
[----:B------:R-:W-:Y:S01]  /*1b6d0*/  @P1 IMAD.MOV.U32 R15, RZ, RZ, R3 ;  /* 0x000000ffff0f1224 */ /* 0x000fe200078e0003 */
[----:B------:R-:W-:Y:S06]  /*1b6e0*/  BRA `(.L_x_798) ;  /* 0x0000000000147947 */ /* 0x000fec0003800000 */
.L_x_800:
[----:B------:R-:W-:Y:S02]  /*1b6f0*/  LOP3.LUT R15, R9, 0x80000, RZ, 0xfc, !PT ;  /* 0x00080000090f7812 */ /* 0x000fe400078efcff */
[----:B------:R-:W-:Y:S01]  /*1b700*/  MOV R14, R8 ;  /* 0x00000008000e7202 */ /* 0x000fe20000000f00 */
[----:B------:R-:W-:Y:S06]  /*1b710*/  BRA `(.L_x_798) ;  /* 0x0000000000087947 */ /* 0x000fec0003800000 */
.L_x_799:
[----:B------:R-:W-:Y:S01]  /*1b720*/  LOP3.LUT R15, R11, 0x80000, RZ, 0xfc, !PT ;  /* 0x000800000b0f7812 */ /* 0x000fe200078efcff */
[----:B------:R-:W-:-:S07]  /*1b730*/  IMAD.MOV.U32 R14, RZ, RZ, R10 ;  /* 0x000000ffff0e7224 */ /* 0x000fce00078e000a */
.L_x_798:
[----:B------:R-:W-:Y:S05]  /*1b740*/  BSYNC B0 ;  /* 0x0000000000007941 */ /* 0x000fea0003800000 */
.L_x_796:
[----:B------:R-:W-:Y:S01]  /*1b750*/  IMAD.MOV.U32 R8, RZ, RZ, R0 ;  /* 0x000000ffff087224 */ /* 0x000fe200078e0000 */
[----:B------:R-:W-:Y:S01]  /*1b760*/  MOV R11, R15 ;  /* 0x0000000f000b7202 */ /* 0x000fe20000000f00 */
[----:B------:R-:W-:Y:S02]  /*1b770*/  IMAD.MOV.U32 R9, RZ, RZ, 0x0 ;  /* 0x00000000ff097424 */ /* 0x000fe400078e00ff */
[----:B------:R-:W-:Y:S02]  /*1b780*/  IMAD.MOV.U32 R10, RZ, RZ, R14 ;  /* 0x000000ffff0a7224 */ /* 0x000fe400078e000e */
[----:B------:R-:W-:Y:S05]  /*1b790*/  RET.REL.NODEC R8 `(_Z6kernelPdS_S_S_S_S_S_) ;  /* 0xfffffe4808187950 */ /* 0x000fea0003c3ffff */
        .type           $_Z6kernelPdS_S_S_S_S_S_$__internal_accurate_pow,@function
        .size           $_Z6kernelPdS_S_S_S_S_S_$__internal_accurate_pow,(.L_x_805 - $_Z6kernelPdS_S_S_S_S_S_$__internal_accurate_pow)
$_Z6kernelPdS_S_S_S_S_S_$__internal_accurate_pow:
[----:B------:R-:W-:Y:S01]  /*1b7a0*/  ISETP.GT.U32.AND P2, PT, R3, 0xfffff, PT ;  /* 0x000fffff0300780c */ /* 0x000fe20003f44070 */
[----:B------:R-:W-:Y:S01]  /*1b7b0*/  IMAD.MOV.U32 R9, RZ, RZ, R3 ;  /* 0x000000ffff097224 */ /* 0x000fe200078e0003 */
[----:B------:R-:W-:Y:S01]  /*1b7c0*/  MOV R8, R12 ;  /* 0x0000000c00087202 */ /* 0x000fe20000000f00 */
[----:B------:R-:W-:Y:S01]  /*1b7d0*/  IMAD.MOV.U32 R20, RZ, RZ, 0x41ad3b5a ;  /* 0x41ad3b5aff147424 */ /* 0x000fe200078e00ff */
[----:B------:R-:W-:Y:S01]  /*1b7e0*/  MOV R21, 0x3ed0f5d2 ;  /* 0x3ed0f5d200157802 */ /* 0x000fe20000000f00 */
[----:B------:R-:W-:Y:S01]  /*1b7f0*/  UMOV UR4, 0x7d2cafe2 ;  /* 0x7d2cafe200047882 */ /* 0x000fe20000000000 */
[----:B------:R-:W-:Y:S01]  /*1b800*/  UMOV UR5, 0x3eb0f5ff ;  /* 0x3eb0f5ff00057882 */ /* 0x000fe20000000000 */
[----:B------:R-:W-:Y:S01]  /*1b810*/  UMOV UR6, 0x3b39803f ;  /* 0x3b39803f00067882 */ /* 0x000fe20000000000 */
[----:B------:R-:W-:-:S05]  /*1b820*/  UMOV UR7, 0x3c7abc9e ;  /* 0x3c7abc9e00077882 */ /* 0x000fca0000000000 */
[----:B------:R-:W-:Y:S01]  /*1b830*/  @!P2 DMUL R14, R8, 1.80143985094819840000e+16 ;  /* 0x43500000080ea828 */ /* 0x000fe20000000000 */
[--C-:B------:R-:W-:Y:S01]  /*1b840*/  IMAD.MOV.U32 R8, RZ, RZ, R3.reuse ;  /* 0x000000ffff087224 */ /* 0x100fe200078e0003 */
[----:B------:R-:W-:-:S08]  /*1b850*/  SHF.R.U32.HI R3, RZ, 0x14, R3 ;  /* 0x00000014ff037819 */ /* 0x000fd00000011603 */
[----:B------:R-:W-:Y:S01]  /*1b860*/  @!P2 MOV R8, R15 ;  /* 0x0000000f0008a202 */ /* 0x000fe20000000f00 */
[----:B------:R-:W-:Y:S01]  /*1b870*/  @!P2 IMAD.MOV.U32 R12, RZ, RZ, R14 ;  /* 0x000000ffff0ca224 */ /* 0x000fe200078e000e */
[----:B------:R-:W-:Y:S02]  /*1b880*/  @!P2 LEA.HI R3, R15, 0xffffffca, RZ, 0xc ;  /* 0xffffffca0f03a811 */ /* 0x000fe400078f60ff */
[----:B------:R-:W-:-:S04]  /*1b890*/  LOP3.LUT R8, R8, 0x800fffff, RZ, 0xc0, !PT ;  /* 0x800fffff08087812 */ /* 0x000fc800078ec0ff */
[----:B------:R-:W-:Y:S01]  /*1b8a0*/  LOP3.LUT R13, R8, 0x3ff00000, RZ, 0xfc, !PT ;  /* 0x3ff00000080d7812 */ /* 0x000fe200078efcff */
[----:B------:R-:W-:-:S03]  /*1b8b0*/  IMAD.MOV.U32 R8, RZ, RZ, RZ ;  /* 0x000000ffff087224 */ /* 0x000fc600078e00ff */
[----:B------:R-:W-:-:S13]  /*1b8c0*/  ISETP.GE.U32.AND P3, PT, R13, 0x3ff6a09f, PT ;  /* 0x3ff6a09f0d00780c */ /* 0x000fda0003f66070 */
[----:B------:R-:W-:-:S05]  /*1b8d0*/  @P3 VIADD R9, R13, 0xfff00000 ;  /* 0xfff000000d093836 */ /* 0x000fca0000000000 */
[----:B------:R-:W-:-:S06]  /*1b8e0*/  @P3 MOV R13, R9 ;  /* 0x00000009000d3202 */ /* 0x000fcc0000000f00 */
[C---:B------:R-:W-:Y:S02]  /*1b8f0*/  DADD R50, R12.reuse, 1 ;  /* 0x3ff000000c327429 */ /* 0x040fe40000000000 */
[----:B------:R-:W-:-:S04]  /*1b900*/  DADD R12, R12, -1 ;  /* 0xbff000000c0c7429 */ /* 0x000fc80000000000 */
[----:B------:R-:W0:Y:S02]  /*1b910*/  MUFU.RCP64H R9, R51 ;  /* 0x0000003300097308 */ /* 0x000e240000001800 */
[----:B0-----:R-:W-:-:S08]  /*1b920*/  DFMA R10, -R50, R8, 1 ;  /* 0x3ff00000320a742b */ /* 0x001fd00000000108 */
[----:B------:R-:W-:-:S08]  /*1b930*/  DFMA R10, R10, R10, R10 ;  /* 0x0000000a0a0a722b */ /* 0x000fd0000000000a */
[----:B------:R-:W-:-:S08]  /*1b940*/  DFMA R10, R8, R10, R8 ;  /* 0x0000000a080a722b */ /* 0x000fd00000000008 */
[----:B------:R-:W-:-:S08]  /*1b950*/  DMUL R8, R12, R10 ;  /* 0x0000000a0c087228 */ /* 0x000fd00000000000 */
[----:B------:R-:W-:-:S08]  /*1b960*/  DFMA R8, R12, R10, R8 ;  /* 0x0000000a0c08722b */ /* 0x000fd00000000008 */
[----:B------:R-:W-:-:S08]  /*1b970*/  DMUL R52, R8, R8 ;  /* 0x0000000808347228 */ /* 0x000fd00000000000 */
[----:B------:R-:W-:Y:S01]  /*1b980*/  DFMA R20, R52, UR4, R20 ;  /* 0x0000000434147c2b */ /* 0x000fe20008000014 */
[----:B------:R-:W-:Y:S01]  /*1b990*/  UMOV UR4, 0x75488a3f ;  /* 0x75488a3f00047882 */ /* 0x000fe20000000000 */
[----:B------:R-:W-:-:S06]  /*1b9a0*/  UMOV UR5, 0x3ef3b20a ;  /* 0x3ef3b20a00057882 */ /* 0x000fcc0000000000 */
[----:B------:R-:W-:Y:S01]  /*1b9b0*/  DFMA R20, R52, R20, UR4 ;  /* 0x0000000434147e2b */ /* 0x000fe20008000014 */
[----:B------:R-:W-:Y:S01]  /*1b9c0*/  UMOV UR4, 0xe4faecd5 ;  /* 0xe4faecd500047882 */ /* 0x000fe20000000000 */
[----:B------:R-:W-:-:S06]  /*1b9d0*/  UMOV UR5, 0x3f1745cd ;  /* 0x3f1745cd00057882 */ /* 0x000fcc0000000000 */
[----:B------:R-:W-:Y:S01]  /*1b9e0*/  DFMA R20, R52, R20, UR4 ;  /* 0x0000000434147e2b */ /* 0x000fe20008000014 */
[----:B------:R-:W-:Y:S01]  /*1b9f0*/  UMOV UR4, 0x258a578b ;  /* 0x258a578b00047882 */ /* 0x000fe20000000000 */
[----:B------:R-:W-:-:S06]  /*1ba00*/  UMOV UR5, 0x3f3c71c7 ;  /* 0x3f3c71c700057882 */ /* 0x000fcc0000000000 */
[----:B------:R-:W-:Y:S01]  /*1ba10*/  DFMA R50, R52, R20, UR4 ;  /* 0x0000000434327e2b */ /* 0x000fe20008000014 */
[----:B------:R-:W-:Y:S01]  /*1ba20*/  UMOV UR4, 0x9242b910 ;  /* 0x9242b91000047882 */ /* 0x000fe20000000000 */
[----:B------:R-:W-:Y:S01]  /*1ba30*/  UMOV UR5, 0x3f624924 ;  /* 0x3f62492400057882 */ /* 0x000fe20000000000 */
[----:B------:R-:W-:-:S05]  /*1ba40*/  DADD R20, R12, -R8 ;  /* 0x000000000c147229 */ /* 0x000fca0000000808 */
[----:B------:R-:W-:Y:S01]  /*1ba50*/  DFMA R50, R52, R50, UR4 ;  /* 0x0000000434327e2b */ /* 0x000fe20008000032 */
[----:B------:R-:W-:Y:S01]  /*1ba60*/  UMOV UR4, 0x99999dfb ;  /* 0x99999dfb00047882 */ /* 0x000fe20000000000 */
[----:B------:R-:W-:Y:S01]  /*1ba70*/  UMOV UR5, 0x3f899999 ;  /* 0x3f89999900057882 */ /* 0x000fe20000000000 */
[----:B------:R-:W-:-:S05]  /*1ba80*/  DADD R20, R20, R20 ;  /* 0x0000000014147229 */ /* 0x000fca0000000014 */
[----:B------:R-:W-:Y:S01]  /*1ba90*/  DFMA R50, R52, R50, UR4 ;  /* 0x0000000434327e2b */ /* 0x000fe20008000032 */
[----:B------:R-:W-:Y:S01]  /*1baa0*/  UMOV UR4, 0x55555555 ;  /* 0x5555555500047882 */ /* 0x000fe20000000000 */
[----:B------:R-:W-:Y:S01]  /*1bab0*/  UMOV UR5, 0x3fb55555 ;  /* 0x3fb5555500057882 */ /* 0x000fe20000000000 */
[----:B------:R-:W-:-:S05]  /*1bac0*/  DFMA R20, R12, -R8, R20 ;  /* 0x800000080c14722b */ /* 0x000fca0000000014 */
[----:B------:R-:W-:-:S03]  /*1bad0*/  DFMA R12, R52, R50, UR4 ;  /* 0x00000004340c7e2b */ /* 0x000fc60008000032 */
[----:B------:R-:W-:Y:S02]  /*1bae0*/  DMUL R10, R10, R20 ;  /* 0x000000140a0a7228 */ /* 0x000fe40000000000 */
[----:B------:R-:W-:-:S03]  /*1baf0*/  DMUL R20, R8, R8 ;  /* 0x0000000808147228 */ /* 0x000fc60000000000 */
[----:B------:R-:W-:Y:S01]  /*1bb00*/  DADD R62, -R12, UR4 ;  /* 0x000000040c3e7e29 */ /* 0x000fe20008000100 */
[----:B------:R-:W-:Y:S01]  /*1bb10*/  UMOV UR4, 0xb9e7b0 ;  /* 0x00b9e7b000047882 */ /* 0x000fe20000000000 */
[----:B------:R-:W-:-:S03]  /*1bb20*/  UMOV UR5, 0x3c46a4cb ;  /* 0x3c46a4cb00057882 */ /* 0x000fc60000000000 */
[----:B------:R-:W-:-:S03]  /*1bb30*/  DMUL R14, R8, R20 ;  /* 0x00000014080e7228 */ /* 0x000fc60000000000 */
[----:B------:R-:W-:Y:S02]  /*1bb40*/  DFMA R52, R52, R50, R62 ;  /* 0x000000323434722b */ /* 0x000fe4000000003e */
[----:B------:R-:W-:Y:S01]  /*1bb50*/  DFMA R50, R8, R8, -R20 ;  /* 0x000000080832722b */ /* 0x000fe20000000814 */
[----:B------:R-:W-:Y:S02]  /*1bb60*/  VIADD R63, R11, 0x100000 ;  /* 0x001000000b3f7836 */ /* 0x000fe40000000000 */
[----:B------:R-:W-:-:S03]  /*1bb70*/  IMAD.MOV.U32 R62, RZ, RZ, R10 ;  /* 0x000000ffff3e7224 */ /* 0x000fc600078e000a */
[----:B------:R-:W-:Y:S01]  /*1bb80*/  DADD R52, R52, -UR4 ;  /* 0x8000000434347e29 */ /* 0x000fe20008000000 */
[----:B------:R-:W-:Y:S01]  /*1bb90*/  UMOV UR4, 0x80000000 ;  /* 0x8000000000047882 */ /* 0x000fe20000000000 */
[----:B------:R-:W-:Y:S01]  /*1bba0*/  UMOV UR5, 0x43300000 ;  /* 0x4330000000057882 */ /* 0x000fe20000000000 */
[C---:B------:R-:W-:Y:S02]  /*1bbb0*/  DFMA R50, R8.reuse, R62, R50 ;  /* 0x0000003e0832722b */ /* 0x040fe40000000032 */
[----:B------:R-:W-:-:S08]  /*1bbc0*/  DFMA R62, R8, R20, -R14 ;  /* 0x00000014083e722b */ /* 0x000fd0000000080e */
[----:B------:R-:W-:Y:S02]  /*1bbd0*/  DFMA R62, R10, R20, R62 ;  /* 0x000000140a3e722b */ /* 0x000fe4000000003e */
[----:B------:R-:W-:-:S06]  /*1bbe0*/  DADD R20, R12, R52 ;  /* 0x000000000c147229 */ /* 0x000fcc0000000034 */
[----:B------:R-:W-:Y:S02]  /*1bbf0*/  DFMA R50, R8, R50, R62 ;  /* 0x000000320832722b */ /* 0x000fe4000000003e */
[----:B------:R-:W-:Y:S02]  /*1bc00*/  DADD R62, R12, -R20 ;  /* 0x000000000c3e7229 */ /* 0x000fe40000000814 */
[----:B------:R-:W-:-:S06]  /*1bc10*/  DMUL R12, R20, R14 ;  /* 0x0000000e140c7228 */ /* 0x000fcc0000000000 */
[----:B------:R-:W-:Y:S02]  /*1bc20*/  DADD R62, R52, R62 ;  /* 0x00000000343e7229 */ /* 0x000fe4000000003e */
[----:B------:R-:W-:-:S08]  /*1bc30*/  DFMA R52, R20, R14, -R12 ;  /* 0x0000000e1434722b */ /* 0x000fd0000000080c */
[----:B------:R-:W-:-:S08]  /*1bc40*/  DFMA R50, R20, R50, R52 ;  /* 0x000000321432722b */ /* 0x000fd00000000034 */
[----:B------:R-:W-:-:S08]  /*1bc50*/  DFMA R62, R62, R14, R50 ;  /* 0x0000000e3e3e722b */ /* 0x000fd00000000032 */
[----:B------:R-:W-:-:S08]  /*1bc60*/  DADD R20, R12, R62 ;  /* 0x000000000c147229 */ /* 0x000fd0000000003e */
[--C-:B------:R-:W-:Y:S02]  /*1bc70*/  DADD R14, R8, R20.reuse ;  /* 0x00000000080e7229 */ /* 0x100fe40000000014 */
[----:B------:R-:W-:-:S06]  /*1bc80*/  DADD R12, R12, -R20 ;  /* 0x000000000c0c7229 */ /* 0x000fcc0000000814 */
[----:B------:R-:W-:Y:S02]  /*1bc90*/  DADD R8, R8, -R14 ;  /* 0x0000000008087229 */ /* 0x000fe4000000080e */
[----:B------:R-:W-:-:S06]  /*1bca0*/  DADD R12, R62, R12 ;  /* 0x000000003e0c7229 */ /* 0x000fcc000000000c */
[----:B------:R-:W-:-:S08]  /*1bcb0*/  DADD R8, R20, R8 ;  /* 0x0000000014087229 */ /* 0x000fd00000000008 */
[----:B------:R-:W-:Y:S01]  /*1bcc0*/  DADD R8, R12, R8 ;  /* 0x000000000c087229 */ /* 0x000fe20000000008 */
[C---:B------:R-:W-:Y:S01]  /*1bcd0*/  IADD3 R12, PT, PT, R3.reuse, -0x3ff, RZ ;  /* 0xfffffc01030c7810 */ /* 0x040fe20007ffe0ff */
[----:B------:R-:W-:-:S06]  /*1bce0*/  @P3 VIADD R12, R3, 0xfffffc02 ;  /* 0xfffffc02030c3836 */ /* 0x000fcc0000000000 */
[----:B------:R-:W-:Y:S01]  /*1bcf0*/  DADD R20, R10, R8 ;  /* 0x000000000a147229 */ /* 0x000fe20000000008 */
[----:B------:R-:W-:Y:S01]  /*1bd00*/  LOP3.LUT R10, R12, 0x80000000, RZ, 0x3c, !PT ;  /* 0x800000000c0a7812 */ /* 0x000fe200078e3cff */
[----:B------:R-:W-:-:S06]  /*1bd10*/  IMAD.MOV.U32 R11, RZ, RZ, 0x43300000 ;  /* 0x43300000ff0b7424 */ /* 0x000fcc00078e00ff */
[----:B------:R-:W-:Y:S02]  /*1bd20*/  DADD R12, R14, R20 ;  /* 0x000000000e0c7229 */ /* 0x000fe40000000014 */
[----:B------:R-:W-:Y:S01]  /*1bd30*/  DADD R10, R10, -UR4 ;  /* 0x800000040a0a7e29 */ /* 0x000fe20008000000 */
[----:B------:R-:W-:Y:S01]  /*1bd40*/  UMOV UR4, 0xfefa39ef ;  /* 0xfefa39ef00047882 */ /* 0x000fe20000000000 */
[----:B------:R-:W-:-:S04]  /*1bd50*/  UMOV UR5, 0x3fe62e42 ;  /* 0x3fe62e4200057882 */ /* 0x000fc80000000000 */
[--C-:B------:R-:W-:Y:S02]  /*1bd60*/  DADD R50, R14, -R12.reuse ;  /* 0x000000000e327229 */ /* 0x100fe4000000080c */
[----:B------:R-:W-:-:S06]  /*1bd70*/  DFMA R8, R10, UR4, R12 ;  /* 0x000000040a087c2b */ /* 0x000fcc000800000c */
[----:B------:R-:W-:Y:S02]  /*1bd80*/  DADD R50, R20, R50 ;  /* 0x0000000014327229 */ /* 0x000fe40000000032 */
[----:B------:R-:W-:-:S08]  /*1bd90*/  DFMA R14, R10, -UR4, R8 ;  /* 0x800000040a0e7c2b */ /* 0x000fd00008000008 */
[----:B------:R-:W-:-:S08]  /*1bda0*/  DADD R14, -R12, R14 ;  /* 0x000000000c0e7229 */ /* 0x000fd0000000010e */
[----:B------:R-:W-:-:S08]  /*1bdb0*/  DADD R12, R50, -R14 ;  /* 0x00000000320c7229 */ /* 0x000fd0000000080e */
[----:B------:R-:W-:-:S08]  /*1bdc0*/  DFMA R12, R10, UR6, R12 ;  /* 0x000000060a0c7c2b */ /* 0x000fd0000800000c */
[----:B------:R-:W-:-:S08]  /*1bdd0*/  DADD R10, R8, R12 ;  /* 0x00000000080a7229 */ /* 0x000fd0000000000c */
[----:B------:R-:W-:Y:S02]  /*1bde0*/  DADD R8, R8, -R10 ;  /* 0x0000000008087229 */ /* 0x000fe4000000080a */
[----:B------:R-:W-:-:S06]  /*1bdf0*/  DMUL R50, R10, 2 ;  /* 0x400000000a327828 */ /* 0x000fcc0000000000 */
[----:B------:R-:W-:Y:S02]  /*1be00*/  DADD R8, R12, R8 ;  /* 0x000000000c087229 */ /* 0x000fe40000000008 */
[----:B------:R-:W-:-:S08]  /*1be10*/  DFMA R20, R10, 2, -R50 ;  /* 0x400000000a14782b */ /* 0x000fd00000000832 */
[----:B------:R-:W-:Y:S01]  /*1be20*/  DFMA R20, R8, 2, R20 ;  /* 0x400000000814782b */ /* 0x000fe20000000014 */
[----:B------:R-:W-:Y:S01]  /*1be30*/  MOV R8, 0x652b82fe ;  /* 0x652b82fe00087802 */ /* 0x000fe20000000f00 */
[----:B------:R-:W-:-:S06]  /*1be40*/  IMAD.MOV.U32 R9, RZ, RZ, 0x3ff71547 ;  /* 0x3ff71547ff097424 */ /* 0x000fcc00078e00ff */
[----:B------:R-:W-:-:S08]  /*1be50*/  DADD R10, R50, R20 ;  /* 0x00000000320a7229 */ /* 0x000fd00000000014 */
[----:B------:R-:W-:Y:S02]  /*1be60*/  DFMA R8, R10, R8, 6.75539944105574400000e+15 ;  /* 0x433800000a08742b */ /* 0x000fe40000000008 */
[----:B------:R-:W-:Y:S01]  /*1be70*/  FSETP.GEU.AND P2, PT, |R11|, 4.1917929649353027344, PT ;  /* 0x4086232b0b00780b */ /* 0x000fe20003f4e200 */
[----:B------:R-:W-:-:S05]  /*1be80*/  DADD R50, R50, -R10 ;  /* 0x0000000032327229 */ /* 0x000fca000000080a */
[----:B------:R-:W-:-:S03]  /*1be90*/  DADD R14, R8, -6.75539944105574400000e+15 ;  /* 0xc3380000080e7429 */ /* 0x000fc60000000000 */
[----:B------:R-:W-:-:S05]  /*1bea0*/  DADD R20, R20, R50 ;  /* 0x0000000014147229 */ /* 0x000fca0000000032 */
[----:B------:R-:W-:Y:S01]  /*1beb0*/  DFMA R12, R14, -UR4, R10 ;  /* 0x800000040e0c7c2b */ /* 0x000fe2000800000a */
[----:B------:R-:W-:Y:S01]  /*1bec0*/  UMOV UR4, 0x3b39803f ;  /* 0x3b39803f00047882 */ /* 0x000fe20000000000 */
[----:B------:R-:W-:-:S06]  /*1bed0*/  UMOV UR5, 0x3c7abc9e ;  /* 0x3c7abc9e00057882 */ /* 0x000fcc0000000000 */
[----:B------:R-:W-:Y:S01]  /*1bee0*/  DFMA R12, R14, -UR4, R12 ;  /* 0x800000040e0c7c2b */ /* 0x000fe2000800000c */
[----:B------:R-:W-:Y:S01]  /*1bef0*/  UMOV UR4, 0x69ce2bdf ;  /* 0x69ce2bdf00047882 */ /* 0x000fe20000000000 */
[----:B------:R-:W-:Y:S01]  /*1bf00*/  IMAD.MOV.U32 R14, RZ, RZ, -0x35dec16 ;  /* 0xfca213eaff0e7424 */ /* 0x000fe200078e00ff */
[----:B------:R-:W-:Y:S01]  /*1bf10*/  MOV R15, 0x3e928af3 ;  /* 0x3e928af3000f7802 */ /* 0x000fe20000000f00 */
[----:B------:R-:W-:-:S05]  /*1bf20*/  UMOV UR5, 0x3e5ade15 ;  /* 0x3e5ade1500057882 */ /* 0x000fca0000000000 */
        /* <DEDUP_REMOVED lines=24> */
[----:B------:R-:W-:-:S08]  /*1c0b0*/  DFMA R14, R12, R14, UR4 ;  /* 0x000000040c0e7e2b */ /* 0x000fd0000800000e */
[----:B------:R-:W-:-:S08]  /*1c0c0*/  DFMA R14, R12, R14, 1 ;  /* 0x3ff000000c0e742b */ /* 0x000fd0000000000e */
[----:B------:R-:W-:-:S10]  /*1c0d0*/  DFMA R14, R12, R14, 1 ;  /* 0x3ff000000c0e742b */ /* 0x000fd4000000000e */
[----:B------:R-:W-:Y:S02]  /*1c0e0*/  IMAD R13, R8, 0x100000, R15 ;  /* 0x00100000080d7824 */ /* 0x000fe400078e020f */
[----:B------:R-:W-:Y:S01]  /*1c0f0*/  IMAD.MOV.U32 R12, RZ, RZ, R14 ;  /* 0x000000ffff0c7224 */ /* 0x000fe200078e000e */
[----:B------:R-:W-:Y:S06]  /*1c100*/  @!P2 BRA `(.L_x_801) ;  /* 0x000000000030a947 */ /* 0x000fec0003800000 */
[----:B------:R-:W-:Y:S01]  /*1c110*/  FSETP.GEU.AND P3, PT, |R11|, 4.2275390625, PT ;  /* 0x408748000b00780b */ /* 0x000fe20003f6e200 */
[C---:B------:R-:W-:Y:S02]  /*1c120*/  DADD R12, R10.reuse, +INF ;  /* 0x7ff000000a0c7429 */ /* 0x040fe40000000000 */
[----:B------:R-:W-:-:S08]  /*1c130*/  DSETP.GEU.AND P2, PT, R10, RZ, PT ;  /* 0x000000ff0a00722a */ /* 0x000fd00003f4e000 */
[----:B------:R-:W-:Y:S02]  /*1c140*/  FSEL R12, R12, RZ, P2 ;  /* 0x000000ff0c0c7208 */ /* 0x000fe40001000000 */
[----:B------:R-:W-:Y:S02]  /*1c150*/  @!P3 LEA.HI R3, R8, R8, RZ, 0x1 ;  /* 0x000000080803b211 */ /* 0x000fe400078f08ff */
[----:B------:R-:W-:Y:S02]  /*1c160*/  FSEL R13, R13, RZ, P2 ;  /* 0x000000ff0d0d7208 */ /* 0x000fe40001000000 */
[----:B------:R-:W-:-:S04]  /*1c170*/  @!P3 SHF.R.S32.HI R3, RZ, 0x1, R3 ;  /* 0x00000001ff03b819 */ /* 0x000fc80000011403 */
[----:B------:R-:W-:Y:S01]  /*1c180*/  @!P3 IADD3 R8, PT, PT, R8, -R3, RZ ;  /* 0x800000030808b210 */ /* 0x000fe20007ffe0ff */
[----:B------:R-:W-:-:S03]  /*1c190*/  @!P3 IMAD R15, R3, 0x100000, R15 ;  /* 0x00100000030fb824 */ /* 0x000fc600078e020f */
[----:B------:R-:W-:Y:S01]  /*1c1a0*/  @!P3 LEA R9, R8, 0x3ff00000, 0x14 ;  /* 0x3ff000000809b811 */ /* 0x000fe200078ea0ff */
[----:B------:R-:W-:-:S06]  /*1c1b0*/  @!P3 IMAD.MOV.U32 R8, RZ, RZ, RZ ;  /* 0x000000ffff08b224 */ /* 0x000fcc00078e00ff */
[----:B------:R-:W-:-:S11]  /*1c1c0*/  @!P3 DMUL R12, R14, R8 ;  /* 0x000000080e0cb228 */ /* 0x000fd60000000000 */
.L_x_801:
[----:B------:R-:W-:Y:S01]  /*1c1d0*/  DFMA R20, R20, R12, R12 ;  /* 0x0000000c1414722b */ /* 0x000fe2000000000c */
[----:B------:R-:W-:Y:S01]  /*1c1e0*/  MOV R8, R0 ;  /* 0x0000000000087202 */ /* 0x000fe20000000f00 */
[----:B------:R-:W-:Y:S01]  /*1c1f0*/  DSETP.NEU.AND P2, PT, |R12|, +INF , PT ;  /* 0x7ff000000c00742a */ /* 0x000fe20003f4d200 */
[----:B------:R-:W-:-:S07]  /*1c200*/  IMAD.MOV.U32 R9, RZ, RZ, 0x0 ;  /* 0x00000000ff097424 */ /* 0x000fce00078e00ff */
[----:B------:R-:W-:Y:S02]  /*1c210*/  FSEL R3, R12, R20, !P2 ;  /* 0x000000140c037208 */ /* 0x000fe40005000000 */
[----:B------:R-:W-:Y:S01]  /*1c220*/  FSEL R12, R13, R21, !P2 ;  /* 0x000000150d0c7208 */ /* 0x000fe20005000000 */
[----:B------:R-:W-:Y:S06]  /*1c230*/  RET.REL.NODEC R8 `(_Z6kernelPdS_S_S_S_S_S_) ;  /* 0xfffffe3c08707950 */ /* 0x000fec0003c3ffff */
.L_x_802:
[----:B------:R-:W-:-:S00]  /*1c240*/  BRA `(.L_x_802) ;  /* 0xfffffffc00fc7947 */ /* 0x000fc0000383ffff */
[----:B------:R-:W-:-:S00]  /*1c250*/  NOP ;  /* 0x0000000000007918 */ /* 0x000fc00000000000 */
        /* <DEDUP_REMOVED lines=10> */
.L_x_805:


//--------------------- .nv.global.init           --------------------------
	.section	.nv.global.init,"aw",@progbits
	.align	8
.nv.global.init:
	.type		dy,@object
	.size		dy,(nu - dy)
dy:
        /*0000*/ 	.byte	0x9a, 0x99, 0x99, 0x99, 0x99, 0x99, 0xa9, 0x3f
	.type		nu,@object
	.size		nu,(c - nu)
nu:
        /*0008*/ 	.byte	0x9a, 0x99, 0x99, 0x99, 0x99, 0x99, 0xb9, 0x3f
	.type		c,@object
	.size		c,(rho - c)
c:
        /*0010*/ 	.byte	0x00, 0x00, 0x00, 0x00, 0x00, 0x00, 0xf0, 0x3f
	.type		rho,@object
	.size		rho,(dt - rho)
rho:
        /*0018*/ 	.byte	0x00, 0x00, 0x00, 0x00, 0x00, 0x00, 0xf0, 0x3f
	.type		dt,@object
	.size		dt,(dx - dt)
dt:
        /*0020*/ 	.byte	0xfc, 0xa9, 0xf1, 0xd2, 0x4d, 0x62, 0x50, 0x3f
	.type		dx,@object
	.size		dx,(nt - dx)
dx:
        /*0028*/ 	.byte	0x9a, 0x99, 0x99, 0x99, 0x99, 0x99, 0xa9, 0x3f
	.type		nt,@object
	.size		nt,(nx - nt)
nt:
        /*0030*/ 	.byte	0xf4, 0x01, 0x00, 0x00
	.type		nx,@object
	.size		nx,(nit - nx)
nx:
        /*0034*/ 	.byte	0x29, 0x00, 0x00, 0x00
	.type		nit,@object
	.size		nit,(ny - nit)
nit:
        /*0038*/ 	.byte	0x32, 0x00, 0x00, 0x00
	.type		ny,@object
	.size		ny,($str$1 - ny)
ny:
        /*003c*/ 	.byte	0x29, 0x00, 0x00, 0x00
	.type		$str$1,@object
	.size		$str$1,($str - $str$1)
$str$1:
        /*0040*/ 	.byte	0x65, 0x6e, 0x64, 0x3a, 0x25, 0x64, 0x0a, 0x00
	.type		$str,@object
	.size		$str,(.L_10 - $str)
$str:
        /*0048*/ 	.byte	0x6f, 0x76, 0x65, 0x72, 0x20, 0x69, 0x6e, 0x64, 0x65, 0x78, 0x3a, 0x25, 0x64, 0x2c, 0x25, 0x64
        /*0058*/ 	.byte	0x0a, 0x00
.L_10:


//--------------------- .nv.shared.reserved.0     --------------------------
	.section	.nv.shared.reserved.0,"aw",@nobits
	.weak		__nv_reservedSMEM_offset_0_alias
	.size		__nv_reservedSMEM_offset_0_alias, 0, 64
	.other		__nv_reservedSMEM_offset_0_alias,@"STO_CUDA_RESERVED_SHARED STV_DEFAULT"
__nv_reservedSMEM_offset_0_alias:
	.zero		0
	.zero		64


//--------------------- .nv.constant0._Z6kernelPdS_S_S_S_S_S_ --------------------------
	.section	.nv.constant0._Z6kernelPdS_S_S_S_S_S_,"a",@progbits
	.sectionflags	@""
	.align	4
.nv.constant0._Z6kernelPdS_S_S_S_S_S_:
	.zero		952


//--------------------- SYMBOLS --------------------------

	.type		.nv.reservedSmem.offset0,@object
	.size		.nv.reservedSmem.offset0,0x4
	.type		vprintf,@function
